//
// Generated by NVIDIA NVVM Compiler
//
// Compiler Build ID: CL-36424714
// Cuda compilation tools, release 13.0, V13.0.88
// Based on NVVM 20.0.0
//

.version 9.0
.target sm_100
.address_size 64

	// .globl	_Z6matmulP6__halfS0_S0_iiiff
.extern .shared .align 16 .b8 shared_storage[];

.visible .entry _Z6matmulP6__halfS0_S0_iiiff(
	.param .u64 .ptr .align 1 _Z6matmulP6__halfS0_S0_iiiff_param_0,
	.param .u64 .ptr .align 1 _Z6matmulP6__halfS0_S0_iiiff_param_1,
	.param .u64 .ptr .align 1 _Z6matmulP6__halfS0_S0_iiiff_param_2,
	.param .u32 _Z6matmulP6__halfS0_S0_iiiff_param_3,
	.param .u32 _Z6matmulP6__halfS0_S0_iiiff_param_4,
	.param .u32 _Z6matmulP6__halfS0_S0_iiiff_param_5,
	.param .f32 _Z6matmulP6__halfS0_S0_iiiff_param_6,
	.param .f32 _Z6matmulP6__halfS0_S0_iiiff_param_7
)
{
	.reg .pred 	%p<8>;
	.reg .b16 	%rs<463>;
	.reg .b32 	%r<1346>;
	.reg .b32 	%f<1547>;
	.reg .b64 	%rd<674>;

	ld.param.u64 	%rd2, [_Z6matmulP6__halfS0_S0_iiiff_param_0];
	ld.param.u64 	%rd3, [_Z6matmulP6__halfS0_S0_iiiff_param_1];
	ld.param.u32 	%r104, [_Z6matmulP6__halfS0_S0_iiiff_param_5];
	cvta.to.global.u64 	%rd5, %rd2;
	cvta.to.global.u64 	%rd6, %rd3;
	mov.u32 	%r105, %ctaid.y;
	mov.u32 	%r106, %tid.x;
	mov.u32 	%r107, %tid.y;
	mov.u32 	%r108, %tid.z;
	shl.b32 	%r110, %r108, 6;
	shl.b32 	%r111, %r107, 5;
	add.s32 	%r112, %r111, %r106;
	add.s32 	%r114, %r112, %r110;
	shr.u32 	%r115, %r114, 5;
	and.b32  	%r116, %r106, 31;
	shl.b32 	%r117, %r106, 4;
	and.b32  	%r118, %r117, 256;
	and.b32  	%r119, %r106, 15;
	or.b32  	%r120, %r118, %r119;
	shl.b32 	%r121, %r105, 7;
	add.s32 	%r122, %r115, 4;
	add.s32 	%r123, %r115, 12;
	and.b32  	%r124, %r114, 130560;
	cvt.u16.u32 	%rs1, %r112;
	cvt.u16.u32 	%rs2, %r110;
	and.b16  	%rs3, %rs1, %rs2;
	xor.b16  	%rs4, %rs1, %rs2;
	shr.u16 	%rs5, %rs4, 1;
	add.s16 	%rs6, %rs3, %rs5;
	cvt.u32.u16 	%r125, %rs6;
	and.b32  	%r126, %r125, 240;
	or.b32  	%r127, %r120, %r124;
	or.b32  	%r128, %r127, %r126;
	shl.b32 	%r129, %r128, 1;
	mov.u32 	%r130, shared_storage;
	add.s32 	%r1, %r130, %r129;
	add.s32 	%r131, %r121, %r115;
	mul.lo.s32 	%r2, %r131, %r104;
	add.s32 	%r132, %r2, %r116;
	mul.wide.s32 	%rd7, %r132, 2;
	add.s64 	%rd8, %rd5, %rd7;
	ld.global.u16 	%rs7, [%rd8];
	st.shared.u16 	[%r1], %rs7;
	shl.b32 	%r133, %r122, 5;
	and.b32  	%r134, %r133, 2147483136;
	shl.b32 	%r135, %r122, 4;
	and.b32  	%r136, %r135, 240;
	or.b32  	%r137, %r120, %r134;
	or.b32  	%r138, %r137, %r136;
	shl.b32 	%r139, %r138, 1;
	add.s32 	%r3, %r130, %r139;
	add.s32 	%r140, %r131, 4;
	mul.lo.s32 	%r4, %r140, %r104;
	add.s32 	%r141, %r4, %r116;
	mul.wide.s32 	%rd9, %r141, 2;
	add.s64 	%rd10, %rd5, %rd9;
	ld.global.u16 	%rs8, [%rd10];
	st.shared.u16 	[%r3], %rs8;
	and.b32  	%r142, %r114, 130816;
	add.s32 	%r143, %r142, 256;
	and.b32  	%r144, %r143, 261632;
	xor.b32  	%r145, %r126, 128;
	or.b32  	%r146, %r120, %r144;
	or.b32  	%r147, %r146, %r145;
	shl.b32 	%r148, %r147, 1;
	add.s32 	%r5, %r130, %r148;
	add.s32 	%r149, %r131, 8;
	mul.lo.s32 	%r6, %r149, %r104;
	add.s32 	%r150, %r6, %r116;
	mul.wide.s32 	%rd11, %r150, 2;
	add.s64 	%rd12, %rd5, %rd11;
	ld.global.u16 	%rs9, [%rd12];
	st.shared.u16 	[%r5], %rs9;
	shl.b32 	%r151, %r123, 5;
	and.b32  	%r152, %r151, 2147483136;
	shl.b32 	%r153, %r123, 4;
	and.b32  	%r154, %r153, 240;
	or.b32  	%r155, %r120, %r152;
	or.b32  	%r156, %r155, %r154;
	shl.b32 	%r157, %r156, 1;
	add.s32 	%r7, %r130, %r157;
	add.s32 	%r158, %r131, 12;
	mul.lo.s32 	%r8, %r158, %r104;
	add.s32 	%r159, %r8, %r116;
	mul.wide.s32 	%rd13, %r159, 2;
	add.s64 	%rd14, %rd5, %rd13;
	ld.global.u16 	%rs10, [%rd14];
	st.shared.u16 	[%r7], %rs10;
	add.s32 	%r160, %r131, 16;
	mul.lo.s32 	%r9, %r160, %r104;
	add.s32 	%r161, %r9, %r116;
	mul.wide.s32 	%rd15, %r161, 2;
	add.s64 	%rd16, %rd5, %rd15;
	ld.global.u16 	%rs11, [%rd16];
	st.shared.u16 	[%r1+1024], %rs11;
	and.b32  	%r162, %r114, 130944;
	add.s32 	%r163, %r162, 640;
	and.b32  	%r164, %r163, 261632;
	or.b32  	%r165, %r120, %r164;
	or.b32  	%r166, %r165, %r136;
	shl.b32 	%r167, %r166, 1;
	add.s32 	%r10, %r130, %r167;
	add.s32 	%r168, %r131, 20;
	mul.lo.s32 	%r11, %r168, %r104;
	add.s32 	%r169, %r11, %r116;
	mul.wide.s32 	%rd17, %r169, 2;
	add.s64 	%rd18, %rd5, %rd17;
	ld.global.u16 	%rs12, [%rd18];
	st.shared.u16 	[%r10], %rs12;
	add.s32 	%r170, %r142, 768;
	and.b32  	%r171, %r170, 261632;
	or.b32  	%r172, %r120, %r171;
	or.b32  	%r173, %r172, %r145;
	shl.b32 	%r174, %r173, 1;
	add.s32 	%r12, %r130, %r174;
	add.s32 	%r175, %r131, 24;
	mul.lo.s32 	%r13, %r175, %r104;
	add.s32 	%r176, %r13, %r116;
	mul.wide.s32 	%rd19, %r176, 2;
	add.s64 	%rd20, %rd5, %rd19;
	ld.global.u16 	%rs13, [%rd20];
	st.shared.u16 	[%r12], %rs13;
	add.s32 	%r177, %r162, 896;
	and.b32  	%r178, %r177, 261632;
	or.b32  	%r179, %r120, %r178;
	or.b32  	%r180, %r179, %r154;
	shl.b32 	%r181, %r180, 1;
	add.s32 	%r14, %r130, %r181;
	add.s32 	%r182, %r131, 28;
	mul.lo.s32 	%r15, %r182, %r104;
	add.s32 	%r183, %r15, %r116;
	mul.wide.s32 	%rd21, %r183, 2;
	add.s64 	%rd22, %rd5, %rd21;
	ld.global.u16 	%rs14, [%rd22];
	st.shared.u16 	[%r14], %rs14;
	add.s32 	%r184, %r131, 32;
	mul.lo.s32 	%r16, %r184, %r104;
	add.s32 	%r185, %r16, %r116;
	mul.wide.s32 	%rd23, %r185, 2;
	add.s64 	%rd24, %rd5, %rd23;
	ld.global.u16 	%rs15, [%rd24];
	st.shared.u16 	[%r1+2048], %rs15;
	add.s32 	%r186, %r162, 1152;
	and.b32  	%r187, %r186, 261632;
	or.b32  	%r188, %r120, %r187;
	or.b32  	%r189, %r188, %r136;
	shl.b32 	%r190, %r189, 1;
	add.s32 	%r17, %r130, %r190;
	add.s32 	%r191, %r131, 36;
	mul.lo.s32 	%r18, %r191, %r104;
	add.s32 	%r192, %r18, %r116;
	mul.wide.s32 	%rd25, %r192, 2;
	add.s64 	%rd26, %rd5, %rd25;
	ld.global.u16 	%rs16, [%rd26];
	st.shared.u16 	[%r17], %rs16;
	add.s32 	%r193, %r142, 1280;
	and.b32  	%r194, %r193, 261632;
	or.b32  	%r195, %r120, %r194;
	or.b32  	%r196, %r195, %r145;
	shl.b32 	%r197, %r196, 1;
	add.s32 	%r19, %r130, %r197;
	add.s32 	%r198, %r131, 40;
	mul.lo.s32 	%r20, %r198, %r104;
	add.s32 	%r199, %r20, %r116;
	mul.wide.s32 	%rd27, %r199, 2;
	add.s64 	%rd28, %rd5, %rd27;
	ld.global.u16 	%rs17, [%rd28];
	st.shared.u16 	[%r19], %rs17;
	add.s32 	%r200, %r162, 1408;
	and.b32  	%r201, %r200, 261632;
	or.b32  	%r202, %r120, %r201;
	or.b32  	%r203, %r202, %r154;
	shl.b32 	%r204, %r203, 1;
	add.s32 	%r21, %r130, %r204;
	add.s32 	%r205, %r131, 44;
	mul.lo.s32 	%r22, %r205, %r104;
	add.s32 	%r206, %r22, %r116;
	mul.wide.s32 	%rd29, %r206, 2;
	add.s64 	%rd30, %rd5, %rd29;
	ld.global.u16 	%rs18, [%rd30];
	st.shared.u16 	[%r21], %rs18;
	add.s32 	%r207, %r131, 48;
	mul.lo.s32 	%r23, %r207, %r104;
	add.s32 	%r208, %r23, %r116;
	mul.wide.s32 	%rd31, %r208, 2;
	add.s64 	%rd32, %rd5, %rd31;
	ld.global.u16 	%rs19, [%rd32];
	st.shared.u16 	[%r1+3072], %rs19;
	add.s32 	%r209, %r162, 1664;
	and.b32  	%r210, %r209, 261632;
	or.b32  	%r211, %r120, %r210;
	or.b32  	%r212, %r211, %r136;
	shl.b32 	%r213, %r212, 1;
	add.s32 	%r24, %r130, %r213;
	add.s32 	%r214, %r131, 52;
	mul.lo.s32 	%r25, %r214, %r104;
	add.s32 	%r215, %r25, %r116;
	mul.wide.s32 	%rd33, %r215, 2;
	add.s64 	%rd34, %rd5, %rd33;
	ld.global.u16 	%rs20, [%rd34];
	st.shared.u16 	[%r24], %rs20;
	add.s32 	%r216, %r142, 1792;
	and.b32  	%r217, %r216, 261632;
	or.b32  	%r218, %r120, %r217;
	or.b32  	%r219, %r218, %r145;
	shl.b32 	%r220, %r219, 1;
	add.s32 	%r26, %r130, %r220;
	add.s32 	%r221, %r131, 56;
	mul.lo.s32 	%r27, %r221, %r104;
	add.s32 	%r222, %r27, %r116;
	mul.wide.s32 	%rd35, %r222, 2;
	add.s64 	%rd36, %rd5, %rd35;
	ld.global.u16 	%rs21, [%rd36];
	st.shared.u16 	[%r26], %rs21;
	add.s32 	%r223, %r162, 1920;
	and.b32  	%r224, %r223, 261632;
	or.b32  	%r225, %r120, %r224;
	or.b32  	%r226, %r225, %r154;
	shl.b32 	%r227, %r226, 1;
	add.s32 	%r28, %r130, %r227;
	add.s32 	%r228, %r131, 60;
	mul.lo.s32 	%r29, %r228, %r104;
	add.s32 	%r229, %r29, %r116;
	mul.wide.s32 	%rd37, %r229, 2;
	add.s64 	%rd38, %rd5, %rd37;
	ld.global.u16 	%rs22, [%rd38];
	st.shared.u16 	[%r28], %rs22;
	add.s32 	%r230, %r131, 64;
	mul.lo.s32 	%r30, %r230, %r104;
	add.s32 	%r231, %r30, %r116;
	mul.wide.s32 	%rd39, %r231, 2;
	add.s64 	%rd40, %rd5, %rd39;
	ld.global.u16 	%rs23, [%rd40];
	st.shared.u16 	[%r1+4096], %rs23;
	add.s32 	%r232, %r162, 2176;
	and.b32  	%r233, %r232, 261632;
	or.b32  	%r234, %r120, %r233;
	or.b32  	%r235, %r234, %r136;
	shl.b32 	%r236, %r235, 1;
	add.s32 	%r31, %r130, %r236;
	add.s32 	%r237, %r131, 68;
	mul.lo.s32 	%r32, %r237, %r104;
	add.s32 	%r238, %r32, %r116;
	mul.wide.s32 	%rd41, %r238, 2;
	add.s64 	%rd42, %rd5, %rd41;
	ld.global.u16 	%rs24, [%rd42];
	st.shared.u16 	[%r31], %rs24;
	add.s32 	%r239, %r142, 2304;
	and.b32  	%r240, %r239, 261632;
	or.b32  	%r241, %r120, %r240;
	or.b32  	%r242, %r241, %r145;
	shl.b32 	%r243, %r242, 1;
	add.s32 	%r33, %r130, %r243;
	add.s32 	%r244, %r131, 72;
	mul.lo.s32 	%r34, %r244, %r104;
	add.s32 	%r245, %r34, %r116;
	mul.wide.s32 	%rd43, %r245, 2;
	add.s64 	%rd44, %rd5, %rd43;
	ld.global.u16 	%rs25, [%rd44];
	st.shared.u16 	[%r33], %rs25;
	add.s32 	%r246, %r162, 2432;
	and.b32  	%r247, %r246, 261632;
	or.b32  	%r248, %r120, %r247;
	or.b32  	%r249, %r248, %r154;
	shl.b32 	%r250, %r249, 1;
	add.s32 	%r35, %r130, %r250;
	add.s32 	%r251, %r131, 76;
	mul.lo.s32 	%r36, %r251, %r104;
	add.s32 	%r252, %r36, %r116;
	mul.wide.s32 	%rd45, %r252, 2;
	add.s64 	%rd46, %rd5, %rd45;
	ld.global.u16 	%rs26, [%rd46];
	st.shared.u16 	[%r35], %rs26;
	add.s32 	%r253, %r131, 80;
	mul.lo.s32 	%r37, %r253, %r104;
	add.s32 	%r254, %r37, %r116;
	mul.wide.s32 	%rd47, %r254, 2;
	add.s64 	%rd48, %rd5, %rd47;
	ld.global.u16 	%rs27, [%rd48];
	st.shared.u16 	[%r1+5120], %rs27;
	add.s32 	%r255, %r162, 2688;
	and.b32  	%r256, %r255, 261632;
	or.b32  	%r257, %r120, %r256;
	or.b32  	%r258, %r257, %r136;
	shl.b32 	%r259, %r258, 1;
	add.s32 	%r38, %r130, %r259;
	add.s32 	%r260, %r131, 84;
	mul.lo.s32 	%r39, %r260, %r104;
	add.s32 	%r261, %r39, %r116;
	mul.wide.s32 	%rd49, %r261, 2;
	add.s64 	%rd50, %rd5, %rd49;
	ld.global.u16 	%rs28, [%rd50];
	st.shared.u16 	[%r38], %rs28;
	add.s32 	%r262, %r142, 2816;
	and.b32  	%r263, %r262, 261632;
	or.b32  	%r264, %r120, %r263;
	or.b32  	%r265, %r264, %r145;
	shl.b32 	%r266, %r265, 1;
	add.s32 	%r40, %r130, %r266;
	add.s32 	%r267, %r131, 88;
	mul.lo.s32 	%r41, %r267, %r104;
	add.s32 	%r268, %r41, %r116;
	mul.wide.s32 	%rd51, %r268, 2;
	add.s64 	%rd52, %rd5, %rd51;
	ld.global.u16 	%rs29, [%rd52];
	st.shared.u16 	[%r40], %rs29;
	add.s32 	%r269, %r162, 2944;
	and.b32  	%r270, %r269, 261632;
	or.b32  	%r271, %r120, %r270;
	or.b32  	%r272, %r271, %r154;
	shl.b32 	%r273, %r272, 1;
	add.s32 	%r42, %r130, %r273;
	add.s32 	%r274, %r131, 92;
	mul.lo.s32 	%r43, %r274, %r104;
	add.s32 	%r275, %r43, %r116;
	mul.wide.s32 	%rd53, %r275, 2;
	add.s64 	%rd54, %rd5, %rd53;
	ld.global.u16 	%rs30, [%rd54];
	st.shared.u16 	[%r42], %rs30;
	add.s32 	%r276, %r131, 96;
	mul.lo.s32 	%r44, %r276, %r104;
	add.s32 	%r277, %r44, %r116;
	mul.wide.s32 	%rd55, %r277, 2;
	add.s64 	%rd56, %rd5, %rd55;
	ld.global.u16 	%rs31, [%rd56];
	st.shared.u16 	[%r1+6144], %rs31;
	add.s32 	%r278, %r162, 3200;
	and.b32  	%r279, %r278, 261632;
	or.b32  	%r280, %r120, %r279;
	or.b32  	%r281, %r280, %r136;
	shl.b32 	%r282, %r281, 1;
	add.s32 	%r45, %r130, %r282;
	add.s32 	%r283, %r131, 100;
	mul.lo.s32 	%r46, %r283, %r104;
	add.s32 	%r284, %r46, %r116;
	mul.wide.s32 	%rd57, %r284, 2;
	add.s64 	%rd58, %rd5, %rd57;
	ld.global.u16 	%rs32, [%rd58];
	st.shared.u16 	[%r45], %rs32;
	add.s32 	%r285, %r142, 3328;
	and.b32  	%r286, %r285, 261632;
	or.b32  	%r287, %r120, %r286;
	or.b32  	%r288, %r287, %r145;
	shl.b32 	%r289, %r288, 1;
	add.s32 	%r47, %r130, %r289;
	add.s32 	%r290, %r131, 104;
	mul.lo.s32 	%r48, %r290, %r104;
	add.s32 	%r291, %r48, %r116;
	mul.wide.s32 	%rd59, %r291, 2;
	add.s64 	%rd60, %rd5, %rd59;
	ld.global.u16 	%rs33, [%rd60];
	st.shared.u16 	[%r47], %rs33;
	add.s32 	%r292, %r162, 3456;
	and.b32  	%r293, %r292, 261632;
	or.b32  	%r294, %r120, %r293;
	or.b32  	%r295, %r294, %r154;
	shl.b32 	%r296, %r295, 1;
	add.s32 	%r49, %r130, %r296;
	add.s32 	%r297, %r131, 108;
	mul.lo.s32 	%r50, %r297, %r104;
	add.s32 	%r298, %r50, %r116;
	mul.wide.s32 	%rd61, %r298, 2;
	add.s64 	%rd62, %rd5, %rd61;
	ld.global.u16 	%rs34, [%rd62];
	st.shared.u16 	[%r49], %rs34;
	add.s32 	%r299, %r131, 112;
	mul.lo.s32 	%r51, %r299, %r104;
	add.s32 	%r300, %r51, %r116;
	mul.wide.s32 	%rd63, %r300, 2;
	add.s64 	%rd64, %rd5, %rd63;
	ld.global.u16 	%rs35, [%rd64];
	st.shared.u16 	[%r1+7168], %rs35;
	add.s32 	%r301, %r162, 3712;
	and.b32  	%r302, %r301, 261632;
	or.b32  	%r303, %r120, %r302;
	or.b32  	%r304, %r303, %r136;
	shl.b32 	%r305, %r304, 1;
	add.s32 	%r52, %r130, %r305;
	add.s32 	%r306, %r131, 116;
	mul.lo.s32 	%r53, %r306, %r104;
	add.s32 	%r307, %r53, %r116;
	mul.wide.s32 	%rd65, %r307, 2;
	add.s64 	%rd66, %rd5, %rd65;
	ld.global.u16 	%rs36, [%rd66];
	st.shared.u16 	[%r52], %rs36;
	add.s32 	%r308, %r142, 3840;
	and.b32  	%r309, %r308, 261632;
	or.b32  	%r310, %r120, %r309;
	or.b32  	%r311, %r310, %r145;
	shl.b32 	%r312, %r311, 1;
	add.s32 	%r54, %r130, %r312;
	add.s32 	%r313, %r131, 120;
	mul.lo.s32 	%r55, %r313, %r104;
	add.s32 	%r314, %r55, %r116;
	mul.wide.s32 	%rd67, %r314, 2;
	add.s64 	%rd68, %rd5, %rd67;
	ld.global.u16 	%rs37, [%rd68];
	st.shared.u16 	[%r54], %rs37;
	add.s32 	%r315, %r162, 3968;
	and.b32  	%r316, %r315, 261632;
	or.b32  	%r317, %r120, %r316;
	or.b32  	%r318, %r317, %r154;
	shl.b32 	%r319, %r318, 1;
	add.s32 	%r56, %r130, %r319;
	add.s32 	%r320, %r131, 124;
	mul.lo.s32 	%r57, %r320, %r104;
	add.s32 	%r321, %r57, %r116;
	mul.wide.s32 	%rd69, %r321, 2;
	add.s64 	%rd70, %rd5, %rd69;
	ld.global.u16 	%rs38, [%rd70];
	st.shared.u16 	[%r56], %rs38;
	mov.u32 	%r322, %ctaid.x;
	shl.b32 	%r323, %r322, 7;
	add.s32 	%r324, %r323, %r115;
	mul.lo.s32 	%r58, %r324, %r104;
	add.s32 	%r325, %r58, %r116;
	mul.wide.s32 	%rd71, %r325, 2;
	add.s64 	%rd72, %rd6, %rd71;
	ld.global.u16 	%rs39, [%rd72];
	st.shared.u16 	[%r1+32768], %rs39;
	add.s32 	%r326, %r324, 4;
	mul.lo.s32 	%r59, %r326, %r104;
	add.s32 	%r327, %r59, %r116;
	mul.wide.s32 	%rd73, %r327, 2;
	add.s64 	%rd74, %rd6, %rd73;
	ld.global.u16 	%rs40, [%rd74];
	st.shared.u16 	[%r3+32768], %rs40;
	add.s32 	%r328, %r324, 8;
	mul.lo.s32 	%r60, %r328, %r104;
	add.s32 	%r329, %r60, %r116;
	mul.wide.s32 	%rd75, %r329, 2;
	add.s64 	%rd76, %rd6, %rd75;
	ld.global.u16 	%rs41, [%rd76];
	st.shared.u16 	[%r5+32768], %rs41;
	add.s32 	%r330, %r324, 12;
	mul.lo.s32 	%r61, %r330, %r104;
	add.s32 	%r331, %r61, %r116;
	mul.wide.s32 	%rd77, %r331, 2;
	add.s64 	%rd78, %rd6, %rd77;
	ld.global.u16 	%rs42, [%rd78];
	st.shared.u16 	[%r7+32768], %rs42;
	add.s32 	%r332, %r324, 16;
	mul.lo.s32 	%r62, %r332, %r104;
	add.s32 	%r333, %r62, %r116;
	mul.wide.s32 	%rd79, %r333, 2;
	add.s64 	%rd80, %rd6, %rd79;
	ld.global.u16 	%rs43, [%rd80];
	st.shared.u16 	[%r1+33792], %rs43;
	add.s32 	%r334, %r324, 20;
	mul.lo.s32 	%r63, %r334, %r104;
	add.s32 	%r335, %r63, %r116;
	mul.wide.s32 	%rd81, %r335, 2;
	add.s64 	%rd82, %rd6, %rd81;
	ld.global.u16 	%rs44, [%rd82];
	st.shared.u16 	[%r10+32768], %rs44;
	add.s32 	%r336, %r324, 24;
	mul.lo.s32 	%r64, %r336, %r104;
	add.s32 	%r337, %r64, %r116;
	mul.wide.s32 	%rd83, %r337, 2;
	add.s64 	%rd84, %rd6, %rd83;
	ld.global.u16 	%rs45, [%rd84];
	st.shared.u16 	[%r12+32768], %rs45;
	add.s32 	%r338, %r324, 28;
	mul.lo.s32 	%r65, %r338, %r104;
	add.s32 	%r339, %r65, %r116;
	mul.wide.s32 	%rd85, %r339, 2;
	add.s64 	%rd86, %rd6, %rd85;
	ld.global.u16 	%rs46, [%rd86];
	st.shared.u16 	[%r14+32768], %rs46;
	add.s32 	%r340, %r324, 32;
	mul.lo.s32 	%r66, %r340, %r104;
	add.s32 	%r341, %r66, %r116;
	mul.wide.s32 	%rd87, %r341, 2;
	add.s64 	%rd88, %rd6, %rd87;
	ld.global.u16 	%rs47, [%rd88];
	st.shared.u16 	[%r1+34816], %rs47;
	add.s32 	%r342, %r324, 36;
	mul.lo.s32 	%r67, %r342, %r104;
	add.s32 	%r343, %r67, %r116;
	mul.wide.s32 	%rd89, %r343, 2;
	add.s64 	%rd90, %rd6, %rd89;
	ld.global.u16 	%rs48, [%rd90];
	st.shared.u16 	[%r17+32768], %rs48;
	add.s32 	%r344, %r324, 40;
	mul.lo.s32 	%r68, %r344, %r104;
	add.s32 	%r345, %r68, %r116;
	mul.wide.s32 	%rd91, %r345, 2;
	add.s64 	%rd92, %rd6, %rd91;
	ld.global.u16 	%rs49, [%rd92];
	st.shared.u16 	[%r19+32768], %rs49;
	add.s32 	%r346, %r324, 44;
	mul.lo.s32 	%r69, %r346, %r104;
	add.s32 	%r347, %r69, %r116;
	mul.wide.s32 	%rd93, %r347, 2;
	add.s64 	%rd94, %rd6, %rd93;
	ld.global.u16 	%rs50, [%rd94];
	st.shared.u16 	[%r21+32768], %rs50;
	add.s32 	%r348, %r324, 48;
	mul.lo.s32 	%r70, %r348, %r104;
	add.s32 	%r349, %r70, %r116;
	mul.wide.s32 	%rd95, %r349, 2;
	add.s64 	%rd96, %rd6, %rd95;
	ld.global.u16 	%rs51, [%rd96];
	st.shared.u16 	[%r1+35840], %rs51;
	add.s32 	%r350, %r324, 52;
	mul.lo.s32 	%r71, %r350, %r104;
	add.s32 	%r351, %r71, %r116;
	mul.wide.s32 	%rd97, %r351, 2;
	add.s64 	%rd98, %rd6, %rd97;
	ld.global.u16 	%rs52, [%rd98];
	st.shared.u16 	[%r24+32768], %rs52;
	add.s32 	%r352, %r324, 56;
	mul.lo.s32 	%r72, %r352, %r104;
	add.s32 	%r353, %r72, %r116;
	mul.wide.s32 	%rd99, %r353, 2;
	add.s64 	%rd100, %rd6, %rd99;
	ld.global.u16 	%rs53, [%rd100];
	st.shared.u16 	[%r26+32768], %rs53;
	add.s32 	%r354, %r324, 60;
	mul.lo.s32 	%r73, %r354, %r104;
	add.s32 	%r355, %r73, %r116;
	mul.wide.s32 	%rd101, %r355, 2;
	add.s64 	%rd102, %rd6, %rd101;
	ld.global.u16 	%rs54, [%rd102];
	st.shared.u16 	[%r28+32768], %rs54;
	add.s32 	%r356, %r324, 64;
	mul.lo.s32 	%r74, %r356, %r104;
	add.s32 	%r357, %r74, %r116;
	mul.wide.s32 	%rd103, %r357, 2;
	add.s64 	%rd104, %rd6, %rd103;
	ld.global.u16 	%rs55, [%rd104];
	st.shared.u16 	[%r1+36864], %rs55;
	add.s32 	%r358, %r324, 68;
	mul.lo.s32 	%r75, %r358, %r104;
	add.s32 	%r359, %r75, %r116;
	mul.wide.s32 	%rd105, %r359, 2;
	add.s64 	%rd106, %rd6, %rd105;
	ld.global.u16 	%rs56, [%rd106];
	st.shared.u16 	[%r31+32768], %rs56;
	add.s32 	%r360, %r324, 72;
	mul.lo.s32 	%r76, %r360, %r104;
	add.s32 	%r361, %r76, %r116;
	mul.wide.s32 	%rd107, %r361, 2;
	add.s64 	%rd108, %rd6, %rd107;
	ld.global.u16 	%rs57, [%rd108];
	st.shared.u16 	[%r33+32768], %rs57;
	add.s32 	%r362, %r324, 76;
	mul.lo.s32 	%r77, %r362, %r104;
	add.s32 	%r363, %r77, %r116;
	mul.wide.s32 	%rd109, %r363, 2;
	add.s64 	%rd110, %rd6, %rd109;
	ld.global.u16 	%rs58, [%rd110];
	st.shared.u16 	[%r35+32768], %rs58;
	add.s32 	%r364, %r324, 80;
	mul.lo.s32 	%r78, %r364, %r104;
	add.s32 	%r365, %r78, %r116;
	mul.wide.s32 	%rd111, %r365, 2;
	add.s64 	%rd112, %rd6, %rd111;
	ld.global.u16 	%rs59, [%rd112];
	st.shared.u16 	[%r1+37888], %rs59;
	add.s32 	%r366, %r324, 84;
	mul.lo.s32 	%r79, %r366, %r104;
	add.s32 	%r367, %r79, %r116;
	mul.wide.s32 	%rd113, %r367, 2;
	add.s64 	%rd114, %rd6, %rd113;
	ld.global.u16 	%rs60, [%rd114];
	st.shared.u16 	[%r38+32768], %rs60;
	add.s32 	%r368, %r324, 88;
	mul.lo.s32 	%r80, %r368, %r104;
	add.s32 	%r369, %r80, %r116;
	mul.wide.s32 	%rd115, %r369, 2;
	add.s64 	%rd116, %rd6, %rd115;
	ld.global.u16 	%rs61, [%rd116];
	st.shared.u16 	[%r40+32768], %rs61;
	add.s32 	%r370, %r324, 92;
	mul.lo.s32 	%r81, %r370, %r104;
	add.s32 	%r371, %r81, %r116;
	mul.wide.s32 	%rd117, %r371, 2;
	add.s64 	%rd118, %rd6, %rd117;
	ld.global.u16 	%rs62, [%rd118];
	st.shared.u16 	[%r42+32768], %rs62;
	add.s32 	%r372, %r324, 96;
	mul.lo.s32 	%r82, %r372, %r104;
	add.s32 	%r373, %r82, %r116;
	mul.wide.s32 	%rd119, %r373, 2;
	add.s64 	%rd120, %rd6, %rd119;
	ld.global.u16 	%rs63, [%rd120];
	st.shared.u16 	[%r1+38912], %rs63;
	add.s32 	%r374, %r324, 100;
	mul.lo.s32 	%r83, %r374, %r104;
	add.s32 	%r375, %r83, %r116;
	mul.wide.s32 	%rd121, %r375, 2;
	add.s64 	%rd122, %rd6, %rd121;
	ld.global.u16 	%rs64, [%rd122];
	st.shared.u16 	[%r45+32768], %rs64;
	add.s32 	%r376, %r324, 104;
	mul.lo.s32 	%r84, %r376, %r104;
	add.s32 	%r377, %r84, %r116;
	mul.wide.s32 	%rd123, %r377, 2;
	add.s64 	%rd124, %rd6, %rd123;
	ld.global.u16 	%rs65, [%rd124];
	st.shared.u16 	[%r47+32768], %rs65;
	add.s32 	%r378, %r324, 108;
	mul.lo.s32 	%r85, %r378, %r104;
	add.s32 	%r379, %r85, %r116;
	mul.wide.s32 	%rd125, %r379, 2;
	add.s64 	%rd126, %rd6, %rd125;
	ld.global.u16 	%rs66, [%rd126];
	st.shared.u16 	[%r49+32768], %rs66;
	add.s32 	%r380, %r324, 112;
	mul.lo.s32 	%r86, %r380, %r104;
	add.s32 	%r381, %r86, %r116;
	mul.wide.s32 	%rd127, %r381, 2;
	add.s64 	%rd128, %rd6, %rd127;
	ld.global.u16 	%rs67, [%rd128];
	st.shared.u16 	[%r1+39936], %rs67;
	add.s32 	%r382, %r324, 116;
	mul.lo.s32 	%r87, %r382, %r104;
	add.s32 	%r383, %r87, %r116;
	mul.wide.s32 	%rd129, %r383, 2;
	add.s64 	%rd130, %rd6, %rd129;
	ld.global.u16 	%rs68, [%rd130];
	st.shared.u16 	[%r52+32768], %rs68;
	add.s32 	%r384, %r324, 120;
	mul.lo.s32 	%r88, %r384, %r104;
	add.s32 	%r385, %r88, %r116;
	mul.wide.s32 	%rd131, %r385, 2;
	add.s64 	%rd132, %rd6, %rd131;
	ld.global.u16 	%rs69, [%rd132];
	st.shared.u16 	[%r54+32768], %rs69;
	add.s32 	%r386, %r324, 124;
	mul.lo.s32 	%r89, %r386, %r104;
	add.s32 	%r387, %r89, %r116;
	mul.wide.s32 	%rd133, %r387, 2;
	add.s64 	%rd134, %rd6, %rd133;
	ld.global.u16 	%rs70, [%rd134];
	st.shared.u16 	[%r56+32768], %rs70;
	ld.global.u16 	%rs71, [%rd8+64];
	st.shared.u16 	[%r1+8192], %rs71;
	ld.global.u16 	%rs72, [%rd10+64];
	st.shared.u16 	[%r3+8192], %rs72;
	ld.global.u16 	%rs73, [%rd12+64];
	st.shared.u16 	[%r5+8192], %rs73;
	ld.global.u16 	%rs74, [%rd14+64];
	st.shared.u16 	[%r7+8192], %rs74;
	ld.global.u16 	%rs75, [%rd16+64];
	st.shared.u16 	[%r1+9216], %rs75;
	ld.global.u16 	%rs76, [%rd18+64];
	st.shared.u16 	[%r10+8192], %rs76;
	ld.global.u16 	%rs77, [%rd20+64];
	st.shared.u16 	[%r12+8192], %rs77;
	ld.global.u16 	%rs78, [%rd22+64];
	st.shared.u16 	[%r14+8192], %rs78;
	ld.global.u16 	%rs79, [%rd24+64];
	st.shared.u16 	[%r1+10240], %rs79;
	ld.global.u16 	%rs80, [%rd26+64];
	st.shared.u16 	[%r17+8192], %rs80;
	ld.global.u16 	%rs81, [%rd28+64];
	st.shared.u16 	[%r19+8192], %rs81;
	ld.global.u16 	%rs82, [%rd30+64];
	st.shared.u16 	[%r21+8192], %rs82;
	ld.global.u16 	%rs83, [%rd32+64];
	st.shared.u16 	[%r1+11264], %rs83;
	ld.global.u16 	%rs84, [%rd34+64];
	st.shared.u16 	[%r24+8192], %rs84;
	ld.global.u16 	%rs85, [%rd36+64];
	st.shared.u16 	[%r26+8192], %rs85;
	ld.global.u16 	%rs86, [%rd38+64];
	st.shared.u16 	[%r28+8192], %rs86;
	ld.global.u16 	%rs87, [%rd40+64];
	st.shared.u16 	[%r1+12288], %rs87;
	ld.global.u16 	%rs88, [%rd42+64];
	st.shared.u16 	[%r31+8192], %rs88;
	ld.global.u16 	%rs89, [%rd44+64];
	st.shared.u16 	[%r33+8192], %rs89;
	ld.global.u16 	%rs90, [%rd46+64];
	st.shared.u16 	[%r35+8192], %rs90;
	ld.global.u16 	%rs91, [%rd48+64];
	st.shared.u16 	[%r1+13312], %rs91;
	ld.global.u16 	%rs92, [%rd50+64];
	st.shared.u16 	[%r38+8192], %rs92;
	ld.global.u16 	%rs93, [%rd52+64];
	st.shared.u16 	[%r40+8192], %rs93;
	ld.global.u16 	%rs94, [%rd54+64];
	st.shared.u16 	[%r42+8192], %rs94;
	ld.global.u16 	%rs95, [%rd56+64];
	st.shared.u16 	[%r1+14336], %rs95;
	ld.global.u16 	%rs96, [%rd58+64];
	st.shared.u16 	[%r45+8192], %rs96;
	ld.global.u16 	%rs97, [%rd60+64];
	st.shared.u16 	[%r47+8192], %rs97;
	ld.global.u16 	%rs98, [%rd62+64];
	st.shared.u16 	[%r49+8192], %rs98;
	ld.global.u16 	%rs99, [%rd64+64];
	st.shared.u16 	[%r1+15360], %rs99;
	ld.global.u16 	%rs100, [%rd66+64];
	st.shared.u16 	[%r52+8192], %rs100;
	ld.global.u16 	%rs101, [%rd68+64];
	st.shared.u16 	[%r54+8192], %rs101;
	ld.global.u16 	%rs102, [%rd70+64];
	st.shared.u16 	[%r56+8192], %rs102;
	ld.global.u16 	%rs103, [%rd72+64];
	st.shared.u16 	[%r1+40960], %rs103;
	ld.global.u16 	%rs104, [%rd74+64];
	st.shared.u16 	[%r3+40960], %rs104;
	ld.global.u16 	%rs105, [%rd76+64];
	st.shared.u16 	[%r5+40960], %rs105;
	ld.global.u16 	%rs106, [%rd78+64];
	st.shared.u16 	[%r7+40960], %rs106;
	ld.global.u16 	%rs107, [%rd80+64];
	st.shared.u16 	[%r1+41984], %rs107;
	ld.global.u16 	%rs108, [%rd82+64];
	st.shared.u16 	[%r10+40960], %rs108;
	ld.global.u16 	%rs109, [%rd84+64];
	st.shared.u16 	[%r12+40960], %rs109;
	ld.global.u16 	%rs110, [%rd86+64];
	st.shared.u16 	[%r14+40960], %rs110;
	ld.global.u16 	%rs111, [%rd88+64];
	st.shared.u16 	[%r1+43008], %rs111;
	ld.global.u16 	%rs112, [%rd90+64];
	st.shared.u16 	[%r17+40960], %rs112;
	ld.global.u16 	%rs113, [%rd92+64];
	st.shared.u16 	[%r19+40960], %rs113;
	ld.global.u16 	%rs114, [%rd94+64];
	st.shared.u16 	[%r21+40960], %rs114;
	ld.global.u16 	%rs115, [%rd96+64];
	st.shared.u16 	[%r1+44032], %rs115;
	ld.global.u16 	%rs116, [%rd98+64];
	st.shared.u16 	[%r24+40960], %rs116;
	ld.global.u16 	%rs117, [%rd100+64];
	st.shared.u16 	[%r26+40960], %rs117;
	ld.global.u16 	%rs118, [%rd102+64];
	st.shared.u16 	[%r28+40960], %rs118;
	ld.global.u16 	%rs119, [%rd104+64];
	st.shared.u16 	[%r1+45056], %rs119;
	ld.global.u16 	%rs120, [%rd106+64];
	st.shared.u16 	[%r31+40960], %rs120;
	ld.global.u16 	%rs121, [%rd108+64];
	st.shared.u16 	[%r33+40960], %rs121;
	ld.global.u16 	%rs122, [%rd110+64];
	st.shared.u16 	[%r35+40960], %rs122;
	ld.global.u16 	%rs123, [%rd112+64];
	st.shared.u16 	[%r1+46080], %rs123;
	ld.global.u16 	%rs124, [%rd114+64];
	st.shared.u16 	[%r38+40960], %rs124;
	ld.global.u16 	%rs125, [%rd116+64];
	st.shared.u16 	[%r40+40960], %rs125;
	ld.global.u16 	%rs126, [%rd118+64];
	st.shared.u16 	[%r42+40960], %rs126;
	ld.global.u16 	%rs127, [%rd120+64];
	st.shared.u16 	[%r1+47104], %rs127;
	ld.global.u16 	%rs128, [%rd122+64];
	st.shared.u16 	[%r45+40960], %rs128;
	ld.global.u16 	%rs129, [%rd124+64];
	st.shared.u16 	[%r47+40960], %rs129;
	ld.global.u16 	%rs130, [%rd126+64];
	st.shared.u16 	[%r49+40960], %rs130;
	ld.global.u16 	%rs131, [%rd128+64];
	st.shared.u16 	[%r1+48128], %rs131;
	ld.global.u16 	%rs132, [%rd130+64];
	st.shared.u16 	[%r52+40960], %rs132;
	ld.global.u16 	%rs133, [%rd132+64];
	st.shared.u16 	[%r54+40960], %rs133;
	ld.global.u16 	%rs134, [%rd134+64];
	st.shared.u16 	[%r56+40960], %rs134;
	ld.global.u16 	%rs135, [%rd8+128];
	st.shared.u16 	[%r1+16384], %rs135;
	ld.global.u16 	%rs136, [%rd10+128];
	st.shared.u16 	[%r3+16384], %rs136;
	ld.global.u16 	%rs137, [%rd12+128];
	st.shared.u16 	[%r5+16384], %rs137;
	ld.global.u16 	%rs138, [%rd14+128];
	st.shared.u16 	[%r7+16384], %rs138;
	ld.global.u16 	%rs139, [%rd16+128];
	st.shared.u16 	[%r1+17408], %rs139;
	ld.global.u16 	%rs140, [%rd18+128];
	st.shared.u16 	[%r10+16384], %rs140;
	ld.global.u16 	%rs141, [%rd20+128];
	st.shared.u16 	[%r12+16384], %rs141;
	ld.global.u16 	%rs142, [%rd22+128];
	st.shared.u16 	[%r14+16384], %rs142;
	ld.global.u16 	%rs143, [%rd24+128];
	st.shared.u16 	[%r1+18432], %rs143;
	ld.global.u16 	%rs144, [%rd26+128];
	st.shared.u16 	[%r17+16384], %rs144;
	ld.global.u16 	%rs145, [%rd28+128];
	st.shared.u16 	[%r19+16384], %rs145;
	ld.global.u16 	%rs146, [%rd30+128];
	st.shared.u16 	[%r21+16384], %rs146;
	ld.global.u16 	%rs147, [%rd32+128];
	st.shared.u16 	[%r1+19456], %rs147;
	ld.global.u16 	%rs148, [%rd34+128];
	st.shared.u16 	[%r24+16384], %rs148;
	ld.global.u16 	%rs149, [%rd36+128];
	st.shared.u16 	[%r26+16384], %rs149;
	ld.global.u16 	%rs150, [%rd38+128];
	st.shared.u16 	[%r28+16384], %rs150;
	ld.global.u16 	%rs151, [%rd40+128];
	st.shared.u16 	[%r1+20480], %rs151;
	ld.global.u16 	%rs152, [%rd42+128];
	st.shared.u16 	[%r31+16384], %rs152;
	ld.global.u16 	%rs153, [%rd44+128];
	st.shared.u16 	[%r33+16384], %rs153;
	ld.global.u16 	%rs154, [%rd46+128];
	st.shared.u16 	[%r35+16384], %rs154;
	ld.global.u16 	%rs155, [%rd48+128];
	st.shared.u16 	[%r1+21504], %rs155;
	ld.global.u16 	%rs156, [%rd50+128];
	st.shared.u16 	[%r38+16384], %rs156;
	ld.global.u16 	%rs157, [%rd52+128];
	st.shared.u16 	[%r40+16384], %rs157;
	ld.global.u16 	%rs158, [%rd54+128];
	st.shared.u16 	[%r42+16384], %rs158;
	ld.global.u16 	%rs159, [%rd56+128];
	st.shared.u16 	[%r1+22528], %rs159;
	ld.global.u16 	%rs160, [%rd58+128];
	st.shared.u16 	[%r45+16384], %rs160;
	ld.global.u16 	%rs161, [%rd60+128];
	st.shared.u16 	[%r47+16384], %rs161;
	ld.global.u16 	%rs162, [%rd62+128];
	st.shared.u16 	[%r49+16384], %rs162;
	ld.global.u16 	%rs163, [%rd64+128];
	st.shared.u16 	[%r1+23552], %rs163;
	ld.global.u16 	%rs164, [%rd66+128];
	st.shared.u16 	[%r52+16384], %rs164;
	ld.global.u16 	%rs165, [%rd68+128];
	st.shared.u16 	[%r54+16384], %rs165;
	ld.global.u16 	%rs166, [%rd70+128];
	st.shared.u16 	[%r56+16384], %rs166;
	ld.global.u16 	%rs167, [%rd72+128];
	st.shared.u16 	[%r1+49152], %rs167;
	ld.global.u16 	%rs168, [%rd74+128];
	st.shared.u16 	[%r3+49152], %rs168;
	ld.global.u16 	%rs169, [%rd76+128];
	st.shared.u16 	[%r5+49152], %rs169;
	ld.global.u16 	%rs170, [%rd78+128];
	st.shared.u16 	[%r7+49152], %rs170;
	ld.global.u16 	%rs171, [%rd80+128];
	st.shared.u16 	[%r1+50176], %rs171;
	ld.global.u16 	%rs172, [%rd82+128];
	st.shared.u16 	[%r10+49152], %rs172;
	ld.global.u16 	%rs173, [%rd84+128];
	st.shared.u16 	[%r12+49152], %rs173;
	ld.global.u16 	%rs174, [%rd86+128];
	st.shared.u16 	[%r14+49152], %rs174;
	ld.global.u16 	%rs175, [%rd88+128];
	st.shared.u16 	[%r1+51200], %rs175;
	ld.global.u16 	%rs176, [%rd90+128];
	st.shared.u16 	[%r17+49152], %rs176;
	ld.global.u16 	%rs177, [%rd92+128];
	st.shared.u16 	[%r19+49152], %rs177;
	ld.global.u16 	%rs178, [%rd94+128];
	st.shared.u16 	[%r21+49152], %rs178;
	ld.global.u16 	%rs179, [%rd96+128];
	st.shared.u16 	[%r1+52224], %rs179;
	ld.global.u16 	%rs180, [%rd98+128];
	st.shared.u16 	[%r24+49152], %rs180;
	ld.global.u16 	%rs181, [%rd100+128];
	st.shared.u16 	[%r26+49152], %rs181;
	ld.global.u16 	%rs182, [%rd102+128];
	st.shared.u16 	[%r28+49152], %rs182;
	ld.global.u16 	%rs183, [%rd104+128];
	st.shared.u16 	[%r1+53248], %rs183;
	ld.global.u16 	%rs184, [%rd106+128];
	st.shared.u16 	[%r31+49152], %rs184;
	ld.global.u16 	%rs185, [%rd108+128];
	st.shared.u16 	[%r33+49152], %rs185;
	ld.global.u16 	%rs186, [%rd110+128];
	st.shared.u16 	[%r35+49152], %rs186;
	ld.global.u16 	%rs187, [%rd112+128];
	st.shared.u16 	[%r1+54272], %rs187;
	ld.global.u16 	%rs188, [%rd114+128];
	st.shared.u16 	[%r38+49152], %rs188;
	ld.global.u16 	%rs189, [%rd116+128];
	st.shared.u16 	[%r40+49152], %rs189;
	ld.global.u16 	%rs190, [%rd118+128];
	st.shared.u16 	[%r42+49152], %rs190;
	ld.global.u16 	%rs191, [%rd120+128];
	st.shared.u16 	[%r1+55296], %rs191;
	ld.global.u16 	%rs192, [%rd122+128];
	st.shared.u16 	[%r45+49152], %rs192;
	ld.global.u16 	%rs193, [%rd124+128];
	st.shared.u16 	[%r47+49152], %rs193;
	ld.global.u16 	%rs194, [%rd126+128];
	st.shared.u16 	[%r49+49152], %rs194;
	ld.global.u16 	%rs195, [%rd128+128];
	st.shared.u16 	[%r1+56320], %rs195;
	ld.global.u16 	%rs196, [%rd130+128];
	st.shared.u16 	[%r52+49152], %rs196;
	ld.global.u16 	%rs197, [%rd132+128];
	st.shared.u16 	[%r54+49152], %rs197;
	ld.global.u16 	%rs198, [%rd134+128];
	st.shared.u16 	[%r56+49152], %rs198;
	shr.s32 	%r388, %r104, 31;
	shr.u32 	%r389, %r388, 27;
	add.s32 	%r390, %r104, %r389;
	shr.s32 	%r90, %r390, 5;
	setp.lt.s32 	%p1, %r104, 32;
	mov.f32 	%f1419, 0f00000000;
	mov.f32 	%f1420, %f1419;
	mov.f32 	%f1421, %f1419;
	mov.f32 	%f1422, %f1419;
	mov.f32 	%f1423, %f1419;
	mov.f32 	%f1424, %f1419;
	mov.f32 	%f1425, %f1419;
	mov.f32 	%f1426, %f1419;
	mov.f32 	%f1427, %f1419;
	mov.f32 	%f1428, %f1419;
	mov.f32 	%f1429, %f1419;
	mov.f32 	%f1430, %f1419;
	mov.f32 	%f1431, %f1419;
	mov.f32 	%f1432, %f1419;
	mov.f32 	%f1433, %f1419;
	mov.f32 	%f1434, %f1419;
	mov.f32 	%f1435, %f1419;
	mov.f32 	%f1436, %f1419;
	mov.f32 	%f1437, %f1419;
	mov.f32 	%f1438, %f1419;
	mov.f32 	%f1439, %f1419;
	mov.f32 	%f1440, %f1419;
	mov.f32 	%f1441, %f1419;
	mov.f32 	%f1442, %f1419;
	mov.f32 	%f1443, %f1419;
	mov.f32 	%f1444, %f1419;
	mov.f32 	%f1445, %f1419;
	mov.f32 	%f1446, %f1419;
	mov.f32 	%f1447, %f1419;
	mov.f32 	%f1448, %f1419;
	mov.f32 	%f1449, %f1419;
	mov.f32 	%f1450, %f1419;
	mov.f32 	%f1451, %f1419;
	mov.f32 	%f1452, %f1419;
	mov.f32 	%f1453, %f1419;
	mov.f32 	%f1454, %f1419;
	mov.f32 	%f1455, %f1419;
	mov.f32 	%f1456, %f1419;
	mov.f32 	%f1457, %f1419;
	mov.f32 	%f1458, %f1419;
	mov.f32 	%f1459, %f1419;
	mov.f32 	%f1460, %f1419;
	mov.f32 	%f1461, %f1419;
	mov.f32 	%f1462, %f1419;
	mov.f32 	%f1463, %f1419;
	mov.f32 	%f1464, %f1419;
	mov.f32 	%f1465, %f1419;
	mov.f32 	%f1466, %f1419;
	mov.f32 	%f1467, %f1419;
	mov.f32 	%f1468, %f1419;
	mov.f32 	%f1469, %f1419;
	mov.f32 	%f1470, %f1419;
	mov.f32 	%f1471, %f1419;
	mov.f32 	%f1472, %f1419;
	mov.f32 	%f1473, %f1419;
	mov.f32 	%f1474, %f1419;
	mov.f32 	%f1475, %f1419;
	mov.f32 	%f1476, %f1419;
	mov.f32 	%f1477, %f1419;
	mov.f32 	%f1478, %f1419;
	mov.f32 	%f1479, %f1419;
	mov.f32 	%f1480, %f1419;
	mov.f32 	%f1481, %f1419;
	mov.f32 	%f1482, %f1419;
	mov.f32 	%f1483, %f1419;
	mov.f32 	%f1484, %f1419;
	mov.f32 	%f1485, %f1419;
	mov.f32 	%f1486, %f1419;
	mov.f32 	%f1487, %f1419;
	mov.f32 	%f1488, %f1419;
	mov.f32 	%f1489, %f1419;
	mov.f32 	%f1490, %f1419;
	mov.f32 	%f1491, %f1419;
	mov.f32 	%f1492, %f1419;
	mov.f32 	%f1493, %f1419;
	mov.f32 	%f1494, %f1419;
	mov.f32 	%f1495, %f1419;
	mov.f32 	%f1496, %f1419;
	mov.f32 	%f1497, %f1419;
	mov.f32 	%f1498, %f1419;
	mov.f32 	%f1499, %f1419;
	mov.f32 	%f1500, %f1419;
	mov.f32 	%f1501, %f1419;
	mov.f32 	%f1502, %f1419;
	mov.f32 	%f1503, %f1419;
	mov.f32 	%f1504, %f1419;
	mov.f32 	%f1505, %f1419;
	mov.f32 	%f1506, %f1419;
	mov.f32 	%f1507, %f1419;
	mov.f32 	%f1508, %f1419;
	mov.f32 	%f1509, %f1419;
	mov.f32 	%f1510, %f1419;
	mov.f32 	%f1511, %f1419;
	mov.f32 	%f1512, %f1419;
	mov.f32 	%f1513, %f1419;
	mov.f32 	%f1514, %f1419;
	mov.f32 	%f1515, %f1419;
	mov.f32 	%f1516, %f1419;
	mov.f32 	%f1517, %f1419;
	mov.f32 	%f1518, %f1419;
	mov.f32 	%f1519, %f1419;
	mov.f32 	%f1520, %f1419;
	mov.f32 	%f1521, %f1419;
	mov.f32 	%f1522, %f1419;
	mov.f32 	%f1523, %f1419;
	mov.f32 	%f1524, %f1419;
	mov.f32 	%f1525, %f1419;
	mov.f32 	%f1526, %f1419;
	mov.f32 	%f1527, %f1419;
	mov.f32 	%f1528, %f1419;
	mov.f32 	%f1529, %f1419;
	mov.f32 	%f1530, %f1419;
	mov.f32 	%f1531, %f1419;
	mov.f32 	%f1532, %f1419;
	mov.f32 	%f1533, %f1419;
	mov.f32 	%f1534, %f1419;
	mov.f32 	%f1535, %f1419;
	mov.f32 	%f1536, %f1419;
	mov.f32 	%f1537, %f1419;
	mov.f32 	%f1538, %f1419;
	mov.f32 	%f1539, %f1419;
	mov.f32 	%f1540, %f1419;
	mov.f32 	%f1541, %f1419;
	mov.f32 	%f1542, %f1419;
	mov.f32 	%f1543, %f1419;
	mov.f32 	%f1544, %f1419;
	mov.f32 	%f1545, %f1419;
	mov.f32 	%f1546, %f1419;
	@%p1 bra 	$L__BB0_11;
	mov.b32 	%r1342, 0;
	mov.f32 	%f1419, 0f00000000;
$L__BB0_2:
	bar.sync 	0;
	add.s32 	%r392, %r1342, 3;
	setp.ge.s32 	%p2, %r392, %r90;
	@%p2 bra 	$L__BB0_4;
	ld.param.u64 	%rd669, [_Z6matmulP6__halfS0_S0_iiiff_param_1];
	ld.param.u64 	%rd665, [_Z6matmulP6__halfS0_S0_iiiff_param_0];
	shl.b32 	%r393, %r1342, 5;
	mov.u32 	%r394, %tid.x;
	and.b32  	%r395, %r394, 31;
	or.b32  	%r396, %r393, %r395;
	add.s32 	%r397, %r396, 96;
	add.s32 	%r398, %r397, %r2;
	cvta.to.global.u64 	%rd135, %rd665;
	mul.wide.s32 	%rd136, %r398, 2;
	add.s64 	%rd137, %rd135, %rd136;
	ld.global.u16 	%rs199, [%rd137];
	st.shared.u16 	[%r1+24576], %rs199;
	add.s32 	%r399, %r397, %r4;
	mul.wide.s32 	%rd138, %r399, 2;
	add.s64 	%rd139, %rd135, %rd138;
	ld.global.u16 	%rs200, [%rd139];
	st.shared.u16 	[%r3+24576], %rs200;
	add.s32 	%r400, %r397, %r6;
	mul.wide.s32 	%rd140, %r400, 2;
	add.s64 	%rd141, %rd135, %rd140;
	ld.global.u16 	%rs201, [%rd141];
	st.shared.u16 	[%r5+24576], %rs201;
	add.s32 	%r401, %r397, %r8;
	mul.wide.s32 	%rd142, %r401, 2;
	add.s64 	%rd143, %rd135, %rd142;
	ld.global.u16 	%rs202, [%rd143];
	st.shared.u16 	[%r7+24576], %rs202;
	add.s32 	%r402, %r397, %r9;
	mul.wide.s32 	%rd144, %r402, 2;
	add.s64 	%rd145, %rd135, %rd144;
	ld.global.u16 	%rs203, [%rd145];
	st.shared.u16 	[%r1+25600], %rs203;
	add.s32 	%r403, %r397, %r11;
	mul.wide.s32 	%rd146, %r403, 2;
	add.s64 	%rd147, %rd135, %rd146;
	ld.global.u16 	%rs204, [%rd147];
	st.shared.u16 	[%r10+24576], %rs204;
	add.s32 	%r404, %r397, %r13;
	mul.wide.s32 	%rd148, %r404, 2;
	add.s64 	%rd149, %rd135, %rd148;
	ld.global.u16 	%rs205, [%rd149];
	st.shared.u16 	[%r12+24576], %rs205;
	add.s32 	%r405, %r397, %r15;
	mul.wide.s32 	%rd150, %r405, 2;
	add.s64 	%rd151, %rd135, %rd150;
	ld.global.u16 	%rs206, [%rd151];
	st.shared.u16 	[%r14+24576], %rs206;
	add.s32 	%r406, %r397, %r16;
	mul.wide.s32 	%rd152, %r406, 2;
	add.s64 	%rd153, %rd135, %rd152;
	ld.global.u16 	%rs207, [%rd153];
	st.shared.u16 	[%r1+26624], %rs207;
	add.s32 	%r407, %r397, %r18;
	mul.wide.s32 	%rd154, %r407, 2;
	add.s64 	%rd155, %rd135, %rd154;
	ld.global.u16 	%rs208, [%rd155];
	st.shared.u16 	[%r17+24576], %rs208;
	add.s32 	%r408, %r397, %r20;
	mul.wide.s32 	%rd156, %r408, 2;
	add.s64 	%rd157, %rd135, %rd156;
	ld.global.u16 	%rs209, [%rd157];
	st.shared.u16 	[%r19+24576], %rs209;
	add.s32 	%r409, %r397, %r22;
	mul.wide.s32 	%rd158, %r409, 2;
	add.s64 	%rd159, %rd135, %rd158;
	ld.global.u16 	%rs210, [%rd159];
	st.shared.u16 	[%r21+24576], %rs210;
	add.s32 	%r410, %r397, %r23;
	mul.wide.s32 	%rd160, %r410, 2;
	add.s64 	%rd161, %rd135, %rd160;
	ld.global.u16 	%rs211, [%rd161];
	st.shared.u16 	[%r1+27648], %rs211;
	add.s32 	%r411, %r397, %r25;
	mul.wide.s32 	%rd162, %r411, 2;
	add.s64 	%rd163, %rd135, %rd162;
	ld.global.u16 	%rs212, [%rd163];
	st.shared.u16 	[%r24+24576], %rs212;
	add.s32 	%r412, %r397, %r27;
	mul.wide.s32 	%rd164, %r412, 2;
	add.s64 	%rd165, %rd135, %rd164;
	ld.global.u16 	%rs213, [%rd165];
	st.shared.u16 	[%r26+24576], %rs213;
	add.s32 	%r413, %r397, %r29;
	mul.wide.s32 	%rd166, %r413, 2;
	add.s64 	%rd167, %rd135, %rd166;
	ld.global.u16 	%rs214, [%rd167];
	st.shared.u16 	[%r28+24576], %rs214;
	add.s32 	%r414, %r397, %r30;
	mul.wide.s32 	%rd168, %r414, 2;
	add.s64 	%rd169, %rd135, %rd168;
	ld.global.u16 	%rs215, [%rd169];
	st.shared.u16 	[%r1+28672], %rs215;
	add.s32 	%r415, %r397, %r32;
	mul.wide.s32 	%rd170, %r415, 2;
	add.s64 	%rd171, %rd135, %rd170;
	ld.global.u16 	%rs216, [%rd171];
	st.shared.u16 	[%r31+24576], %rs216;
	add.s32 	%r416, %r397, %r34;
	mul.wide.s32 	%rd172, %r416, 2;
	add.s64 	%rd173, %rd135, %rd172;
	ld.global.u16 	%rs217, [%rd173];
	st.shared.u16 	[%r33+24576], %rs217;
	add.s32 	%r417, %r397, %r36;
	mul.wide.s32 	%rd174, %r417, 2;
	add.s64 	%rd175, %rd135, %rd174;
	ld.global.u16 	%rs218, [%rd175];
	st.shared.u16 	[%r35+24576], %rs218;
	add.s32 	%r418, %r397, %r37;
	mul.wide.s32 	%rd176, %r418, 2;
	add.s64 	%rd177, %rd135, %rd176;
	ld.global.u16 	%rs219, [%rd177];
	st.shared.u16 	[%r1+29696], %rs219;
	add.s32 	%r419, %r397, %r39;
	mul.wide.s32 	%rd178, %r419, 2;
	add.s64 	%rd179, %rd135, %rd178;
	ld.global.u16 	%rs220, [%rd179];
	st.shared.u16 	[%r38+24576], %rs220;
	add.s32 	%r420, %r397, %r41;
	mul.wide.s32 	%rd180, %r420, 2;
	add.s64 	%rd181, %rd135, %rd180;
	ld.global.u16 	%rs221, [%rd181];
	st.shared.u16 	[%r40+24576], %rs221;
	add.s32 	%r421, %r397, %r43;
	mul.wide.s32 	%rd182, %r421, 2;
	add.s64 	%rd183, %rd135, %rd182;
	ld.global.u16 	%rs222, [%rd183];
	st.shared.u16 	[%r42+24576], %rs222;
	add.s32 	%r422, %r397, %r44;
	mul.wide.s32 	%rd184, %r422, 2;
	add.s64 	%rd185, %rd135, %rd184;
	ld.global.u16 	%rs223, [%rd185];
	st.shared.u16 	[%r1+30720], %rs223;
	add.s32 	%r423, %r397, %r46;
	mul.wide.s32 	%rd186, %r423, 2;
	add.s64 	%rd187, %rd135, %rd186;
	ld.global.u16 	%rs224, [%rd187];
	st.shared.u16 	[%r45+24576], %rs224;
	add.s32 	%r424, %r397, %r48;
	mul.wide.s32 	%rd188, %r424, 2;
	add.s64 	%rd189, %rd135, %rd188;
	ld.global.u16 	%rs225, [%rd189];
	st.shared.u16 	[%r47+24576], %rs225;
	add.s32 	%r425, %r397, %r50;
	mul.wide.s32 	%rd190, %r425, 2;
	add.s64 	%rd191, %rd135, %rd190;
	ld.global.u16 	%rs226, [%rd191];
	st.shared.u16 	[%r49+24576], %rs226;
	add.s32 	%r426, %r397, %r51;
	mul.wide.s32 	%rd192, %r426, 2;
	add.s64 	%rd193, %rd135, %rd192;
	ld.global.u16 	%rs227, [%rd193];
	st.shared.u16 	[%r1+31744], %rs227;
	add.s32 	%r427, %r397, %r53;
	mul.wide.s32 	%rd194, %r427, 2;
	add.s64 	%rd195, %rd135, %rd194;
	ld.global.u16 	%rs228, [%rd195];
	st.shared.u16 	[%r52+24576], %rs228;
	add.s32 	%r428, %r397, %r55;
	mul.wide.s32 	%rd196, %r428, 2;
	add.s64 	%rd197, %rd135, %rd196;
	ld.global.u16 	%rs229, [%rd197];
	st.shared.u16 	[%r54+24576], %rs229;
	add.s32 	%r429, %r397, %r57;
	mul.wide.s32 	%rd198, %r429, 2;
	add.s64 	%rd199, %rd135, %rd198;
	ld.global.u16 	%rs230, [%rd199];
	st.shared.u16 	[%r56+24576], %rs230;
	add.s32 	%r430, %r397, %r58;
	cvta.to.global.u64 	%rd200, %rd669;
	mul.wide.s32 	%rd201, %r430, 2;
	add.s64 	%rd202, %rd200, %rd201;
	ld.global.u16 	%rs231, [%rd202];
	st.shared.u16 	[%r1+57344], %rs231;
	add.s32 	%r431, %r397, %r59;
	mul.wide.s32 	%rd203, %r431, 2;
	add.s64 	%rd204, %rd200, %rd203;
	ld.global.u16 	%rs232, [%rd204];
	st.shared.u16 	[%r3+57344], %rs232;
	add.s32 	%r432, %r397, %r60;
	mul.wide.s32 	%rd205, %r432, 2;
	add.s64 	%rd206, %rd200, %rd205;
	ld.global.u16 	%rs233, [%rd206];
	st.shared.u16 	[%r5+57344], %rs233;
	add.s32 	%r433, %r397, %r61;
	mul.wide.s32 	%rd207, %r433, 2;
	add.s64 	%rd208, %rd200, %rd207;
	ld.global.u16 	%rs234, [%rd208];
	st.shared.u16 	[%r7+57344], %rs234;
	add.s32 	%r434, %r397, %r62;
	mul.wide.s32 	%rd209, %r434, 2;
	add.s64 	%rd210, %rd200, %rd209;
	ld.global.u16 	%rs235, [%rd210];
	st.shared.u16 	[%r1+58368], %rs235;
	add.s32 	%r435, %r397, %r63;
	mul.wide.s32 	%rd211, %r435, 2;
	add.s64 	%rd212, %rd200, %rd211;
	ld.global.u16 	%rs236, [%rd212];
	st.shared.u16 	[%r10+57344], %rs236;
	add.s32 	%r436, %r397, %r64;
	mul.wide.s32 	%rd213, %r436, 2;
	add.s64 	%rd214, %rd200, %rd213;
	ld.global.u16 	%rs237, [%rd214];
	st.shared.u16 	[%r12+57344], %rs237;
	add.s32 	%r437, %r397, %r65;
	mul.wide.s32 	%rd215, %r437, 2;
	add.s64 	%rd216, %rd200, %rd215;
	ld.global.u16 	%rs238, [%rd216];
	st.shared.u16 	[%r14+57344], %rs238;
	add.s32 	%r438, %r397, %r66;
	mul.wide.s32 	%rd217, %r438, 2;
	add.s64 	%rd218, %rd200, %rd217;
	ld.global.u16 	%rs239, [%rd218];
	st.shared.u16 	[%r1+59392], %rs239;
	add.s32 	%r439, %r397, %r67;
	mul.wide.s32 	%rd219, %r439, 2;
	add.s64 	%rd220, %rd200, %rd219;
	ld.global.u16 	%rs240, [%rd220];
	st.shared.u16 	[%r17+57344], %rs240;
	add.s32 	%r440, %r397, %r68;
	mul.wide.s32 	%rd221, %r440, 2;
	add.s64 	%rd222, %rd200, %rd221;
	ld.global.u16 	%rs241, [%rd222];
	st.shared.u16 	[%r19+57344], %rs241;
	add.s32 	%r441, %r397, %r69;
	mul.wide.s32 	%rd223, %r441, 2;
	add.s64 	%rd224, %rd200, %rd223;
	ld.global.u16 	%rs242, [%rd224];
	st.shared.u16 	[%r21+57344], %rs242;
	add.s32 	%r442, %r397, %r70;
	mul.wide.s32 	%rd225, %r442, 2;
	add.s64 	%rd226, %rd200, %rd225;
	ld.global.u16 	%rs243, [%rd226];
	st.shared.u16 	[%r1+60416], %rs243;
	add.s32 	%r443, %r397, %r71;
	mul.wide.s32 	%rd227, %r443, 2;
	add.s64 	%rd228, %rd200, %rd227;
	ld.global.u16 	%rs244, [%rd228];
	st.shared.u16 	[%r24+57344], %rs244;
	add.s32 	%r444, %r397, %r72;
	mul.wide.s32 	%rd229, %r444, 2;
	add.s64 	%rd230, %rd200, %rd229;
	ld.global.u16 	%rs245, [%rd230];
	st.shared.u16 	[%r26+57344], %rs245;
	add.s32 	%r445, %r397, %r73;
	mul.wide.s32 	%rd231, %r445, 2;
	add.s64 	%rd232, %rd200, %rd231;
	ld.global.u16 	%rs246, [%rd232];
	st.shared.u16 	[%r28+57344], %rs246;
	add.s32 	%r446, %r397, %r74;
	mul.wide.s32 	%rd233, %r446, 2;
	add.s64 	%rd234, %rd200, %rd233;
	ld.global.u16 	%rs247, [%rd234];
	st.shared.u16 	[%r1+61440], %rs247;
	add.s32 	%r447, %r397, %r75;
	mul.wide.s32 	%rd235, %r447, 2;
	add.s64 	%rd236, %rd200, %rd235;
	ld.global.u16 	%rs248, [%rd236];
	st.shared.u16 	[%r31+57344], %rs248;
	add.s32 	%r448, %r397, %r76;
	mul.wide.s32 	%rd237, %r448, 2;
	add.s64 	%rd238, %rd200, %rd237;
	ld.global.u16 	%rs249, [%rd238];
	st.shared.u16 	[%r33+57344], %rs249;
	add.s32 	%r449, %r397, %r77;
	mul.wide.s32 	%rd239, %r449, 2;
	add.s64 	%rd240, %rd200, %rd239;
	ld.global.u16 	%rs250, [%rd240];
	st.shared.u16 	[%r35+57344], %rs250;
	add.s32 	%r450, %r397, %r78;
	mul.wide.s32 	%rd241, %r450, 2;
	add.s64 	%rd242, %rd200, %rd241;
	ld.global.u16 	%rs251, [%rd242];
	st.shared.u16 	[%r1+62464], %rs251;
	add.s32 	%r451, %r397, %r79;
	mul.wide.s32 	%rd243, %r451, 2;
	add.s64 	%rd244, %rd200, %rd243;
	ld.global.u16 	%rs252, [%rd244];
	st.shared.u16 	[%r38+57344], %rs252;
	add.s32 	%r452, %r397, %r80;
	mul.wide.s32 	%rd245, %r452, 2;
	add.s64 	%rd246, %rd200, %rd245;
	ld.global.u16 	%rs253, [%rd246];
	st.shared.u16 	[%r40+57344], %rs253;
	add.s32 	%r453, %r397, %r81;
	mul.wide.s32 	%rd247, %r453, 2;
	add.s64 	%rd248, %rd200, %rd247;
	ld.global.u16 	%rs254, [%rd248];
	st.shared.u16 	[%r42+57344], %rs254;
	add.s32 	%r454, %r397, %r82;
	mul.wide.s32 	%rd249, %r454, 2;
	add.s64 	%rd250, %rd200, %rd249;
	ld.global.u16 	%rs255, [%rd250];
	st.shared.u16 	[%r1+63488], %rs255;
	add.s32 	%r455, %r397, %r83;
	mul.wide.s32 	%rd251, %r455, 2;
	add.s64 	%rd252, %rd200, %rd251;
	ld.global.u16 	%rs256, [%rd252];
	st.shared.u16 	[%r45+57344], %rs256;
	add.s32 	%r456, %r397, %r84;
	mul.wide.s32 	%rd253, %r456, 2;
	add.s64 	%rd254, %rd200, %rd253;
	ld.global.u16 	%rs257, [%rd254];
	st.shared.u16 	[%r47+57344], %rs257;
	add.s32 	%r457, %r397, %r85;
	mul.wide.s32 	%rd255, %r457, 2;
	add.s64 	%rd256, %rd200, %rd255;
	ld.global.u16 	%rs258, [%rd256];
	st.shared.u16 	[%r49+57344], %rs258;
	add.s32 	%r458, %r397, %r86;
	mul.wide.s32 	%rd257, %r458, 2;
	add.s64 	%rd258, %rd200, %rd257;
	ld.global.u16 	%rs259, [%rd258];
	st.shared.u16 	[%r1+64512], %rs259;
	add.s32 	%r459, %r397, %r87;
	mul.wide.s32 	%rd259, %r459, 2;
	add.s64 	%rd260, %rd200, %rd259;
	ld.global.u16 	%rs260, [%rd260];
	st.shared.u16 	[%r52+57344], %rs260;
	add.s32 	%r460, %r397, %r88;
	mul.wide.s32 	%rd261, %r460, 2;
	add.s64 	%rd262, %rd200, %rd261;
	ld.global.u16 	%rs261, [%rd262];
	st.shared.u16 	[%r54+57344], %rs261;
	add.s32 	%r461, %r397, %r89;
	mul.wide.s32 	%rd263, %r461, 2;
	add.s64 	%rd264, %rd200, %rd263;
	ld.global.u16 	%rs262, [%rd264];
	st.shared.u16 	[%r56+57344], %rs262;
$L__BB0_4:
	mov.u32 	%r462, %tid.z;
	shl.b32 	%r463, %r462, 12;
	mov.u32 	%r464, shared_storage;
	add.s32 	%r465, %r464, %r463;
	mov.b32 	%r466, 16;
	wmma.load.a.sync.aligned.row.m16n16k16.shared.f16 	{%r467, %r468, %r469, %r470, %r471, %r472, %r473, %r474}, [%r465], %r466;
	add.s32 	%r475, %r465, 1024;
	wmma.load.a.sync.aligned.row.m16n16k16.shared.f16 	{%r476, %r477, %r478, %r479, %r480, %r481, %r482, %r483}, [%r475], %r466;
	add.s32 	%r484, %r465, 2048;
	wmma.load.a.sync.aligned.row.m16n16k16.shared.f16 	{%r485, %r486, %r487, %r488, %r489, %r490, %r491, %r492}, [%r484], %r466;
	add.s32 	%r493, %r465, 3072;
	wmma.load.a.sync.aligned.row.m16n16k16.shared.f16 	{%r494, %r495, %r496, %r497, %r498, %r499, %r500, %r501}, [%r493], %r466;
	mov.u32 	%r502, %tid.y;
	shl.b32 	%r503, %r502, 12;
	add.s32 	%r504, %r503, %r464;
	add.s32 	%r505, %r504, 32768;
	wmma.load.b.sync.aligned.col.m16n16k16.shared.f16 	{%r506, %r507, %r508, %r509, %r510, %r511, %r512, %r513}, [%r505], %r466;
	add.s32 	%r514, %r504, 33792;
	wmma.load.b.sync.aligned.col.m16n16k16.shared.f16 	{%r515, %r516, %r517, %r518, %r519, %r520, %r521, %r522}, [%r514], %r466;
	add.s32 	%r523, %r504, 34816;
	wmma.load.b.sync.aligned.col.m16n16k16.shared.f16 	{%r524, %r525, %r526, %r527, %r528, %r529, %r530, %r531}, [%r523], %r466;
	add.s32 	%r532, %r504, 35840;
	wmma.load.b.sync.aligned.col.m16n16k16.shared.f16 	{%r533, %r534, %r535, %r536, %r537, %r538, %r539, %r540}, [%r532], %r466;
	wmma.mma.sync.aligned.row.col.m16n16k16.f32.f32 {%f771, %f772, %f773, %f774, %f775, %f776, %f777, %f778}, {%r467, %r468, %r469, %r470, %r471, %r472, %r473, %r474}, {%r506, %r507, %r508, %r509, %r510, %r511, %r512, %r513}, {%f1546, %f1545, %f1544, %f1543, %f1542, %f1541, %f1540, %f1539};
	wmma.mma.sync.aligned.row.col.m16n16k16.f32.f32 {%f779, %f780, %f781, %f782, %f783, %f784, %f785, %f786}, {%r467, %r468, %r469, %r470, %r471, %r472, %r473, %r474}, {%r515, %r516, %r517, %r518, %r519, %r520, %r521, %r522}, {%f1538, %f1537, %f1536, %f1535, %f1534, %f1533, %f1532, %f1531};
	wmma.mma.sync.aligned.row.col.m16n16k16.f32.f32 {%f787, %f788, %f789, %f790, %f791, %f792, %f793, %f794}, {%r467, %r468, %r469, %r470, %r471, %r472, %r473, %r474}, {%r524, %r525, %r526, %r527, %r528, %r529, %r530, %r531}, {%f1530, %f1529, %f1528, %f1527, %f1526, %f1525, %f1524, %f1523};
	wmma.mma.sync.aligned.row.col.m16n16k16.f32.f32 {%f795, %f796, %f797, %f798, %f799, %f800, %f801, %f802}, {%r467, %r468, %r469, %r470, %r471, %r472, %r473, %r474}, {%r533, %r534, %r535, %r536, %r537, %r538, %r539, %r540}, {%f1522, %f1521, %f1520, %f1519, %f1518, %f1517, %f1516, %f1515};
	wmma.mma.sync.aligned.row.col.m16n16k16.f32.f32 {%f803, %f804, %f805, %f806, %f807, %f808, %f809, %f810}, {%r476, %r477, %r478, %r479, %r480, %r481, %r482, %r483}, {%r506, %r507, %r508, %r509, %r510, %r511, %r512, %r513}, {%f1514, %f1513, %f1512, %f1511, %f1510, %f1509, %f1508, %f1507};
	wmma.mma.sync.aligned.row.col.m16n16k16.f32.f32 {%f811, %f812, %f813, %f814, %f815, %f816, %f817, %f818}, {%r476, %r477, %r478, %r479, %r480, %r481, %r482, %r483}, {%r515, %r516, %r517, %r518, %r519, %r520, %r521, %r522}, {%f1506, %f1505, %f1504, %f1503, %f1502, %f1501, %f1500, %f1499};
	wmma.mma.sync.aligned.row.col.m16n16k16.f32.f32 {%f819, %f820, %f821, %f822, %f823, %f824, %f825, %f826}, {%r476, %r477, %r478, %r479, %r480, %r481, %r482, %r483}, {%r524, %r525, %r526, %r527, %r528, %r529, %r530, %r531}, {%f1498, %f1497, %f1496, %f1495, %f1494, %f1493, %f1492, %f1491};
	wmma.mma.sync.aligned.row.col.m16n16k16.f32.f32 {%f827, %f828, %f829, %f830, %f831, %f832, %f833, %f834}, {%r476, %r477, %r478, %r479, %r480, %r481, %r482, %r483}, {%r533, %r534, %r535, %r536, %r537, %r538, %r539, %r540}, {%f1490, %f1489, %f1488, %f1487, %f1486, %f1485, %f1484, %f1483};
	wmma.mma.sync.aligned.row.col.m16n16k16.f32.f32 {%f835, %f836, %f837, %f838, %f839, %f840, %f841, %f842}, {%r485, %r486, %r487, %r488, %r489, %r490, %r491, %r492}, {%r506, %r507, %r508, %r509, %r510, %r511, %r512, %r513}, {%f1482, %f1481, %f1480, %f1479, %f1478, %f1477, %f1476, %f1475};
	wmma.mma.sync.aligned.row.col.m16n16k16.f32.f32 {%f843, %f844, %f845, %f846, %f847, %f848, %f849, %f850}, {%r485, %r486, %r487, %r488, %r489, %r490, %r491, %r492}, {%r515, %r516, %r517, %r518, %r519, %r520, %r521, %r522}, {%f1474, %f1473, %f1472, %f1471, %f1470, %f1469, %f1468, %f1467};
	wmma.mma.sync.aligned.row.col.m16n16k16.f32.f32 {%f851, %f852, %f853, %f854, %f855, %f856, %f857, %f858}, {%r485, %r486, %r487, %r488, %r489, %r490, %r491, %r492}, {%r524, %r525, %r526, %r527, %r528, %r529, %r530, %r531}, {%f1466, %f1465, %f1464, %f1463, %f1462, %f1461, %f1460, %f1459};
	wmma.mma.sync.aligned.row.col.m16n16k16.f32.f32 {%f859, %f860, %f861, %f862, %f863, %f864, %f865, %f866}, {%r485, %r486, %r487, %r488, %r489, %r490, %r491, %r492}, {%r533, %r534, %r535, %r536, %r537, %r538, %r539, %r540}, {%f1458, %f1457, %f1456, %f1455, %f1454, %f1453, %f1452, %f1451};
	wmma.mma.sync.aligned.row.col.m16n16k16.f32.f32 {%f867, %f868, %f869, %f870, %f871, %f872, %f873, %f874}, {%r494, %r495, %r496, %r497, %r498, %r499, %r500, %r501}, {%r506, %r507, %r508, %r509, %r510, %r511, %r512, %r513}, {%f1450, %f1449, %f1448, %f1447, %f1446, %f1445, %f1444, %f1443};
	wmma.mma.sync.aligned.row.col.m16n16k16.f32.f32 {%f875, %f876, %f877, %f878, %f879, %f880, %f881, %f882}, {%r494, %r495, %r496, %r497, %r498, %r499, %r500, %r501}, {%r515, %r516, %r517, %r518, %r519, %r520, %r521, %r522}, {%f1442, %f1441, %f1440, %f1439, %f1438, %f1437, %f1436, %f1435};
	wmma.mma.sync.aligned.row.col.m16n16k16.f32.f32 {%f883, %f884, %f885, %f886, %f887, %f888, %f889, %f890}, {%r494, %r495, %r496, %r497, %r498, %r499, %r500, %r501}, {%r524, %r525, %r526, %r527, %r528, %r529, %r530, %r531}, {%f1434, %f1433, %f1432, %f1431, %f1430, %f1429, %f1428, %f1427};
	wmma.mma.sync.aligned.row.col.m16n16k16.f32.f32 {%f891, %f892, %f893, %f894, %f895, %f896, %f897, %f898}, {%r494, %r495, %r496, %r497, %r498, %r499, %r500, %r501}, {%r533, %r534, %r535, %r536, %r537, %r538, %r539, %r540}, {%f1426, %f1425, %f1424, %f1423, %f1422, %f1421, %f1420, %f1419};
	add.s32 	%r541, %r465, 512;
	wmma.load.a.sync.aligned.row.m16n16k16.shared.f16 	{%r542, %r543, %r544, %r545, %r546, %r547, %r548, %r549}, [%r541], %r466;
	add.s32 	%r550, %r465, 1536;
	wmma.load.a.sync.aligned.row.m16n16k16.shared.f16 	{%r551, %r552, %r553, %r554, %r555, %r556, %r557, %r558}, [%r550], %r466;
	add.s32 	%r559, %r465, 2560;
	wmma.load.a.sync.aligned.row.m16n16k16.shared.f16 	{%r560, %r561, %r562, %r563, %r564, %r565, %r566, %r567}, [%r559], %r466;
	add.s32 	%r568, %r465, 3584;
	wmma.load.a.sync.aligned.row.m16n16k16.shared.f16 	{%r569, %r570, %r571, %r572, %r573, %r574, %r575, %r576}, [%r568], %r466;
	add.s32 	%r577, %r504, 33280;
	wmma.load.b.sync.aligned.col.m16n16k16.shared.f16 	{%r578, %r579, %r580, %r581, %r582, %r583, %r584, %r585}, [%r577], %r466;
	add.s32 	%r586, %r504, 34304;
	wmma.load.b.sync.aligned.col.m16n16k16.shared.f16 	{%r587, %r588, %r589, %r590, %r591, %r592, %r593, %r594}, [%r586], %r466;
	add.s32 	%r595, %r504, 35328;
	wmma.load.b.sync.aligned.col.m16n16k16.shared.f16 	{%r596, %r597, %r598, %r599, %r600, %r601, %r602, %r603}, [%r595], %r466;
	add.s32 	%r604, %r504, 36352;
	wmma.load.b.sync.aligned.col.m16n16k16.shared.f16 	{%r605, %r606, %r607, %r608, %r609, %r610, %r611, %r612}, [%r604], %r466;
	wmma.mma.sync.aligned.row.col.m16n16k16.f32.f32 {%f257, %f258, %f259, %f260, %f261, %f262, %f263, %f264}, {%r542, %r543, %r544, %r545, %r546, %r547, %r548, %r549}, {%r578, %r579, %r580, %r581, %r582, %r583, %r584, %r585}, {%f771, %f772, %f773, %f774, %f775, %f776, %f777, %f778};
	wmma.mma.sync.aligned.row.col.m16n16k16.f32.f32 {%f265, %f266, %f267, %f268, %f269, %f270, %f271, %f272}, {%r542, %r543, %r544, %r545, %r546, %r547, %r548, %r549}, {%r587, %r588, %r589, %r590, %r591, %r592, %r593, %r594}, {%f779, %f780, %f781, %f782, %f783, %f784, %f785, %f786};
	wmma.mma.sync.aligned.row.col.m16n16k16.f32.f32 {%f273, %f274, %f275, %f276, %f277, %f278, %f279, %f280}, {%r542, %r543, %r544, %r545, %r546, %r547, %r548, %r549}, {%r596, %r597, %r598, %r599, %r600, %r601, %r602, %r603}, {%f787, %f788, %f789, %f790, %f791, %f792, %f793, %f794};
	wmma.mma.sync.aligned.row.col.m16n16k16.f32.f32 {%f281, %f282, %f283, %f284, %f285, %f286, %f287, %f288}, {%r542, %r543, %r544, %r545, %r546, %r547, %r548, %r549}, {%r605, %r606, %r607, %r608, %r609, %r610, %r611, %r612}, {%f795, %f796, %f797, %f798, %f799, %f800, %f801, %f802};
	wmma.mma.sync.aligned.row.col.m16n16k16.f32.f32 {%f289, %f290, %f291, %f292, %f293, %f294, %f295, %f296}, {%r551, %r552, %r553, %r554, %r555, %r556, %r557, %r558}, {%r578, %r579, %r580, %r581, %r582, %r583, %r584, %r585}, {%f803, %f804, %f805, %f806, %f807, %f808, %f809, %f810};
	wmma.mma.sync.aligned.row.col.m16n16k16.f32.f32 {%f297, %f298, %f299, %f300, %f301, %f302, %f303, %f304}, {%r551, %r552, %r553, %r554, %r555, %r556, %r557, %r558}, {%r587, %r588, %r589, %r590, %r591, %r592, %r593, %r594}, {%f811, %f812, %f813, %f814, %f815, %f816, %f817, %f818};
	wmma.mma.sync.aligned.row.col.m16n16k16.f32.f32 {%f305, %f306, %f307, %f308, %f309, %f310, %f311, %f312}, {%r551, %r552, %r553, %r554, %r555, %r556, %r557, %r558}, {%r596, %r597, %r598, %r599, %r600, %r601, %r602, %r603}, {%f819, %f820, %f821, %f822, %f823, %f824, %f825, %f826};
	wmma.mma.sync.aligned.row.col.m16n16k16.f32.f32 {%f313, %f314, %f315, %f316, %f317, %f318, %f319, %f320}, {%r551, %r552, %r553, %r554, %r555, %r556, %r557, %r558}, {%r605, %r606, %r607, %r608, %r609, %r610, %r611, %r612}, {%f827, %f828, %f829, %f830, %f831, %f832, %f833, %f834};
	wmma.mma.sync.aligned.row.col.m16n16k16.f32.f32 {%f321, %f322, %f323, %f324, %f325, %f326, %f327, %f328}, {%r560, %r561, %r562, %r563, %r564, %r565, %r566, %r567}, {%r578, %r579, %r580, %r581, %r582, %r583, %r584, %r585}, {%f835, %f836, %f837, %f838, %f839, %f840, %f841, %f842};
	wmma.mma.sync.aligned.row.col.m16n16k16.f32.f32 {%f329, %f330, %f331, %f332, %f333, %f334, %f335, %f336}, {%r560, %r561, %r562, %r563, %r564, %r565, %r566, %r567}, {%r587, %r588, %r589, %r590, %r591, %r592, %r593, %r594}, {%f843, %f844, %f845, %f846, %f847, %f848, %f849, %f850};
	wmma.mma.sync.aligned.row.col.m16n16k16.f32.f32 {%f337, %f338, %f339, %f340, %f341, %f342, %f343, %f344}, {%r560, %r561, %r562, %r563, %r564, %r565, %r566, %r567}, {%r596, %r597, %r598, %r599, %r600, %r601, %r602, %r603}, {%f851, %f852, %f853, %f854, %f855, %f856, %f857, %f858};
	wmma.mma.sync.aligned.row.col.m16n16k16.f32.f32 {%f345, %f346, %f347, %f348, %f349, %f350, %f351, %f352}, {%r560, %r561, %r562, %r563, %r564, %r565, %r566, %r567}, {%r605, %r606, %r607, %r608, %r609, %r610, %r611, %r612}, {%f859, %f860, %f861, %f862, %f863, %f864, %f865, %f866};
	wmma.mma.sync.aligned.row.col.m16n16k16.f32.f32 {%f353, %f354, %f355, %f356, %f357, %f358, %f359, %f360}, {%r569, %r570, %r571, %r572, %r573, %r574, %r575, %r576}, {%r578, %r579, %r580, %r581, %r582, %r583, %r584, %r585}, {%f867, %f868, %f869, %f870, %f871, %f872, %f873, %f874};
	wmma.mma.sync.aligned.row.col.m16n16k16.f32.f32 {%f361, %f362, %f363, %f364, %f365, %f366, %f367, %f368}, {%r569, %r570, %r571, %r572, %r573, %r574, %r575, %r576}, {%r587, %r588, %r589, %r590, %r591, %r592, %r593, %r594}, {%f875, %f876, %f877, %f878, %f879, %f880, %f881, %f882};
	wmma.mma.sync.aligned.row.col.m16n16k16.f32.f32 {%f369, %f370, %f371, %f372, %f373, %f374, %f375, %f376}, {%r569, %r570, %r571, %r572, %r573, %r574, %r575, %r576}, {%r596, %r597, %r598, %r599, %r600, %r601, %r602, %r603}, {%f883, %f884, %f885, %f886, %f887, %f888, %f889, %f890};
	wmma.mma.sync.aligned.row.col.m16n16k16.f32.f32 {%f377, %f378, %f379, %f380, %f381, %f382, %f383, %f384}, {%r569, %r570, %r571, %r572, %r573, %r574, %r575, %r576}, {%r605, %r606, %r607, %r608, %r609, %r610, %r611, %r612}, {%f891, %f892, %f893, %f894, %f895, %f896, %f897, %f898};
	bar.sync 	0;
	add.s32 	%r95, %r1342, 4;
	setp.ge.s32 	%p3, %r95, %r90;
	@%p3 bra 	$L__BB0_6;
	ld.param.u64 	%rd670, [_Z6matmulP6__halfS0_S0_iiiff_param_1];
	ld.param.u64 	%rd666, [_Z6matmulP6__halfS0_S0_iiiff_param_0];
	shl.b32 	%r613, %r95, 5;
	mov.u32 	%r614, %tid.x;
	and.b32  	%r615, %r614, 31;
	or.b32  	%r616, %r613, %r615;
	add.s32 	%r617, %r616, %r2;
	cvta.to.global.u64 	%rd265, %rd666;
	mul.wide.s32 	%rd266, %r617, 2;
	add.s64 	%rd267, %rd265, %rd266;
	ld.global.u16 	%rs263, [%rd267];
	st.shared.u16 	[%r1], %rs263;
	add.s32 	%r618, %r616, %r4;
	mul.wide.s32 	%rd268, %r618, 2;
	add.s64 	%rd269, %rd265, %rd268;
	ld.global.u16 	%rs264, [%rd269];
	st.shared.u16 	[%r3], %rs264;
	add.s32 	%r619, %r616, %r6;
	mul.wide.s32 	%rd270, %r619, 2;
	add.s64 	%rd271, %rd265, %rd270;
	ld.global.u16 	%rs265, [%rd271];
	st.shared.u16 	[%r5], %rs265;
	add.s32 	%r620, %r616, %r8;
	mul.wide.s32 	%rd272, %r620, 2;
	add.s64 	%rd273, %rd265, %rd272;
	ld.global.u16 	%rs266, [%rd273];
	st.shared.u16 	[%r7], %rs266;
	add.s32 	%r621, %r616, %r9;
	mul.wide.s32 	%rd274, %r621, 2;
	add.s64 	%rd275, %rd265, %rd274;
	ld.global.u16 	%rs267, [%rd275];
	st.shared.u16 	[%r1+1024], %rs267;
	add.s32 	%r622, %r616, %r11;
	mul.wide.s32 	%rd276, %r622, 2;
	add.s64 	%rd277, %rd265, %rd276;
	ld.global.u16 	%rs268, [%rd277];
	st.shared.u16 	[%r10], %rs268;
	add.s32 	%r623, %r616, %r13;
	mul.wide.s32 	%rd278, %r623, 2;
	add.s64 	%rd279, %rd265, %rd278;
	ld.global.u16 	%rs269, [%rd279];
	st.shared.u16 	[%r12], %rs269;
	add.s32 	%r624, %r616, %r15;
	mul.wide.s32 	%rd280, %r624, 2;
	add.s64 	%rd281, %rd265, %rd280;
	ld.global.u16 	%rs270, [%rd281];
	st.shared.u16 	[%r14], %rs270;
	add.s32 	%r625, %r616, %r16;
	mul.wide.s32 	%rd282, %r625, 2;
	add.s64 	%rd283, %rd265, %rd282;
	ld.global.u16 	%rs271, [%rd283];
	st.shared.u16 	[%r1+2048], %rs271;
	add.s32 	%r626, %r616, %r18;
	mul.wide.s32 	%rd284, %r626, 2;
	add.s64 	%rd285, %rd265, %rd284;
	ld.global.u16 	%rs272, [%rd285];
	st.shared.u16 	[%r17], %rs272;
	add.s32 	%r627, %r616, %r20;
	mul.wide.s32 	%rd286, %r627, 2;
	add.s64 	%rd287, %rd265, %rd286;
	ld.global.u16 	%rs273, [%rd287];
	st.shared.u16 	[%r19], %rs273;
	add.s32 	%r628, %r616, %r22;
	mul.wide.s32 	%rd288, %r628, 2;
	add.s64 	%rd289, %rd265, %rd288;
	ld.global.u16 	%rs274, [%rd289];
	st.shared.u16 	[%r21], %rs274;
	add.s32 	%r629, %r616, %r23;
	mul.wide.s32 	%rd290, %r629, 2;
	add.s64 	%rd291, %rd265, %rd290;
	ld.global.u16 	%rs275, [%rd291];
	st.shared.u16 	[%r1+3072], %rs275;
	add.s32 	%r630, %r616, %r25;
	mul.wide.s32 	%rd292, %r630, 2;
	add.s64 	%rd293, %rd265, %rd292;
	ld.global.u16 	%rs276, [%rd293];
	st.shared.u16 	[%r24], %rs276;
	add.s32 	%r631, %r616, %r27;
	mul.wide.s32 	%rd294, %r631, 2;
	add.s64 	%rd295, %rd265, %rd294;
	ld.global.u16 	%rs277, [%rd295];
	st.shared.u16 	[%r26], %rs277;
	add.s32 	%r632, %r616, %r29;
	mul.wide.s32 	%rd296, %r632, 2;
	add.s64 	%rd297, %rd265, %rd296;
	ld.global.u16 	%rs278, [%rd297];
	st.shared.u16 	[%r28], %rs278;
	add.s32 	%r633, %r616, %r30;
	mul.wide.s32 	%rd298, %r633, 2;
	add.s64 	%rd299, %rd265, %rd298;
	ld.global.u16 	%rs279, [%rd299];
	st.shared.u16 	[%r1+4096], %rs279;
	add.s32 	%r634, %r616, %r32;
	mul.wide.s32 	%rd300, %r634, 2;
	add.s64 	%rd301, %rd265, %rd300;
	ld.global.u16 	%rs280, [%rd301];
	st.shared.u16 	[%r31], %rs280;
	add.s32 	%r635, %r616, %r34;
	mul.wide.s32 	%rd302, %r635, 2;
	add.s64 	%rd303, %rd265, %rd302;
	ld.global.u16 	%rs281, [%rd303];
	st.shared.u16 	[%r33], %rs281;
	add.s32 	%r636, %r616, %r36;
	mul.wide.s32 	%rd304, %r636, 2;
	add.s64 	%rd305, %rd265, %rd304;
	ld.global.u16 	%rs282, [%rd305];
	st.shared.u16 	[%r35], %rs282;
	add.s32 	%r637, %r616, %r37;
	mul.wide.s32 	%rd306, %r637, 2;
	add.s64 	%rd307, %rd265, %rd306;
	ld.global.u16 	%rs283, [%rd307];
	st.shared.u16 	[%r1+5120], %rs283;
	add.s32 	%r638, %r616, %r39;
	mul.wide.s32 	%rd308, %r638, 2;
	add.s64 	%rd309, %rd265, %rd308;
	ld.global.u16 	%rs284, [%rd309];
	st.shared.u16 	[%r38], %rs284;
	add.s32 	%r639, %r616, %r41;
	mul.wide.s32 	%rd310, %r639, 2;
	add.s64 	%rd311, %rd265, %rd310;
	ld.global.u16 	%rs285, [%rd311];
	st.shared.u16 	[%r40], %rs285;
	add.s32 	%r640, %r616, %r43;
	mul.wide.s32 	%rd312, %r640, 2;
	add.s64 	%rd313, %rd265, %rd312;
	ld.global.u16 	%rs286, [%rd313];
	st.shared.u16 	[%r42], %rs286;
	add.s32 	%r641, %r616, %r44;
	mul.wide.s32 	%rd314, %r641, 2;
	add.s64 	%rd315, %rd265, %rd314;
	ld.global.u16 	%rs287, [%rd315];
	st.shared.u16 	[%r1+6144], %rs287;
	add.s32 	%r642, %r616, %r46;
	mul.wide.s32 	%rd316, %r642, 2;
	add.s64 	%rd317, %rd265, %rd316;
	ld.global.u16 	%rs288, [%rd317];
	st.shared.u16 	[%r45], %rs288;
	add.s32 	%r643, %r616, %r48;
	mul.wide.s32 	%rd318, %r643, 2;
	add.s64 	%rd319, %rd265, %rd318;
	ld.global.u16 	%rs289, [%rd319];
	st.shared.u16 	[%r47], %rs289;
	add.s32 	%r644, %r616, %r50;
	mul.wide.s32 	%rd320, %r644, 2;
	add.s64 	%rd321, %rd265, %rd320;
	ld.global.u16 	%rs290, [%rd321];
	st.shared.u16 	[%r49], %rs290;
	add.s32 	%r645, %r616, %r51;
	mul.wide.s32 	%rd322, %r645, 2;
	add.s64 	%rd323, %rd265, %rd322;
	ld.global.u16 	%rs291, [%rd323];
	st.shared.u16 	[%r1+7168], %rs291;
	add.s32 	%r646, %r616, %r53;
	mul.wide.s32 	%rd324, %r646, 2;
	add.s64 	%rd325, %rd265, %rd324;
	ld.global.u16 	%rs292, [%rd325];
	st.shared.u16 	[%r52], %rs292;
	add.s32 	%r647, %r616, %r55;
	mul.wide.s32 	%rd326, %r647, 2;
	add.s64 	%rd327, %rd265, %rd326;
	ld.global.u16 	%rs293, [%rd327];
	st.shared.u16 	[%r54], %rs293;
	add.s32 	%r648, %r616, %r57;
	mul.wide.s32 	%rd328, %r648, 2;
	add.s64 	%rd329, %rd265, %rd328;
	ld.global.u16 	%rs294, [%rd329];
	st.shared.u16 	[%r56], %rs294;
	add.s32 	%r649, %r616, %r58;
	cvta.to.global.u64 	%rd330, %rd670;
	mul.wide.s32 	%rd331, %r649, 2;
	add.s64 	%rd332, %rd330, %rd331;
	ld.global.u16 	%rs295, [%rd332];
	st.shared.u16 	[%r1+32768], %rs295;
	add.s32 	%r650, %r616, %r59;
	mul.wide.s32 	%rd333, %r650, 2;
	add.s64 	%rd334, %rd330, %rd333;
	ld.global.u16 	%rs296, [%rd334];
	st.shared.u16 	[%r3+32768], %rs296;
	add.s32 	%r651, %r616, %r60;
	mul.wide.s32 	%rd335, %r651, 2;
	add.s64 	%rd336, %rd330, %rd335;
	ld.global.u16 	%rs297, [%rd336];
	st.shared.u16 	[%r5+32768], %rs297;
	add.s32 	%r652, %r616, %r61;
	mul.wide.s32 	%rd337, %r652, 2;
	add.s64 	%rd338, %rd330, %rd337;
	ld.global.u16 	%rs298, [%rd338];
	st.shared.u16 	[%r7+32768], %rs298;
	add.s32 	%r653, %r616, %r62;
	mul.wide.s32 	%rd339, %r653, 2;
	add.s64 	%rd340, %rd330, %rd339;
	ld.global.u16 	%rs299, [%rd340];
	st.shared.u16 	[%r1+33792], %rs299;
	add.s32 	%r654, %r616, %r63;
	mul.wide.s32 	%rd341, %r654, 2;
	add.s64 	%rd342, %rd330, %rd341;
	ld.global.u16 	%rs300, [%rd342];
	st.shared.u16 	[%r10+32768], %rs300;
	add.s32 	%r655, %r616, %r64;
	mul.wide.s32 	%rd343, %r655, 2;
	add.s64 	%rd344, %rd330, %rd343;
	ld.global.u16 	%rs301, [%rd344];
	st.shared.u16 	[%r12+32768], %rs301;
	add.s32 	%r656, %r616, %r65;
	mul.wide.s32 	%rd345, %r656, 2;
	add.s64 	%rd346, %rd330, %rd345;
	ld.global.u16 	%rs302, [%rd346];
	st.shared.u16 	[%r14+32768], %rs302;
	add.s32 	%r657, %r616, %r66;
	mul.wide.s32 	%rd347, %r657, 2;
	add.s64 	%rd348, %rd330, %rd347;
	ld.global.u16 	%rs303, [%rd348];
	st.shared.u16 	[%r1+34816], %rs303;
	add.s32 	%r658, %r616, %r67;
	mul.wide.s32 	%rd349, %r658, 2;
	add.s64 	%rd350, %rd330, %rd349;
	ld.global.u16 	%rs304, [%rd350];
	st.shared.u16 	[%r17+32768], %rs304;
	add.s32 	%r659, %r616, %r68;
	mul.wide.s32 	%rd351, %r659, 2;
	add.s64 	%rd352, %rd330, %rd351;
	ld.global.u16 	%rs305, [%rd352];
	st.shared.u16 	[%r19+32768], %rs305;
	add.s32 	%r660, %r616, %r69;
	mul.wide.s32 	%rd353, %r660, 2;
	add.s64 	%rd354, %rd330, %rd353;
	ld.global.u16 	%rs306, [%rd354];
	st.shared.u16 	[%r21+32768], %rs306;
	add.s32 	%r661, %r616, %r70;
	mul.wide.s32 	%rd355, %r661, 2;
	add.s64 	%rd356, %rd330, %rd355;
	ld.global.u16 	%rs307, [%rd356];
	st.shared.u16 	[%r1+35840], %rs307;
	add.s32 	%r662, %r616, %r71;
	mul.wide.s32 	%rd357, %r662, 2;
	add.s64 	%rd358, %rd330, %rd357;
	ld.global.u16 	%rs308, [%rd358];
	st.shared.u16 	[%r24+32768], %rs308;
	add.s32 	%r663, %r616, %r72;
	mul.wide.s32 	%rd359, %r663, 2;
	add.s64 	%rd360, %rd330, %rd359;
	ld.global.u16 	%rs309, [%rd360];
	st.shared.u16 	[%r26+32768], %rs309;
	add.s32 	%r664, %r616, %r73;
	mul.wide.s32 	%rd361, %r664, 2;
	add.s64 	%rd362, %rd330, %rd361;
	ld.global.u16 	%rs310, [%rd362];
	st.shared.u16 	[%r28+32768], %rs310;
	add.s32 	%r665, %r616, %r74;
	mul.wide.s32 	%rd363, %r665, 2;
	add.s64 	%rd364, %rd330, %rd363;
	ld.global.u16 	%rs311, [%rd364];
	st.shared.u16 	[%r1+36864], %rs311;
	add.s32 	%r666, %r616, %r75;
	mul.wide.s32 	%rd365, %r666, 2;
	add.s64 	%rd366, %rd330, %rd365;
	ld.global.u16 	%rs312, [%rd366];
	st.shared.u16 	[%r31+32768], %rs312;
	add.s32 	%r667, %r616, %r76;
	mul.wide.s32 	%rd367, %r667, 2;
	add.s64 	%rd368, %rd330, %rd367;
	ld.global.u16 	%rs313, [%rd368];
	st.shared.u16 	[%r33+32768], %rs313;
	add.s32 	%r668, %r616, %r77;
	mul.wide.s32 	%rd369, %r668, 2;
	add.s64 	%rd370, %rd330, %rd369;
	ld.global.u16 	%rs314, [%rd370];
	st.shared.u16 	[%r35+32768], %rs314;
	add.s32 	%r669, %r616, %r78;
	mul.wide.s32 	%rd371, %r669, 2;
	add.s64 	%rd372, %rd330, %rd371;
	ld.global.u16 	%rs315, [%rd372];
	st.shared.u16 	[%r1+37888], %rs315;
	add.s32 	%r670, %r616, %r79;
	mul.wide.s32 	%rd373, %r670, 2;
	add.s64 	%rd374, %rd330, %rd373;
	ld.global.u16 	%rs316, [%rd374];
	st.shared.u16 	[%r38+32768], %rs316;
	add.s32 	%r671, %r616, %r80;
	mul.wide.s32 	%rd375, %r671, 2;
	add.s64 	%rd376, %rd330, %rd375;
	ld.global.u16 	%rs317, [%rd376];
	st.shared.u16 	[%r40+32768], %rs317;
	add.s32 	%r672, %r616, %r81;
	mul.wide.s32 	%rd377, %r672, 2;
	add.s64 	%rd378, %rd330, %rd377;
	ld.global.u16 	%rs318, [%rd378];
	st.shared.u16 	[%r42+32768], %rs318;
	add.s32 	%r673, %r616, %r82;
	mul.wide.s32 	%rd379, %r673, 2;
	add.s64 	%rd380, %rd330, %rd379;
	ld.global.u16 	%rs319, [%rd380];
	st.shared.u16 	[%r1+38912], %rs319;
	add.s32 	%r674, %r616, %r83;
	mul.wide.s32 	%rd381, %r674, 2;
	add.s64 	%rd382, %rd330, %rd381;
	ld.global.u16 	%rs320, [%rd382];
	st.shared.u16 	[%r45+32768], %rs320;
	add.s32 	%r675, %r616, %r84;
	mul.wide.s32 	%rd383, %r675, 2;
	add.s64 	%rd384, %rd330, %rd383;
	ld.global.u16 	%rs321, [%rd384];
	st.shared.u16 	[%r47+32768], %rs321;
	add.s32 	%r676, %r616, %r85;
	mul.wide.s32 	%rd385, %r676, 2;
	add.s64 	%rd386, %rd330, %rd385;
	ld.global.u16 	%rs322, [%rd386];
	st.shared.u16 	[%r49+32768], %rs322;
	add.s32 	%r677, %r616, %r86;
	mul.wide.s32 	%rd387, %r677, 2;
	add.s64 	%rd388, %rd330, %rd387;
	ld.global.u16 	%rs323, [%rd388];
	st.shared.u16 	[%r1+39936], %rs323;
	add.s32 	%r678, %r616, %r87;
	mul.wide.s32 	%rd389, %r678, 2;
	add.s64 	%rd390, %rd330, %rd389;
	ld.global.u16 	%rs324, [%rd390];
	st.shared.u16 	[%r52+32768], %rs324;
	add.s32 	%r679, %r616, %r88;
	mul.wide.s32 	%rd391, %r679, 2;
	add.s64 	%rd392, %rd330, %rd391;
	ld.global.u16 	%rs325, [%rd392];
	st.shared.u16 	[%r54+32768], %rs325;
	add.s32 	%r680, %r616, %r89;
	mul.wide.s32 	%rd393, %r680, 2;
	add.s64 	%rd394, %rd330, %rd393;
	ld.global.u16 	%rs326, [%rd394];
	st.shared.u16 	[%r56+32768], %rs326;
$L__BB0_6:
	mov.u32 	%r681, %tid.z;
	shl.b32 	%r682, %r681, 12;
	mov.u32 	%r683, shared_storage;
	add.s32 	%r684, %r683, %r682;
	add.s32 	%r685, %r684, 8192;
	mov.b32 	%r686, 16;
	wmma.load.a.sync.aligned.row.m16n16k16.shared.f16 	{%r687, %r688, %r689, %r690, %r691, %r692, %r693, %r694}, [%r685], %r686;
	add.s32 	%r695, %r684, 9216;
	wmma.load.a.sync.aligned.row.m16n16k16.shared.f16 	{%r696, %r697, %r698, %r699, %r700, %r701, %r702, %r703}, [%r695], %r686;
	add.s32 	%r704, %r684, 10240;
	wmma.load.a.sync.aligned.row.m16n16k16.shared.f16 	{%r705, %r706, %r707, %r708, %r709, %r710, %r711, %r712}, [%r704], %r686;
	add.s32 	%r713, %r684, 11264;
	wmma.load.a.sync.aligned.row.m16n16k16.shared.f16 	{%r714, %r715, %r716, %r717, %r718, %r719, %r720, %r721}, [%r713], %r686;
	mov.u32 	%r722, %tid.y;
	shl.b32 	%r723, %r722, 12;
	add.s32 	%r724, %r723, %r683;
	add.s32 	%r725, %r724, 40960;
	wmma.load.b.sync.aligned.col.m16n16k16.shared.f16 	{%r726, %r727, %r728, %r729, %r730, %r731, %r732, %r733}, [%r725], %r686;
	add.s32 	%r734, %r724, 41984;
	wmma.load.b.sync.aligned.col.m16n16k16.shared.f16 	{%r735, %r736, %r737, %r738, %r739, %r740, %r741, %r742}, [%r734], %r686;
	add.s32 	%r743, %r724, 43008;
	wmma.load.b.sync.aligned.col.m16n16k16.shared.f16 	{%r744, %r745, %r746, %r747, %r748, %r749, %r750, %r751}, [%r743], %r686;
	add.s32 	%r752, %r724, 44032;
	wmma.load.b.sync.aligned.col.m16n16k16.shared.f16 	{%r753, %r754, %r755, %r756, %r757, %r758, %r759, %r760}, [%r752], %r686;
	wmma.mma.sync.aligned.row.col.m16n16k16.f32.f32 {%f899, %f900, %f901, %f902, %f903, %f904, %f905, %f906}, {%r687, %r688, %r689, %r690, %r691, %r692, %r693, %r694}, {%r726, %r727, %r728, %r729, %r730, %r731, %r732, %r733}, {%f257, %f258, %f259, %f260, %f261, %f262, %f263, %f264};
	wmma.mma.sync.aligned.row.col.m16n16k16.f32.f32 {%f907, %f908, %f909, %f910, %f911, %f912, %f913, %f914}, {%r687, %r688, %r689, %r690, %r691, %r692, %r693, %r694}, {%r735, %r736, %r737, %r738, %r739, %r740, %r741, %r742}, {%f265, %f266, %f267, %f268, %f269, %f270, %f271, %f272};
	wmma.mma.sync.aligned.row.col.m16n16k16.f32.f32 {%f915, %f916, %f917, %f918, %f919, %f920, %f921, %f922}, {%r687, %r688, %r689, %r690, %r691, %r692, %r693, %r694}, {%r744, %r745, %r746, %r747, %r748, %r749, %r750, %r751}, {%f273, %f274, %f275, %f276, %f277, %f278, %f279, %f280};
	wmma.mma.sync.aligned.row.col.m16n16k16.f32.f32 {%f923, %f924, %f925, %f926, %f927, %f928, %f929, %f930}, {%r687, %r688, %r689, %r690, %r691, %r692, %r693, %r694}, {%r753, %r754, %r755, %r756, %r757, %r758, %r759, %r760}, {%f281, %f282, %f283, %f284, %f285, %f286, %f287, %f288};
	wmma.mma.sync.aligned.row.col.m16n16k16.f32.f32 {%f931, %f932, %f933, %f934, %f935, %f936, %f937, %f938}, {%r696, %r697, %r698, %r699, %r700, %r701, %r702, %r703}, {%r726, %r727, %r728, %r729, %r730, %r731, %r732, %r733}, {%f289, %f290, %f291, %f292, %f293, %f294, %f295, %f296};
	wmma.mma.sync.aligned.row.col.m16n16k16.f32.f32 {%f939, %f940, %f941, %f942, %f943, %f944, %f945, %f946}, {%r696, %r697, %r698, %r699, %r700, %r701, %r702, %r703}, {%r735, %r736, %r737, %r738, %r739, %r740, %r741, %r742}, {%f297, %f298, %f299, %f300, %f301, %f302, %f303, %f304};
	wmma.mma.sync.aligned.row.col.m16n16k16.f32.f32 {%f947, %f948, %f949, %f950, %f951, %f952, %f953, %f954}, {%r696, %r697, %r698, %r699, %r700, %r701, %r702, %r703}, {%r744, %r745, %r746, %r747, %r748, %r749, %r750, %r751}, {%f305, %f306, %f307, %f308, %f309, %f310, %f311, %f312};
	wmma.mma.sync.aligned.row.col.m16n16k16.f32.f32 {%f955, %f956, %f957, %f958, %f959, %f960, %f961, %f962}, {%r696, %r697, %r698, %r699, %r700, %r701, %r702, %r703}, {%r753, %r754, %r755, %r756, %r757, %r758, %r759, %r760}, {%f313, %f314, %f315, %f316, %f317, %f318, %f319, %f320};
	wmma.mma.sync.aligned.row.col.m16n16k16.f32.f32 {%f963, %f964, %f965, %f966, %f967, %f968, %f969, %f970}, {%r705, %r706, %r707, %r708, %r709, %r710, %r711, %r712}, {%r726, %r727, %r728, %r729, %r730, %r731, %r732, %r733}, {%f321, %f322, %f323, %f324, %f325, %f326, %f327, %f328};
	wmma.mma.sync.aligned.row.col.m16n16k16.f32.f32 {%f971, %f972, %f973, %f974, %f975, %f976, %f977, %f978}, {%r705, %r706, %r707, %r708, %r709, %r710, %r711, %r712}, {%r735, %r736, %r737, %r738, %r739, %r740, %r741, %r742}, {%f329, %f330, %f331, %f332, %f333, %f334, %f335, %f336};
	wmma.mma.sync.aligned.row.col.m16n16k16.f32.f32 {%f979, %f980, %f981, %f982, %f983, %f984, %f985, %f986}, {%r705, %r706, %r707, %r708, %r709, %r710, %r711, %r712}, {%r744, %r745, %r746, %r747, %r748, %r749, %r750, %r751}, {%f337, %f338, %f339, %f340, %f341, %f342, %f343, %f344};
	wmma.mma.sync.aligned.row.col.m16n16k16.f32.f32 {%f987, %f988, %f989, %f990, %f991, %f992, %f993, %f994}, {%r705, %r706, %r707, %r708, %r709, %r710, %r711, %r712}, {%r753, %r754, %r755, %r756, %r757, %r758, %r759, %r760}, {%f345, %f346, %f347, %f348, %f349, %f350, %f351, %f352};
	wmma.mma.sync.aligned.row.col.m16n16k16.f32.f32 {%f995, %f996, %f997, %f998, %f999, %f1000, %f1001, %f1002}, {%r714, %r715, %r716, %r717, %r718, %r719, %r720, %r721}, {%r726, %r727, %r728, %r729, %r730, %r731, %r732, %r733}, {%f353, %f354, %f355, %f356, %f357, %f358, %f359, %f360};
	wmma.mma.sync.aligned.row.col.m16n16k16.f32.f32 {%f1003, %f1004, %f1005, %f1006, %f1007, %f1008, %f1009, %f1010}, {%r714, %r715, %r716, %r717, %r718, %r719, %r720, %r721}, {%r735, %r736, %r737, %r738, %r739, %r740, %r741, %r742}, {%f361, %f362, %f363, %f364, %f365, %f366, %f367, %f368};
	wmma.mma.sync.aligned.row.col.m16n16k16.f32.f32 {%f1011, %f1012, %f1013, %f1014, %f1015, %f1016, %f1017, %f1018}, {%r714, %r715, %r716, %r717, %r718, %r719, %r720, %r721}, {%r744, %r745, %r746, %r747, %r748, %r749, %r750, %r751}, {%f369, %f370, %f371, %f372, %f373, %f374, %f375, %f376};
	wmma.mma.sync.aligned.row.col.m16n16k16.f32.f32 {%f1019, %f1020, %f1021, %f1022, %f1023, %f1024, %f1025, %f1026}, {%r714, %r715, %r716, %r717, %r718, %r719, %r720, %r721}, {%r753, %r754, %r755, %r756, %r757, %r758, %r759, %r760}, {%f377, %f378, %f379, %f380, %f381, %f382, %f383, %f384};
	add.s32 	%r761, %r684, 8704;
	wmma.load.a.sync.aligned.row.m16n16k16.shared.f16 	{%r762, %r763, %r764, %r765, %r766, %r767, %r768, %r769}, [%r761], %r686;
	add.s32 	%r770, %r684, 9728;
	wmma.load.a.sync.aligned.row.m16n16k16.shared.f16 	{%r771, %r772, %r773, %r774, %r775, %r776, %r777, %r778}, [%r770], %r686;
	add.s32 	%r779, %r684, 10752;
	wmma.load.a.sync.aligned.row.m16n16k16.shared.f16 	{%r780, %r781, %r782, %r783, %r784, %r785, %r786, %r787}, [%r779], %r686;
	add.s32 	%r788, %r684, 11776;
	wmma.load.a.sync.aligned.row.m16n16k16.shared.f16 	{%r789, %r790, %r791, %r792, %r793, %r794, %r795, %r796}, [%r788], %r686;
	add.s32 	%r797, %r724, 41472;
	wmma.load.b.sync.aligned.col.m16n16k16.shared.f16 	{%r798, %r799, %r800, %r801, %r802, %r803, %r804, %r805}, [%r797], %r686;
	add.s32 	%r806, %r724, 42496;
	wmma.load.b.sync.aligned.col.m16n16k16.shared.f16 	{%r807, %r808, %r809, %r810, %r811, %r812, %r813, %r814}, [%r806], %r686;
	add.s32 	%r815, %r724, 43520;
	wmma.load.b.sync.aligned.col.m16n16k16.shared.f16 	{%r816, %r817, %r818, %r819, %r820, %r821, %r822, %r823}, [%r815], %r686;
	add.s32 	%r824, %r724, 44544;
	wmma.load.b.sync.aligned.col.m16n16k16.shared.f16 	{%r825, %r826, %r827, %r828, %r829, %r830, %r831, %r832}, [%r824], %r686;
	wmma.mma.sync.aligned.row.col.m16n16k16.f32.f32 {%f385, %f386, %f387, %f388, %f389, %f390, %f391, %f392}, {%r762, %r763, %r764, %r765, %r766, %r767, %r768, %r769}, {%r798, %r799, %r800, %r801, %r802, %r803, %r804, %r805}, {%f899, %f900, %f901, %f902, %f903, %f904, %f905, %f906};
	wmma.mma.sync.aligned.row.col.m16n16k16.f32.f32 {%f393, %f394, %f395, %f396, %f397, %f398, %f399, %f400}, {%r762, %r763, %r764, %r765, %r766, %r767, %r768, %r769}, {%r807, %r808, %r809, %r810, %r811, %r812, %r813, %r814}, {%f907, %f908, %f909, %f910, %f911, %f912, %f913, %f914};
	wmma.mma.sync.aligned.row.col.m16n16k16.f32.f32 {%f401, %f402, %f403, %f404, %f405, %f406, %f407, %f408}, {%r762, %r763, %r764, %r765, %r766, %r767, %r768, %r769}, {%r816, %r817, %r818, %r819, %r820, %r821, %r822, %r823}, {%f915, %f916, %f917, %f918, %f919, %f920, %f921, %f922};
	wmma.mma.sync.aligned.row.col.m16n16k16.f32.f32 {%f409, %f410, %f411, %f412, %f413, %f414, %f415, %f416}, {%r762, %r763, %r764, %r765, %r766, %r767, %r768, %r769}, {%r825, %r826, %r827, %r828, %r829, %r830, %r831, %r832}, {%f923, %f924, %f925, %f926, %f927, %f928, %f929, %f930};
	wmma.mma.sync.aligned.row.col.m16n16k16.f32.f32 {%f417, %f418, %f419, %f420, %f421, %f422, %f423, %f424}, {%r771, %r772, %r773, %r774, %r775, %r776, %r777, %r778}, {%r798, %r799, %r800, %r801, %r802, %r803, %r804, %r805}, {%f931, %f932, %f933, %f934, %f935, %f936, %f937, %f938};
	wmma.mma.sync.aligned.row.col.m16n16k16.f32.f32 {%f425, %f426, %f427, %f428, %f429, %f430, %f431, %f432}, {%r771, %r772, %r773, %r774, %r775, %r776, %r777, %r778}, {%r807, %r808, %r809, %r810, %r811, %r812, %r813, %r814}, {%f939, %f940, %f941, %f942, %f943, %f944, %f945, %f946};
	wmma.mma.sync.aligned.row.col.m16n16k16.f32.f32 {%f433, %f434, %f435, %f436, %f437, %f438, %f439, %f440}, {%r771, %r772, %r773, %r774, %r775, %r776, %r777, %r778}, {%r816, %r817, %r818, %r819, %r820, %r821, %r822, %r823}, {%f947, %f948, %f949, %f950, %f951, %f952, %f953, %f954};
	wmma.mma.sync.aligned.row.col.m16n16k16.f32.f32 {%f441, %f442, %f443, %f444, %f445, %f446, %f447, %f448}, {%r771, %r772, %r773, %r774, %r775, %r776, %r777, %r778}, {%r825, %r826, %r827, %r828, %r829, %r830, %r831, %r832}, {%f955, %f956, %f957, %f958, %f959, %f960, %f961, %f962};
	wmma.mma.sync.aligned.row.col.m16n16k16.f32.f32 {%f449, %f450, %f451, %f452, %f453, %f454, %f455, %f456}, {%r780, %r781, %r782, %r783, %r784, %r785, %r786, %r787}, {%r798, %r799, %r800, %r801, %r802, %r803, %r804, %r805}, {%f963, %f964, %f965, %f966, %f967, %f968, %f969, %f970};
	wmma.mma.sync.aligned.row.col.m16n16k16.f32.f32 {%f457, %f458, %f459, %f460, %f461, %f462, %f463, %f464}, {%r780, %r781, %r782, %r783, %r784, %r785, %r786, %r787}, {%r807, %r808, %r809, %r810, %r811, %r812, %r813, %r814}, {%f971, %f972, %f973, %f974, %f975, %f976, %f977, %f978};
	wmma.mma.sync.aligned.row.col.m16n16k16.f32.f32 {%f465, %f466, %f467, %f468, %f469, %f470, %f471, %f472}, {%r780, %r781, %r782, %r783, %r784, %r785, %r786, %r787}, {%r816, %r817, %r818, %r819, %r820, %r821, %r822, %r823}, {%f979, %f980, %f981, %f982, %f983, %f984, %f985, %f986};
	wmma.mma.sync.aligned.row.col.m16n16k16.f32.f32 {%f473, %f474, %f475, %f476, %f477, %f478, %f479, %f480}, {%r780, %r781, %r782, %r783, %r784, %r785, %r786, %r787}, {%r825, %r826, %r827, %r828, %r829, %r830, %r831, %r832}, {%f987, %f988, %f989, %f990, %f991, %f992, %f993, %f994};
	wmma.mma.sync.aligned.row.col.m16n16k16.f32.f32 {%f481, %f482, %f483, %f484, %f485, %f486, %f487, %f488}, {%r789, %r790, %r791, %r792, %r793, %r794, %r795, %r796}, {%r798, %r799, %r800, %r801, %r802, %r803, %r804, %r805}, {%f995, %f996, %f997, %f998, %f999, %f1000, %f1001, %f1002};
	wmma.mma.sync.aligned.row.col.m16n16k16.f32.f32 {%f489, %f490, %f491, %f492, %f493, %f494, %f495, %f496}, {%r789, %r790, %r791, %r792, %r793, %r794, %r795, %r796}, {%r807, %r808, %r809, %r810, %r811, %r812, %r813, %r814}, {%f1003, %f1004, %f1005, %f1006, %f1007, %f1008, %f1009, %f1010};
	wmma.mma.sync.aligned.row.col.m16n16k16.f32.f32 {%f497, %f498, %f499, %f500, %f501, %f502, %f503, %f504}, {%r789, %r790, %r791, %r792, %r793, %r794, %r795, %r796}, {%r816, %r817, %r818, %r819, %r820, %r821, %r822, %r823}, {%f1011, %f1012, %f1013, %f1014, %f1015, %f1016, %f1017, %f1018};
	wmma.mma.sync.aligned.row.col.m16n16k16.f32.f32 {%f505, %f506, %f507, %f508, %f509, %f510, %f511, %f512}, {%r789, %r790, %r791, %r792, %r793, %r794, %r795, %r796}, {%r825, %r826, %r827, %r828, %r829, %r830, %r831, %r832}, {%f1019, %f1020, %f1021, %f1022, %f1023, %f1024, %f1025, %f1026};
	bar.sync 	0;
	add.s32 	%r833, %r1342, 5;
	setp.ge.s32 	%p4, %r833, %r90;
	@%p4 bra 	$L__BB0_8;
	ld.param.u64 	%rd671, [_Z6matmulP6__halfS0_S0_iiiff_param_1];
	ld.param.u64 	%rd667, [_Z6matmulP6__halfS0_S0_iiiff_param_0];
	shl.b32 	%r834, %r1342, 5;
	mov.u32 	%r835, %tid.x;
	and.b32  	%r836, %r835, 31;
	or.b32  	%r837, %r834, %r836;
	add.s32 	%r838, %r837, 160;
	add.s32 	%r839, %r838, %r2;
	cvta.to.global.u64 	%rd395, %rd667;
	mul.wide.s32 	%rd396, %r839, 2;
	add.s64 	%rd397, %rd395, %rd396;
	ld.global.u16 	%rs327, [%rd397];
	st.shared.u16 	[%r1+8192], %rs327;
	add.s32 	%r840, %r838, %r4;
	mul.wide.s32 	%rd398, %r840, 2;
	add.s64 	%rd399, %rd395, %rd398;
	ld.global.u16 	%rs328, [%rd399];
	st.shared.u16 	[%r3+8192], %rs328;
	add.s32 	%r841, %r838, %r6;
	mul.wide.s32 	%rd400, %r841, 2;
	add.s64 	%rd401, %rd395, %rd400;
	ld.global.u16 	%rs329, [%rd401];
	st.shared.u16 	[%r5+8192], %rs329;
	add.s32 	%r842, %r838, %r8;
	mul.wide.s32 	%rd402, %r842, 2;
	add.s64 	%rd403, %rd395, %rd402;
	ld.global.u16 	%rs330, [%rd403];
	st.shared.u16 	[%r7+8192], %rs330;
	add.s32 	%r843, %r838, %r9;
	mul.wide.s32 	%rd404, %r843, 2;
	add.s64 	%rd405, %rd395, %rd404;
	ld.global.u16 	%rs331, [%rd405];
	st.shared.u16 	[%r1+9216], %rs331;
	add.s32 	%r844, %r838, %r11;
	mul.wide.s32 	%rd406, %r844, 2;
	add.s64 	%rd407, %rd395, %rd406;
	ld.global.u16 	%rs332, [%rd407];
	st.shared.u16 	[%r10+8192], %rs332;
	add.s32 	%r845, %r838, %r13;
	mul.wide.s32 	%rd408, %r845, 2;
	add.s64 	%rd409, %rd395, %rd408;
	ld.global.u16 	%rs333, [%rd409];
	st.shared.u16 	[%r12+8192], %rs333;
	add.s32 	%r846, %r838, %r15;
	mul.wide.s32 	%rd410, %r846, 2;
	add.s64 	%rd411, %rd395, %rd410;
	ld.global.u16 	%rs334, [%rd411];
	st.shared.u16 	[%r14+8192], %rs334;
	add.s32 	%r847, %r838, %r16;
	mul.wide.s32 	%rd412, %r847, 2;
	add.s64 	%rd413, %rd395, %rd412;
	ld.global.u16 	%rs335, [%rd413];
	st.shared.u16 	[%r1+10240], %rs335;
	add.s32 	%r848, %r838, %r18;
	mul.wide.s32 	%rd414, %r848, 2;
	add.s64 	%rd415, %rd395, %rd414;
	ld.global.u16 	%rs336, [%rd415];
	st.shared.u16 	[%r17+8192], %rs336;
	add.s32 	%r849, %r838, %r20;
	mul.wide.s32 	%rd416, %r849, 2;
	add.s64 	%rd417, %rd395, %rd416;
	ld.global.u16 	%rs337, [%rd417];
	st.shared.u16 	[%r19+8192], %rs337;
	add.s32 	%r850, %r838, %r22;
	mul.wide.s32 	%rd418, %r850, 2;
	add.s64 	%rd419, %rd395, %rd418;
	ld.global.u16 	%rs338, [%rd419];
	st.shared.u16 	[%r21+8192], %rs338;
	add.s32 	%r851, %r838, %r23;
	mul.wide.s32 	%rd420, %r851, 2;
	add.s64 	%rd421, %rd395, %rd420;
	ld.global.u16 	%rs339, [%rd421];
	st.shared.u16 	[%r1+11264], %rs339;
	add.s32 	%r852, %r838, %r25;
	mul.wide.s32 	%rd422, %r852, 2;
	add.s64 	%rd423, %rd395, %rd422;
	ld.global.u16 	%rs340, [%rd423];
	st.shared.u16 	[%r24+8192], %rs340;
	add.s32 	%r853, %r838, %r27;
	mul.wide.s32 	%rd424, %r853, 2;
	add.s64 	%rd425, %rd395, %rd424;
	ld.global.u16 	%rs341, [%rd425];
	st.shared.u16 	[%r26+8192], %rs341;
	add.s32 	%r854, %r838, %r29;
	mul.wide.s32 	%rd426, %r854, 2;
	add.s64 	%rd427, %rd395, %rd426;
	ld.global.u16 	%rs342, [%rd427];
	st.shared.u16 	[%r28+8192], %rs342;
	add.s32 	%r855, %r838, %r30;
	mul.wide.s32 	%rd428, %r855, 2;
	add.s64 	%rd429, %rd395, %rd428;
	ld.global.u16 	%rs343, [%rd429];
	st.shared.u16 	[%r1+12288], %rs343;
	add.s32 	%r856, %r838, %r32;
	mul.wide.s32 	%rd430, %r856, 2;
	add.s64 	%rd431, %rd395, %rd430;
	ld.global.u16 	%rs344, [%rd431];
	st.shared.u16 	[%r31+8192], %rs344;
	add.s32 	%r857, %r838, %r34;
	mul.wide.s32 	%rd432, %r857, 2;
	add.s64 	%rd433, %rd395, %rd432;
	ld.global.u16 	%rs345, [%rd433];
	st.shared.u16 	[%r33+8192], %rs345;
	add.s32 	%r858, %r838, %r36;
	mul.wide.s32 	%rd434, %r858, 2;
	add.s64 	%rd435, %rd395, %rd434;
	ld.global.u16 	%rs346, [%rd435];
	st.shared.u16 	[%r35+8192], %rs346;
	add.s32 	%r859, %r838, %r37;
	mul.wide.s32 	%rd436, %r859, 2;
	add.s64 	%rd437, %rd395, %rd436;
	ld.global.u16 	%rs347, [%rd437];
	st.shared.u16 	[%r1+13312], %rs347;
	add.s32 	%r860, %r838, %r39;
	mul.wide.s32 	%rd438, %r860, 2;
	add.s64 	%rd439, %rd395, %rd438;
	ld.global.u16 	%rs348, [%rd439];
	st.shared.u16 	[%r38+8192], %rs348;
	add.s32 	%r861, %r838, %r41;
	mul.wide.s32 	%rd440, %r861, 2;
	add.s64 	%rd441, %rd395, %rd440;
	ld.global.u16 	%rs349, [%rd441];
	st.shared.u16 	[%r40+8192], %rs349;
	add.s32 	%r862, %r838, %r43;
	mul.wide.s32 	%rd442, %r862, 2;
	add.s64 	%rd443, %rd395, %rd442;
	ld.global.u16 	%rs350, [%rd443];
	st.shared.u16 	[%r42+8192], %rs350;
	add.s32 	%r863, %r838, %r44;
	mul.wide.s32 	%rd444, %r863, 2;
	add.s64 	%rd445, %rd395, %rd444;
	ld.global.u16 	%rs351, [%rd445];
	st.shared.u16 	[%r1+14336], %rs351;
	add.s32 	%r864, %r838, %r46;
	mul.wide.s32 	%rd446, %r864, 2;
	add.s64 	%rd447, %rd395, %rd446;
	ld.global.u16 	%rs352, [%rd447];
	st.shared.u16 	[%r45+8192], %rs352;
	add.s32 	%r865, %r838, %r48;
	mul.wide.s32 	%rd448, %r865, 2;
	add.s64 	%rd449, %rd395, %rd448;
	ld.global.u16 	%rs353, [%rd449];
	st.shared.u16 	[%r47+8192], %rs353;
	add.s32 	%r866, %r838, %r50;
	mul.wide.s32 	%rd450, %r866, 2;
	add.s64 	%rd451, %rd395, %rd450;
	ld.global.u16 	%rs354, [%rd451];
	st.shared.u16 	[%r49+8192], %rs354;
	add.s32 	%r867, %r838, %r51;
	mul.wide.s32 	%rd452, %r867, 2;
	add.s64 	%rd453, %rd395, %rd452;
	ld.global.u16 	%rs355, [%rd453];
	st.shared.u16 	[%r1+15360], %rs355;
	add.s32 	%r868, %r838, %r53;
	mul.wide.s32 	%rd454, %r868, 2;
	add.s64 	%rd455, %rd395, %rd454;
	ld.global.u16 	%rs356, [%rd455];
	st.shared.u16 	[%r52+8192], %rs356;
	add.s32 	%r869, %r838, %r55;
	mul.wide.s32 	%rd456, %r869, 2;
	add.s64 	%rd457, %rd395, %rd456;
	ld.global.u16 	%rs357, [%rd457];
	st.shared.u16 	[%r54+8192], %rs357;
	add.s32 	%r870, %r838, %r57;
	mul.wide.s32 	%rd458, %r870, 2;
	add.s64 	%rd459, %rd395, %rd458;
	ld.global.u16 	%rs358, [%rd459];
	st.shared.u16 	[%r56+8192], %rs358;
	add.s32 	%r871, %r838, %r58;
	cvta.to.global.u64 	%rd460, %rd671;
	mul.wide.s32 	%rd461, %r871, 2;
	add.s64 	%rd462, %rd460, %rd461;
	ld.global.u16 	%rs359, [%rd462];
	st.shared.u16 	[%r1+40960], %rs359;
	add.s32 	%r872, %r838, %r59;
	mul.wide.s32 	%rd463, %r872, 2;
	add.s64 	%rd464, %rd460, %rd463;
	ld.global.u16 	%rs360, [%rd464];
	st.shared.u16 	[%r3+40960], %rs360;
	add.s32 	%r873, %r838, %r60;
	mul.wide.s32 	%rd465, %r873, 2;
	add.s64 	%rd466, %rd460, %rd465;
	ld.global.u16 	%rs361, [%rd466];
	st.shared.u16 	[%r5+40960], %rs361;
	add.s32 	%r874, %r838, %r61;
	mul.wide.s32 	%rd467, %r874, 2;
	add.s64 	%rd468, %rd460, %rd467;
	ld.global.u16 	%rs362, [%rd468];
	st.shared.u16 	[%r7+40960], %rs362;
	add.s32 	%r875, %r838, %r62;
	mul.wide.s32 	%rd469, %r875, 2;
	add.s64 	%rd470, %rd460, %rd469;
	ld.global.u16 	%rs363, [%rd470];
	st.shared.u16 	[%r1+41984], %rs363;
	add.s32 	%r876, %r838, %r63;
	mul.wide.s32 	%rd471, %r876, 2;
	add.s64 	%rd472, %rd460, %rd471;
	ld.global.u16 	%rs364, [%rd472];
	st.shared.u16 	[%r10+40960], %rs364;
	add.s32 	%r877, %r838, %r64;
	mul.wide.s32 	%rd473, %r877, 2;
	add.s64 	%rd474, %rd460, %rd473;
	ld.global.u16 	%rs365, [%rd474];
	st.shared.u16 	[%r12+40960], %rs365;
	add.s32 	%r878, %r838, %r65;
	mul.wide.s32 	%rd475, %r878, 2;
	add.s64 	%rd476, %rd460, %rd475;
	ld.global.u16 	%rs366, [%rd476];
	st.shared.u16 	[%r14+40960], %rs366;
	add.s32 	%r879, %r838, %r66;
	mul.wide.s32 	%rd477, %r879, 2;
	add.s64 	%rd478, %rd460, %rd477;
	ld.global.u16 	%rs367, [%rd478];
	st.shared.u16 	[%r1+43008], %rs367;
	add.s32 	%r880, %r838, %r67;
	mul.wide.s32 	%rd479, %r880, 2;
	add.s64 	%rd480, %rd460, %rd479;
	ld.global.u16 	%rs368, [%rd480];
	st.shared.u16 	[%r17+40960], %rs368;
	add.s32 	%r881, %r838, %r68;
	mul.wide.s32 	%rd481, %r881, 2;
	add.s64 	%rd482, %rd460, %rd481;
	ld.global.u16 	%rs369, [%rd482];
	st.shared.u16 	[%r19+40960], %rs369;
	add.s32 	%r882, %r838, %r69;
	mul.wide.s32 	%rd483, %r882, 2;
	add.s64 	%rd484, %rd460, %rd483;
	ld.global.u16 	%rs370, [%rd484];
	st.shared.u16 	[%r21+40960], %rs370;
	add.s32 	%r883, %r838, %r70;
	mul.wide.s32 	%rd485, %r883, 2;
	add.s64 	%rd486, %rd460, %rd485;
	ld.global.u16 	%rs371, [%rd486];
	st.shared.u16 	[%r1+44032], %rs371;
	add.s32 	%r884, %r838, %r71;
	mul.wide.s32 	%rd487, %r884, 2;
	add.s64 	%rd488, %rd460, %rd487;
	ld.global.u16 	%rs372, [%rd488];
	st.shared.u16 	[%r24+40960], %rs372;
	add.s32 	%r885, %r838, %r72;
	mul.wide.s32 	%rd489, %r885, 2;
	add.s64 	%rd490, %rd460, %rd489;
	ld.global.u16 	%rs373, [%rd490];
	st.shared.u16 	[%r26+40960], %rs373;
	add.s32 	%r886, %r838, %r73;
	mul.wide.s32 	%rd491, %r886, 2;
	add.s64 	%rd492, %rd460, %rd491;
	ld.global.u16 	%rs374, [%rd492];
	st.shared.u16 	[%r28+40960], %rs374;
	add.s32 	%r887, %r838, %r74;
	mul.wide.s32 	%rd493, %r887, 2;
	add.s64 	%rd494, %rd460, %rd493;
	ld.global.u16 	%rs375, [%rd494];
	st.shared.u16 	[%r1+45056], %rs375;
	add.s32 	%r888, %r838, %r75;
	mul.wide.s32 	%rd495, %r888, 2;
	add.s64 	%rd496, %rd460, %rd495;
	ld.global.u16 	%rs376, [%rd496];
	st.shared.u16 	[%r31+40960], %rs376;
	add.s32 	%r889, %r838, %r76;
	mul.wide.s32 	%rd497, %r889, 2;
	add.s64 	%rd498, %rd460, %rd497;
	ld.global.u16 	%rs377, [%rd498];
	st.shared.u16 	[%r33+40960], %rs377;
	add.s32 	%r890, %r838, %r77;
	mul.wide.s32 	%rd499, %r890, 2;
	add.s64 	%rd500, %rd460, %rd499;
	ld.global.u16 	%rs378, [%rd500];
	st.shared.u16 	[%r35+40960], %rs378;
	add.s32 	%r891, %r838, %r78;
	mul.wide.s32 	%rd501, %r891, 2;
	add.s64 	%rd502, %rd460, %rd501;
	ld.global.u16 	%rs379, [%rd502];
	st.shared.u16 	[%r1+46080], %rs379;
	add.s32 	%r892, %r838, %r79;
	mul.wide.s32 	%rd503, %r892, 2;
	add.s64 	%rd504, %rd460, %rd503;
	ld.global.u16 	%rs380, [%rd504];
	st.shared.u16 	[%r38+40960], %rs380;
	add.s32 	%r893, %r838, %r80;
	mul.wide.s32 	%rd505, %r893, 2;
	add.s64 	%rd506, %rd460, %rd505;
	ld.global.u16 	%rs381, [%rd506];
	st.shared.u16 	[%r40+40960], %rs381;
	add.s32 	%r894, %r838, %r81;
	mul.wide.s32 	%rd507, %r894, 2;
	add.s64 	%rd508, %rd460, %rd507;
	ld.global.u16 	%rs382, [%rd508];
	st.shared.u16 	[%r42+40960], %rs382;
	add.s32 	%r895, %r838, %r82;
	mul.wide.s32 	%rd509, %r895, 2;
	add.s64 	%rd510, %rd460, %rd509;
	ld.global.u16 	%rs383, [%rd510];
	st.shared.u16 	[%r1+47104], %rs383;
	add.s32 	%r896, %r838, %r83;
	mul.wide.s32 	%rd511, %r896, 2;
	add.s64 	%rd512, %rd460, %rd511;
	ld.global.u16 	%rs384, [%rd512];
	st.shared.u16 	[%r45+40960], %rs384;
	add.s32 	%r897, %r838, %r84;
	mul.wide.s32 	%rd513, %r897, 2;
	add.s64 	%rd514, %rd460, %rd513;
	ld.global.u16 	%rs385, [%rd514];
	st.shared.u16 	[%r47+40960], %rs385;
	add.s32 	%r898, %r838, %r85;
	mul.wide.s32 	%rd515, %r898, 2;
	add.s64 	%rd516, %rd460, %rd515;
	ld.global.u16 	%rs386, [%rd516];
	st.shared.u16 	[%r49+40960], %rs386;
	add.s32 	%r899, %r838, %r86;
	mul.wide.s32 	%rd517, %r899, 2;
	add.s64 	%rd518, %rd460, %rd517;
	ld.global.u16 	%rs387, [%rd518];
	st.shared.u16 	[%r1+48128], %rs387;
	add.s32 	%r900, %r838, %r87;
	mul.wide.s32 	%rd519, %r900, 2;
	add.s64 	%rd520, %rd460, %rd519;
	ld.global.u16 	%rs388, [%rd520];
	st.shared.u16 	[%r52+40960], %rs388;
	add.s32 	%r901, %r838, %r88;
	mul.wide.s32 	%rd521, %r901, 2;
	add.s64 	%rd522, %rd460, %rd521;
	ld.global.u16 	%rs389, [%rd522];
	st.shared.u16 	[%r54+40960], %rs389;
	add.s32 	%r902, %r838, %r89;
	mul.wide.s32 	%rd523, %r902, 2;
	add.s64 	%rd524, %rd460, %rd523;
	ld.global.u16 	%rs390, [%rd524];
	st.shared.u16 	[%r56+40960], %rs390;
$L__BB0_8:
	mov.u32 	%r903, %tid.z;
	shl.b32 	%r904, %r903, 12;
	mov.u32 	%r905, shared_storage;
	add.s32 	%r906, %r905, %r904;
	add.s32 	%r907, %r906, 16384;
	mov.b32 	%r908, 16;
	wmma.load.a.sync.aligned.row.m16n16k16.shared.f16 	{%r909, %r910, %r911, %r912, %r913, %r914, %r915, %r916}, [%r907], %r908;
	add.s32 	%r917, %r906, 17408;
	wmma.load.a.sync.aligned.row.m16n16k16.shared.f16 	{%r918, %r919, %r920, %r921, %r922, %r923, %r924, %r925}, [%r917], %r908;
	add.s32 	%r926, %r906, 18432;
	wmma.load.a.sync.aligned.row.m16n16k16.shared.f16 	{%r927, %r928, %r929, %r930, %r931, %r932, %r933, %r934}, [%r926], %r908;
	add.s32 	%r935, %r906, 19456;
	wmma.load.a.sync.aligned.row.m16n16k16.shared.f16 	{%r936, %r937, %r938, %r939, %r940, %r941, %r942, %r943}, [%r935], %r908;
	mov.u32 	%r944, %tid.y;
	shl.b32 	%r945, %r944, 12;
	add.s32 	%r946, %r945, %r905;
	add.s32 	%r947, %r946, 49152;
	wmma.load.b.sync.aligned.col.m16n16k16.shared.f16 	{%r948, %r949, %r950, %r951, %r952, %r953, %r954, %r955}, [%r947], %r908;
	add.s32 	%r956, %r946, 50176;
	wmma.load.b.sync.aligned.col.m16n16k16.shared.f16 	{%r957, %r958, %r959, %r960, %r961, %r962, %r963, %r964}, [%r956], %r908;
	add.s32 	%r965, %r946, 51200;
	wmma.load.b.sync.aligned.col.m16n16k16.shared.f16 	{%r966, %r967, %r968, %r969, %r970, %r971, %r972, %r973}, [%r965], %r908;
	add.s32 	%r974, %r946, 52224;
	wmma.load.b.sync.aligned.col.m16n16k16.shared.f16 	{%r975, %r976, %r977, %r978, %r979, %r980, %r981, %r982}, [%r974], %r908;
	wmma.mma.sync.aligned.row.col.m16n16k16.f32.f32 {%f1027, %f1028, %f1029, %f1030, %f1031, %f1032, %f1033, %f1034}, {%r909, %r910, %r911, %r912, %r913, %r914, %r915, %r916}, {%r948, %r949, %r950, %r951, %r952, %r953, %r954, %r955}, {%f385, %f386, %f387, %f388, %f389, %f390, %f391, %f392};
	wmma.mma.sync.aligned.row.col.m16n16k16.f32.f32 {%f1035, %f1036, %f1037, %f1038, %f1039, %f1040, %f1041, %f1042}, {%r909, %r910, %r911, %r912, %r913, %r914, %r915, %r916}, {%r957, %r958, %r959, %r960, %r961, %r962, %r963, %r964}, {%f393, %f394, %f395, %f396, %f397, %f398, %f399, %f400};
	wmma.mma.sync.aligned.row.col.m16n16k16.f32.f32 {%f1043, %f1044, %f1045, %f1046, %f1047, %f1048, %f1049, %f1050}, {%r909, %r910, %r911, %r912, %r913, %r914, %r915, %r916}, {%r966, %r967, %r968, %r969, %r970, %r971, %r972, %r973}, {%f401, %f402, %f403, %f404, %f405, %f406, %f407, %f408};
	wmma.mma.sync.aligned.row.col.m16n16k16.f32.f32 {%f1051, %f1052, %f1053, %f1054, %f1055, %f1056, %f1057, %f1058}, {%r909, %r910, %r911, %r912, %r913, %r914, %r915, %r916}, {%r975, %r976, %r977, %r978, %r979, %r980, %r981, %r982}, {%f409, %f410, %f411, %f412, %f413, %f414, %f415, %f416};
	wmma.mma.sync.aligned.row.col.m16n16k16.f32.f32 {%f1059, %f1060, %f1061, %f1062, %f1063, %f1064, %f1065, %f1066}, {%r918, %r919, %r920, %r921, %r922, %r923, %r924, %r925}, {%r948, %r949, %r950, %r951, %r952, %r953, %r954, %r955}, {%f417, %f418, %f419, %f420, %f421, %f422, %f423, %f424};
	wmma.mma.sync.aligned.row.col.m16n16k16.f32.f32 {%f1067, %f1068, %f1069, %f1070, %f1071, %f1072, %f1073, %f1074}, {%r918, %r919, %r920, %r921, %r922, %r923, %r924, %r925}, {%r957, %r958, %r959, %r960, %r961, %r962, %r963, %r964}, {%f425, %f426, %f427, %f428, %f429, %f430, %f431, %f432};
	wmma.mma.sync.aligned.row.col.m16n16k16.f32.f32 {%f1075, %f1076, %f1077, %f1078, %f1079, %f1080, %f1081, %f1082}, {%r918, %r919, %r920, %r921, %r922, %r923, %r924, %r925}, {%r966, %r967, %r968, %r969, %r970, %r971, %r972, %r973}, {%f433, %f434, %f435, %f436, %f437, %f438, %f439, %f440};
	wmma.mma.sync.aligned.row.col.m16n16k16.f32.f32 {%f1083, %f1084, %f1085, %f1086, %f1087, %f1088, %f1089, %f1090}, {%r918, %r919, %r920, %r921, %r922, %r923, %r924, %r925}, {%r975, %r976, %r977, %r978, %r979, %r980, %r981, %r982}, {%f441, %f442, %f443, %f444, %f445, %f446, %f447, %f448};
	wmma.mma.sync.aligned.row.col.m16n16k16.f32.f32 {%f1091, %f1092, %f1093, %f1094, %f1095, %f1096, %f1097, %f1098}, {%r927, %r928, %r929, %r930, %r931, %r932, %r933, %r934}, {%r948, %r949, %r950, %r951, %r952, %r953, %r954, %r955}, {%f449, %f450, %f451, %f452, %f453, %f454, %f455, %f456};
	wmma.mma.sync.aligned.row.col.m16n16k16.f32.f32 {%f1099, %f1100, %f1101, %f1102, %f1103, %f1104, %f1105, %f1106}, {%r927, %r928, %r929, %r930, %r931, %r932, %r933, %r934}, {%r957, %r958, %r959, %r960, %r961, %r962, %r963, %r964}, {%f457, %f458, %f459, %f460, %f461, %f462, %f463, %f464};
	wmma.mma.sync.aligned.row.col.m16n16k16.f32.f32 {%f1107, %f1108, %f1109, %f1110, %f1111, %f1112, %f1113, %f1114}, {%r927, %r928, %r929, %r930, %r931, %r932, %r933, %r934}, {%r966, %r967, %r968, %r969, %r970, %r971, %r972, %r973}, {%f465, %f466, %f467, %f468, %f469, %f470, %f471, %f472};
	wmma.mma.sync.aligned.row.col.m16n16k16.f32.f32 {%f1115, %f1116, %f1117, %f1118, %f1119, %f1120, %f1121, %f1122}, {%r927, %r928, %r929, %r930, %r931, %r932, %r933, %r934}, {%r975, %r976, %r977, %r978, %r979, %r980, %r981, %r982}, {%f473, %f474, %f475, %f476, %f477, %f478, %f479, %f480};
	wmma.mma.sync.aligned.row.col.m16n16k16.f32.f32 {%f1123, %f1124, %f1125, %f1126, %f1127, %f1128, %f1129, %f1130}, {%r936, %r937, %r938, %r939, %r940, %r941, %r942, %r943}, {%r948, %r949, %r950, %r951, %r952, %r953, %r954, %r955}, {%f481, %f482, %f483, %f484, %f485, %f486, %f487, %f488};
	wmma.mma.sync.aligned.row.col.m16n16k16.f32.f32 {%f1131, %f1132, %f1133, %f1134, %f1135, %f1136, %f1137, %f1138}, {%r936, %r937, %r938, %r939, %r940, %r941, %r942, %r943}, {%r957, %r958, %r959, %r960, %r961, %r962, %r963, %r964}, {%f489, %f490, %f491, %f492, %f493, %f494, %f495, %f496};
	wmma.mma.sync.aligned.row.col.m16n16k16.f32.f32 {%f1139, %f1140, %f1141, %f1142, %f1143, %f1144, %f1145, %f1146}, {%r936, %r937, %r938, %r939, %r940, %r941, %r942, %r943}, {%r966, %r967, %r968, %r969, %r970, %r971, %r972, %r973}, {%f497, %f498, %f499, %f500, %f501, %f502, %f503, %f504};
	wmma.mma.sync.aligned.row.col.m16n16k16.f32.f32 {%f1147, %f1148, %f1149, %f1150, %f1151, %f1152, %f1153, %f1154}, {%r936, %r937, %r938, %r939, %r940, %r941, %r942, %r943}, {%r975, %r976, %r977, %r978, %r979, %r980, %r981, %r982}, {%f505, %f506, %f507, %f508, %f509, %f510, %f511, %f512};
	add.s32 	%r983, %r906, 16896;
	wmma.load.a.sync.aligned.row.m16n16k16.shared.f16 	{%r984, %r985, %r986, %r987, %r988, %r989, %r990, %r991}, [%r983], %r908;
	add.s32 	%r992, %r906, 17920;
	wmma.load.a.sync.aligned.row.m16n16k16.shared.f16 	{%r993, %r994, %r995, %r996, %r997, %r998, %r999, %r1000}, [%r992], %r908;
	add.s32 	%r1001, %r906, 18944;
	wmma.load.a.sync.aligned.row.m16n16k16.shared.f16 	{%r1002, %r1003, %r1004, %r1005, %r1006, %r1007, %r1008, %r1009}, [%r1001], %r908;
	add.s32 	%r1010, %r906, 19968;
	wmma.load.a.sync.aligned.row.m16n16k16.shared.f16 	{%r1011, %r1012, %r1013, %r1014, %r1015, %r1016, %r1017, %r1018}, [%r1010], %r908;
	add.s32 	%r1019, %r946, 49664;
	wmma.load.b.sync.aligned.col.m16n16k16.shared.f16 	{%r1020, %r1021, %r1022, %r1023, %r1024, %r1025, %r1026, %r1027}, [%r1019], %r908;
	add.s32 	%r1028, %r946, 50688;
	wmma.load.b.sync.aligned.col.m16n16k16.shared.f16 	{%r1029, %r1030, %r1031, %r1032, %r1033, %r1034, %r1035, %r1036}, [%r1028], %r908;
	add.s32 	%r1037, %r946, 51712;
	wmma.load.b.sync.aligned.col.m16n16k16.shared.f16 	{%r1038, %r1039, %r1040, %r1041, %r1042, %r1043, %r1044, %r1045}, [%r1037], %r908;
	add.s32 	%r1046, %r946, 52736;
	wmma.load.b.sync.aligned.col.m16n16k16.shared.f16 	{%r1047, %r1048, %r1049, %r1050, %r1051, %r1052, %r1053, %r1054}, [%r1046], %r908;
	wmma.mma.sync.aligned.row.col.m16n16k16.f32.f32 {%f513, %f514, %f515, %f516, %f517, %f518, %f519, %f520}, {%r984, %r985, %r986, %r987, %r988, %r989, %r990, %r991}, {%r1020, %r1021, %r1022, %r1023, %r1024, %r1025, %r1026, %r1027}, {%f1027, %f1028, %f1029, %f1030, %f1031, %f1032, %f1033, %f1034};
	wmma.mma.sync.aligned.row.col.m16n16k16.f32.f32 {%f521, %f522, %f523, %f524, %f525, %f526, %f527, %f528}, {%r984, %r985, %r986, %r987, %r988, %r989, %r990, %r991}, {%r1029, %r1030, %r1031, %r1032, %r1033, %r1034, %r1035, %r1036}, {%f1035, %f1036, %f1037, %f1038, %f1039, %f1040, %f1041, %f1042};
	wmma.mma.sync.aligned.row.col.m16n16k16.f32.f32 {%f529, %f530, %f531, %f532, %f533, %f534, %f535, %f536}, {%r984, %r985, %r986, %r987, %r988, %r989, %r990, %r991}, {%r1038, %r1039, %r1040, %r1041, %r1042, %r1043, %r1044, %r1045}, {%f1043, %f1044, %f1045, %f1046, %f1047, %f1048, %f1049, %f1050};
	wmma.mma.sync.aligned.row.col.m16n16k16.f32.f32 {%f537, %f538, %f539, %f540, %f541, %f542, %f543, %f544}, {%r984, %r985, %r986, %r987, %r988, %r989, %r990, %r991}, {%r1047, %r1048, %r1049, %r1050, %r1051, %r1052, %r1053, %r1054}, {%f1051, %f1052, %f1053, %f1054, %f1055, %f1056, %f1057, %f1058};
	wmma.mma.sync.aligned.row.col.m16n16k16.f32.f32 {%f545, %f546, %f547, %f548, %f549, %f550, %f551, %f552}, {%r993, %r994, %r995, %r996, %r997, %r998, %r999, %r1000}, {%r1020, %r1021, %r1022, %r1023, %r1024, %r1025, %r1026, %r1027}, {%f1059, %f1060, %f1061, %f1062, %f1063, %f1064, %f1065, %f1066};
	wmma.mma.sync.aligned.row.col.m16n16k16.f32.f32 {%f553, %f554, %f555, %f556, %f557, %f558, %f559, %f560}, {%r993, %r994, %r995, %r996, %r997, %r998, %r999, %r1000}, {%r1029, %r1030, %r1031, %r1032, %r1033, %r1034, %r1035, %r1036}, {%f1067, %f1068, %f1069, %f1070, %f1071, %f1072, %f1073, %f1074};
	wmma.mma.sync.aligned.row.col.m16n16k16.f32.f32 {%f561, %f562, %f563, %f564, %f565, %f566, %f567, %f568}, {%r993, %r994, %r995, %r996, %r997, %r998, %r999, %r1000}, {%r1038, %r1039, %r1040, %r1041, %r1042, %r1043, %r1044, %r1045}, {%f1075, %f1076, %f1077, %f1078, %f1079, %f1080, %f1081, %f1082};
	wmma.mma.sync.aligned.row.col.m16n16k16.f32.f32 {%f569, %f570, %f571, %f572, %f573, %f574, %f575, %f576}, {%r993, %r994, %r995, %r996, %r997, %r998, %r999, %r1000}, {%r1047, %r1048, %r1049, %r1050, %r1051, %r1052, %r1053, %r1054}, {%f1083, %f1084, %f1085, %f1086, %f1087, %f1088, %f1089, %f1090};
	wmma.mma.sync.aligned.row.col.m16n16k16.f32.f32 {%f577, %f578, %f579, %f580, %f581, %f582, %f583, %f584}, {%r1002, %r1003, %r1004, %r1005, %r1006, %r1007, %r1008, %r1009}, {%r1020, %r1021, %r1022, %r1023, %r1024, %r1025, %r1026, %r1027}, {%f1091, %f1092, %f1093, %f1094, %f1095, %f1096, %f1097, %f1098};
	wmma.mma.sync.aligned.row.col.m16n16k16.f32.f32 {%f585, %f586, %f587, %f588, %f589, %f590, %f591, %f592}, {%r1002, %r1003, %r1004, %r1005, %r1006, %r1007, %r1008, %r1009}, {%r1029, %r1030, %r1031, %r1032, %r1033, %r1034, %r1035, %r1036}, {%f1099, %f1100, %f1101, %f1102, %f1103, %f1104, %f1105, %f1106};
	wmma.mma.sync.aligned.row.col.m16n16k16.f32.f32 {%f593, %f594, %f595, %f596, %f597, %f598, %f599, %f600}, {%r1002, %r1003, %r1004, %r1005, %r1006, %r1007, %r1008, %r1009}, {%r1038, %r1039, %r1040, %r1041, %r1042, %r1043, %r1044, %r1045}, {%f1107, %f1108, %f1109, %f1110, %f1111, %f1112, %f1113, %f1114};
	wmma.mma.sync.aligned.row.col.m16n16k16.f32.f32 {%f601, %f602, %f603, %f604, %f605, %f606, %f607, %f608}, {%r1002, %r1003, %r1004, %r1005, %r1006, %r1007, %r1008, %r1009}, {%r1047, %r1048, %r1049, %r1050, %r1051, %r1052, %r1053, %r1054}, {%f1115, %f1116, %f1117, %f1118, %f1119, %f1120, %f1121, %f1122};
	wmma.mma.sync.aligned.row.col.m16n16k16.f32.f32 {%f609, %f610, %f611, %f612, %f613, %f614, %f615, %f616}, {%r1011, %r1012, %r1013, %r1014, %r1015, %r1016, %r1017, %r1018}, {%r1020, %r1021, %r1022, %r1023, %r1024, %r1025, %r1026, %r1027}, {%f1123, %f1124, %f1125, %f1126, %f1127, %f1128, %f1129, %f1130};
	wmma.mma.sync.aligned.row.col.m16n16k16.f32.f32 {%f617, %f618, %f619, %f620, %f621, %f622, %f623, %f624}, {%r1011, %r1012, %r1013, %r1014, %r1015, %r1016, %r1017, %r1018}, {%r1029, %r1030, %r1031, %r1032, %r1033, %r1034, %r1035, %r1036}, {%f1131, %f1132, %f1133, %f1134, %f1135, %f1136, %f1137, %f1138};
	wmma.mma.sync.aligned.row.col.m16n16k16.f32.f32 {%f625, %f626, %f627, %f628, %f629, %f630, %f631, %f632}, {%r1011, %r1012, %r1013, %r1014, %r1015, %r1016, %r1017, %r1018}, {%r1038, %r1039, %r1040, %r1041, %r1042, %r1043, %r1044, %r1045}, {%f1139, %f1140, %f1141, %f1142, %f1143, %f1144, %f1145, %f1146};
	wmma.mma.sync.aligned.row.col.m16n16k16.f32.f32 {%f633, %f634, %f635, %f636, %f637, %f638, %f639, %f640}, {%r1011, %r1012, %r1013, %r1014, %r1015, %r1016, %r1017, %r1018}, {%r1047, %r1048, %r1049, %r1050, %r1051, %r1052, %r1053, %r1054}, {%f1147, %f1148, %f1149, %f1150, %f1151, %f1152, %f1153, %f1154};
	bar.sync 	0;
	add.s32 	%r96, %r1342, 6;
	setp.ge.s32 	%p5, %r96, %r90;
	@%p5 bra 	$L__BB0_10;
	ld.param.u64 	%rd672, [_Z6matmulP6__halfS0_S0_iiiff_param_1];
	ld.param.u64 	%rd668, [_Z6matmulP6__halfS0_S0_iiiff_param_0];
	shl.b32 	%r1055, %r96, 5;
	mov.u32 	%r1056, %tid.x;
	and.b32  	%r1057, %r1056, 31;
	or.b32  	%r1058, %r1055, %r1057;
	add.s32 	%r1059, %r1058, %r2;
	cvta.to.global.u64 	%rd525, %rd668;
	mul.wide.s32 	%rd526, %r1059, 2;
	add.s64 	%rd527, %rd525, %rd526;
	ld.global.u16 	%rs391, [%rd527];
	st.shared.u16 	[%r1+16384], %rs391;
	add.s32 	%r1060, %r1058, %r4;
	mul.wide.s32 	%rd528, %r1060, 2;
	add.s64 	%rd529, %rd525, %rd528;
	ld.global.u16 	%rs392, [%rd529];
	st.shared.u16 	[%r3+16384], %rs392;
	add.s32 	%r1061, %r1058, %r6;
	mul.wide.s32 	%rd530, %r1061, 2;
	add.s64 	%rd531, %rd525, %rd530;
	ld.global.u16 	%rs393, [%rd531];
	st.shared.u16 	[%r5+16384], %rs393;
	add.s32 	%r1062, %r1058, %r8;
	mul.wide.s32 	%rd532, %r1062, 2;
	add.s64 	%rd533, %rd525, %rd532;
	ld.global.u16 	%rs394, [%rd533];
	st.shared.u16 	[%r7+16384], %rs394;
	add.s32 	%r1063, %r1058, %r9;
	mul.wide.s32 	%rd534, %r1063, 2;
	add.s64 	%rd535, %rd525, %rd534;
	ld.global.u16 	%rs395, [%rd535];
	st.shared.u16 	[%r1+17408], %rs395;
	add.s32 	%r1064, %r1058, %r11;
	mul.wide.s32 	%rd536, %r1064, 2;
	add.s64 	%rd537, %rd525, %rd536;
	ld.global.u16 	%rs396, [%rd537];
	st.shared.u16 	[%r10+16384], %rs396;
	add.s32 	%r1065, %r1058, %r13;
	mul.wide.s32 	%rd538, %r1065, 2;
	add.s64 	%rd539, %rd525, %rd538;
	ld.global.u16 	%rs397, [%rd539];
	st.shared.u16 	[%r12+16384], %rs397;
	add.s32 	%r1066, %r1058, %r15;
	mul.wide.s32 	%rd540, %r1066, 2;
	add.s64 	%rd541, %rd525, %rd540;
	ld.global.u16 	%rs398, [%rd541];
	st.shared.u16 	[%r14+16384], %rs398;
	add.s32 	%r1067, %r1058, %r16;
	mul.wide.s32 	%rd542, %r1067, 2;
	add.s64 	%rd543, %rd525, %rd542;
	ld.global.u16 	%rs399, [%rd543];
	st.shared.u16 	[%r1+18432], %rs399;
	add.s32 	%r1068, %r1058, %r18;
	mul.wide.s32 	%rd544, %r1068, 2;
	add.s64 	%rd545, %rd525, %rd544;
	ld.global.u16 	%rs400, [%rd545];
	st.shared.u16 	[%r17+16384], %rs400;
	add.s32 	%r1069, %r1058, %r20;
	mul.wide.s32 	%rd546, %r1069, 2;
	add.s64 	%rd547, %rd525, %rd546;
	ld.global.u16 	%rs401, [%rd547];
	st.shared.u16 	[%r19+16384], %rs401;
	add.s32 	%r1070, %r1058, %r22;
	mul.wide.s32 	%rd548, %r1070, 2;
	add.s64 	%rd549, %rd525, %rd548;
	ld.global.u16 	%rs402, [%rd549];
	st.shared.u16 	[%r21+16384], %rs402;
	add.s32 	%r1071, %r1058, %r23;
	mul.wide.s32 	%rd550, %r1071, 2;
	add.s64 	%rd551, %rd525, %rd550;
	ld.global.u16 	%rs403, [%rd551];
	st.shared.u16 	[%r1+19456], %rs403;
	add.s32 	%r1072, %r1058, %r25;
	mul.wide.s32 	%rd552, %r1072, 2;
	add.s64 	%rd553, %rd525, %rd552;
	ld.global.u16 	%rs404, [%rd553];
	st.shared.u16 	[%r24+16384], %rs404;
	add.s32 	%r1073, %r1058, %r27;
	mul.wide.s32 	%rd554, %r1073, 2;
	add.s64 	%rd555, %rd525, %rd554;
	ld.global.u16 	%rs405, [%rd555];
	st.shared.u16 	[%r26+16384], %rs405;
	add.s32 	%r1074, %r1058, %r29;
	mul.wide.s32 	%rd556, %r1074, 2;
	add.s64 	%rd557, %rd525, %rd556;
	ld.global.u16 	%rs406, [%rd557];
	st.shared.u16 	[%r28+16384], %rs406;
	add.s32 	%r1075, %r1058, %r30;
	mul.wide.s32 	%rd558, %r1075, 2;
	add.s64 	%rd559, %rd525, %rd558;
	ld.global.u16 	%rs407, [%rd559];
	st.shared.u16 	[%r1+20480], %rs407;
	add.s32 	%r1076, %r1058, %r32;
	mul.wide.s32 	%rd560, %r1076, 2;
	add.s64 	%rd561, %rd525, %rd560;
	ld.global.u16 	%rs408, [%rd561];
	st.shared.u16 	[%r31+16384], %rs408;
	add.s32 	%r1077, %r1058, %r34;
	mul.wide.s32 	%rd562, %r1077, 2;
	add.s64 	%rd563, %rd525, %rd562;
	ld.global.u16 	%rs409, [%rd563];
	st.shared.u16 	[%r33+16384], %rs409;
	add.s32 	%r1078, %r1058, %r36;
	mul.wide.s32 	%rd564, %r1078, 2;
	add.s64 	%rd565, %rd525, %rd564;
	ld.global.u16 	%rs410, [%rd565];
	st.shared.u16 	[%r35+16384], %rs410;
	add.s32 	%r1079, %r1058, %r37;
	mul.wide.s32 	%rd566, %r1079, 2;
	add.s64 	%rd567, %rd525, %rd566;
	ld.global.u16 	%rs411, [%rd567];
	st.shared.u16 	[%r1+21504], %rs411;
	add.s32 	%r1080, %r1058, %r39;
	mul.wide.s32 	%rd568, %r1080, 2;
	add.s64 	%rd569, %rd525, %rd568;
	ld.global.u16 	%rs412, [%rd569];
	st.shared.u16 	[%r38+16384], %rs412;
	add.s32 	%r1081, %r1058, %r41;
	mul.wide.s32 	%rd570, %r1081, 2;
	add.s64 	%rd571, %rd525, %rd570;
	ld.global.u16 	%rs413, [%rd571];
	st.shared.u16 	[%r40+16384], %rs413;
	add.s32 	%r1082, %r1058, %r43;
	mul.wide.s32 	%rd572, %r1082, 2;
	add.s64 	%rd573, %rd525, %rd572;
	ld.global.u16 	%rs414, [%rd573];
	st.shared.u16 	[%r42+16384], %rs414;
	add.s32 	%r1083, %r1058, %r44;
	mul.wide.s32 	%rd574, %r1083, 2;
	add.s64 	%rd575, %rd525, %rd574;
	ld.global.u16 	%rs415, [%rd575];
	st.shared.u16 	[%r1+22528], %rs415;
	add.s32 	%r1084, %r1058, %r46;
	mul.wide.s32 	%rd576, %r1084, 2;
	add.s64 	%rd577, %rd525, %rd576;
	ld.global.u16 	%rs416, [%rd577];
	st.shared.u16 	[%r45+16384], %rs416;
	add.s32 	%r1085, %r1058, %r48;
	mul.wide.s32 	%rd578, %r1085, 2;
	add.s64 	%rd579, %rd525, %rd578;
	ld.global.u16 	%rs417, [%rd579];
	st.shared.u16 	[%r47+16384], %rs417;
	add.s32 	%r1086, %r1058, %r50;
	mul.wide.s32 	%rd580, %r1086, 2;
	add.s64 	%rd581, %rd525, %rd580;
	ld.global.u16 	%rs418, [%rd581];
	st.shared.u16 	[%r49+16384], %rs418;
	add.s32 	%r1087, %r1058, %r51;
	mul.wide.s32 	%rd582, %r1087, 2;
	add.s64 	%rd583, %rd525, %rd582;
	ld.global.u16 	%rs419, [%rd583];
	st.shared.u16 	[%r1+23552], %rs419;
	add.s32 	%r1088, %r1058, %r53;
	mul.wide.s32 	%rd584, %r1088, 2;
	add.s64 	%rd585, %rd525, %rd584;
	ld.global.u16 	%rs420, [%rd585];
	st.shared.u16 	[%r52+16384], %rs420;
	add.s32 	%r1089, %r1058, %r55;
	mul.wide.s32 	%rd586, %r1089, 2;
	add.s64 	%rd587, %rd525, %rd586;
	ld.global.u16 	%rs421, [%rd587];
	st.shared.u16 	[%r54+16384], %rs421;
	add.s32 	%r1090, %r1058, %r57;
	mul.wide.s32 	%rd588, %r1090, 2;
	add.s64 	%rd589, %rd525, %rd588;
	ld.global.u16 	%rs422, [%rd589];
	st.shared.u16 	[%r56+16384], %rs422;
	add.s32 	%r1091, %r1058, %r58;
	cvta.to.global.u64 	%rd590, %rd672;
	mul.wide.s32 	%rd591, %r1091, 2;
	add.s64 	%rd592, %rd590, %rd591;
	ld.global.u16 	%rs423, [%rd592];
	st.shared.u16 	[%r1+49152], %rs423;
	add.s32 	%r1092, %r1058, %r59;
	mul.wide.s32 	%rd593, %r1092, 2;
	add.s64 	%rd594, %rd590, %rd593;
	ld.global.u16 	%rs424, [%rd594];
	st.shared.u16 	[%r3+49152], %rs424;
	add.s32 	%r1093, %r1058, %r60;
	mul.wide.s32 	%rd595, %r1093, 2;
	add.s64 	%rd596, %rd590, %rd595;
	ld.global.u16 	%rs425, [%rd596];
	st.shared.u16 	[%r5+49152], %rs425;
	add.s32 	%r1094, %r1058, %r61;
	mul.wide.s32 	%rd597, %r1094, 2;
	add.s64 	%rd598, %rd590, %rd597;
	ld.global.u16 	%rs426, [%rd598];
	st.shared.u16 	[%r7+49152], %rs426;
	add.s32 	%r1095, %r1058, %r62;
	mul.wide.s32 	%rd599, %r1095, 2;
	add.s64 	%rd600, %rd590, %rd599;
	ld.global.u16 	%rs427, [%rd600];
	st.shared.u16 	[%r1+50176], %rs427;
	add.s32 	%r1096, %r1058, %r63;
	mul.wide.s32 	%rd601, %r1096, 2;
	add.s64 	%rd602, %rd590, %rd601;
	ld.global.u16 	%rs428, [%rd602];
	st.shared.u16 	[%r10+49152], %rs428;
	add.s32 	%r1097, %r1058, %r64;
	mul.wide.s32 	%rd603, %r1097, 2;
	add.s64 	%rd604, %rd590, %rd603;
	ld.global.u16 	%rs429, [%rd604];
	st.shared.u16 	[%r12+49152], %rs429;
	add.s32 	%r1098, %r1058, %r65;
	mul.wide.s32 	%rd605, %r1098, 2;
	add.s64 	%rd606, %rd590, %rd605;
	ld.global.u16 	%rs430, [%rd606];
	st.shared.u16 	[%r14+49152], %rs430;
	add.s32 	%r1099, %r1058, %r66;
	mul.wide.s32 	%rd607, %r1099, 2;
	add.s64 	%rd608, %rd590, %rd607;
	ld.global.u16 	%rs431, [%rd608];
	st.shared.u16 	[%r1+51200], %rs431;
	add.s32 	%r1100, %r1058, %r67;
	mul.wide.s32 	%rd609, %r1100, 2;
	add.s64 	%rd610, %rd590, %rd609;
	ld.global.u16 	%rs432, [%rd610];
	st.shared.u16 	[%r17+49152], %rs432;
	add.s32 	%r1101, %r1058, %r68;
	mul.wide.s32 	%rd611, %r1101, 2;
	add.s64 	%rd612, %rd590, %rd611;
	ld.global.u16 	%rs433, [%rd612];
	st.shared.u16 	[%r19+49152], %rs433;
	add.s32 	%r1102, %r1058, %r69;
	mul.wide.s32 	%rd613, %r1102, 2;
	add.s64 	%rd614, %rd590, %rd613;
	ld.global.u16 	%rs434, [%rd614];
	st.shared.u16 	[%r21+49152], %rs434;
	add.s32 	%r1103, %r1058, %r70;
	mul.wide.s32 	%rd615, %r1103, 2;
	add.s64 	%rd616, %rd590, %rd615;
	ld.global.u16 	%rs435, [%rd616];
	st.shared.u16 	[%r1+52224], %rs435;
	add.s32 	%r1104, %r1058, %r71;
	mul.wide.s32 	%rd617, %r1104, 2;
	add.s64 	%rd618, %rd590, %rd617;
	ld.global.u16 	%rs436, [%rd618];
	st.shared.u16 	[%r24+49152], %rs436;
	add.s32 	%r1105, %r1058, %r72;
	mul.wide.s32 	%rd619, %r1105, 2;
	add.s64 	%rd620, %rd590, %rd619;
	ld.global.u16 	%rs437, [%rd620];
	st.shared.u16 	[%r26+49152], %rs437;
	add.s32 	%r1106, %r1058, %r73;
	mul.wide.s32 	%rd621, %r1106, 2;
	add.s64 	%rd622, %rd590, %rd621;
	ld.global.u16 	%rs438, [%rd622];
	st.shared.u16 	[%r28+49152], %rs438;
	add.s32 	%r1107, %r1058, %r74;
	mul.wide.s32 	%rd623, %r1107, 2;
	add.s64 	%rd624, %rd590, %rd623;
	ld.global.u16 	%rs439, [%rd624];
	st.shared.u16 	[%r1+53248], %rs439;
	add.s32 	%r1108, %r1058, %r75;
	mul.wide.s32 	%rd625, %r1108, 2;
	add.s64 	%rd626, %rd590, %rd625;
	ld.global.u16 	%rs440, [%rd626];
	st.shared.u16 	[%r31+49152], %rs440;
	add.s32 	%r1109, %r1058, %r76;
	mul.wide.s32 	%rd627, %r1109, 2;
	add.s64 	%rd628, %rd590, %rd627;
	ld.global.u16 	%rs441, [%rd628];
	st.shared.u16 	[%r33+49152], %rs441;
	add.s32 	%r1110, %r1058, %r77;
	mul.wide.s32 	%rd629, %r1110, 2;
	add.s64 	%rd630, %rd590, %rd629;
	ld.global.u16 	%rs442, [%rd630];
	st.shared.u16 	[%r35+49152], %rs442;
	add.s32 	%r1111, %r1058, %r78;
	mul.wide.s32 	%rd631, %r1111, 2;
	add.s64 	%rd632, %rd590, %rd631;
	ld.global.u16 	%rs443, [%rd632];
	st.shared.u16 	[%r1+54272], %rs443;
	add.s32 	%r1112, %r1058, %r79;
	mul.wide.s32 	%rd633, %r1112, 2;
	add.s64 	%rd634, %rd590, %rd633;
	ld.global.u16 	%rs444, [%rd634];
	st.shared.u16 	[%r38+49152], %rs444;
	add.s32 	%r1113, %r1058, %r80;
	mul.wide.s32 	%rd635, %r1113, 2;
	add.s64 	%rd636, %rd590, %rd635;
	ld.global.u16 	%rs445, [%rd636];
	st.shared.u16 	[%r40+49152], %rs445;
	add.s32 	%r1114, %r1058, %r81;
	mul.wide.s32 	%rd637, %r1114, 2;
	add.s64 	%rd638, %rd590, %rd637;
	ld.global.u16 	%rs446, [%rd638];
	st.shared.u16 	[%r42+49152], %rs446;
	add.s32 	%r1115, %r1058, %r82;
	mul.wide.s32 	%rd639, %r1115, 2;
	add.s64 	%rd640, %rd590, %rd639;
	ld.global.u16 	%rs447, [%rd640];
	st.shared.u16 	[%r1+55296], %rs447;
	add.s32 	%r1116, %r1058, %r83;
	mul.wide.s32 	%rd641, %r1116, 2;
	add.s64 	%rd642, %rd590, %rd641;
	ld.global.u16 	%rs448, [%rd642];
	st.shared.u16 	[%r45+49152], %rs448;
	add.s32 	%r1117, %r1058, %r84;
	mul.wide.s32 	%rd643, %r1117, 2;
	add.s64 	%rd644, %rd590, %rd643;
	ld.global.u16 	%rs449, [%rd644];
	st.shared.u16 	[%r47+49152], %rs449;
	add.s32 	%r1118, %r1058, %r85;
	mul.wide.s32 	%rd645, %r1118, 2;
	add.s64 	%rd646, %rd590, %rd645;
	ld.global.u16 	%rs450, [%rd646];
	st.shared.u16 	[%r49+49152], %rs450;
	add.s32 	%r1119, %r1058, %r86;
	mul.wide.s32 	%rd647, %r1119, 2;
	add.s64 	%rd648, %rd590, %rd647;
	ld.global.u16 	%rs451, [%rd648];
	st.shared.u16 	[%r1+56320], %rs451;
	add.s32 	%r1120, %r1058, %r87;
	mul.wide.s32 	%rd649, %r1120, 2;
	add.s64 	%rd650, %rd590, %rd649;
	ld.global.u16 	%rs452, [%rd650];
	st.shared.u16 	[%r52+49152], %rs452;
	add.s32 	%r1121, %r1058, %r88;
	mul.wide.s32 	%rd651, %r1121, 2;
	add.s64 	%rd652, %rd590, %rd651;
	ld.global.u16 	%rs453, [%rd652];
	st.shared.u16 	[%r54+49152], %rs453;
	add.s32 	%r1122, %r1058, %r89;
	mul.wide.s32 	%rd653, %r1122, 2;
	add.s64 	%rd654, %rd590, %rd653;
	ld.global.u16 	%rs454, [%rd654];
	st.shared.u16 	[%r56+49152], %rs454;
$L__BB0_10:
	setp.lt.s32 	%p6, %r95, %r90;
	mov.u32 	%r1123, %tid.z;
	shl.b32 	%r1124, %r1123, 12;
	mov.u32 	%r1125, shared_storage;
	add.s32 	%r1126, %r1125, %r1124;
	add.s32 	%r1127, %r1126, 24576;
	mov.b32 	%r1128, 16;
	wmma.load.a.sync.aligned.row.m16n16k16.shared.f16 	{%r1129, %r1130, %r1131, %r1132, %r1133, %r1134, %r1135, %r1136}, [%r1127], %r1128;
	add.s32 	%r1137, %r1126, 25600;
	wmma.load.a.sync.aligned.row.m16n16k16.shared.f16 	{%r1138, %r1139, %r1140, %r1141, %r1142, %r1143, %r1144, %r1145}, [%r1137], %r1128;
	add.s32 	%r1146, %r1126, 26624;
	wmma.load.a.sync.aligned.row.m16n16k16.shared.f16 	{%r1147, %r1148, %r1149, %r1150, %r1151, %r1152, %r1153, %r1154}, [%r1146], %r1128;
	add.s32 	%r1155, %r1126, 27648;
	wmma.load.a.sync.aligned.row.m16n16k16.shared.f16 	{%r1156, %r1157, %r1158, %r1159, %r1160, %r1161, %r1162, %r1163}, [%r1155], %r1128;
	mov.u32 	%r1164, %tid.y;
	shl.b32 	%r1165, %r1164, 12;
	add.s32 	%r1166, %r1165, %r1125;
	add.s32 	%r1167, %r1166, 57344;
	wmma.load.b.sync.aligned.col.m16n16k16.shared.f16 	{%r1168, %r1169, %r1170, %r1171, %r1172, %r1173, %r1174, %r1175}, [%r1167], %r1128;
	add.s32 	%r1176, %r1166, 58368;
	wmma.load.b.sync.aligned.col.m16n16k16.shared.f16 	{%r1177, %r1178, %r1179, %r1180, %r1181, %r1182, %r1183, %r1184}, [%r1176], %r1128;
	add.s32 	%r1185, %r1166, 59392;
	wmma.load.b.sync.aligned.col.m16n16k16.shared.f16 	{%r1186, %r1187, %r1188, %r1189, %r1190, %r1191, %r1192, %r1193}, [%r1185], %r1128;
	add.s32 	%r1194, %r1166, 60416;
	wmma.load.b.sync.aligned.col.m16n16k16.shared.f16 	{%r1195, %r1196, %r1197, %r1198, %r1199, %r1200, %r1201, %r1202}, [%r1194], %r1128;
	wmma.mma.sync.aligned.row.col.m16n16k16.f32.f32 {%f1155, %f1156, %f1157, %f1158, %f1159, %f1160, %f1161, %f1162}, {%r1129, %r1130, %r1131, %r1132, %r1133, %r1134, %r1135, %r1136}, {%r1168, %r1169, %r1170, %r1171, %r1172, %r1173, %r1174, %r1175}, {%f513, %f514, %f515, %f516, %f517, %f518, %f519, %f520};
	wmma.mma.sync.aligned.row.col.m16n16k16.f32.f32 {%f1163, %f1164, %f1165, %f1166, %f1167, %f1168, %f1169, %f1170}, {%r1129, %r1130, %r1131, %r1132, %r1133, %r1134, %r1135, %r1136}, {%r1177, %r1178, %r1179, %r1180, %r1181, %r1182, %r1183, %r1184}, {%f521, %f522, %f523, %f524, %f525, %f526, %f527, %f528};
	wmma.mma.sync.aligned.row.col.m16n16k16.f32.f32 {%f1171, %f1172, %f1173, %f1174, %f1175, %f1176, %f1177, %f1178}, {%r1129, %r1130, %r1131, %r1132, %r1133, %r1134, %r1135, %r1136}, {%r1186, %r1187, %r1188, %r1189, %r1190, %r1191, %r1192, %r1193}, {%f529, %f530, %f531, %f532, %f533, %f534, %f535, %f536};
	wmma.mma.sync.aligned.row.col.m16n16k16.f32.f32 {%f1179, %f1180, %f1181, %f1182, %f1183, %f1184, %f1185, %f1186}, {%r1129, %r1130, %r1131, %r1132, %r1133, %r1134, %r1135, %r1136}, {%r1195, %r1196, %r1197, %r1198, %r1199, %r1200, %r1201, %r1202}, {%f537, %f538, %f539, %f540, %f541, %f542, %f543, %f544};
	wmma.mma.sync.aligned.row.col.m16n16k16.f32.f32 {%f1187, %f1188, %f1189, %f1190, %f1191, %f1192, %f1193, %f1194}, {%r1138, %r1139, %r1140, %r1141, %r1142, %r1143, %r1144, %r1145}, {%r1168, %r1169, %r1170, %r1171, %r1172, %r1173, %r1174, %r1175}, {%f545, %f546, %f547, %f548, %f549, %f550, %f551, %f552};
	wmma.mma.sync.aligned.row.col.m16n16k16.f32.f32 {%f1195, %f1196, %f1197, %f1198, %f1199, %f1200, %f1201, %f1202}, {%r1138, %r1139, %r1140, %r1141, %r1142, %r1143, %r1144, %r1145}, {%r1177, %r1178, %r1179, %r1180, %r1181, %r1182, %r1183, %r1184}, {%f553, %f554, %f555, %f556, %f557, %f558, %f559, %f560};
	wmma.mma.sync.aligned.row.col.m16n16k16.f32.f32 {%f1203, %f1204, %f1205, %f1206, %f1207, %f1208, %f1209, %f1210}, {%r1138, %r1139, %r1140, %r1141, %r1142, %r1143, %r1144, %r1145}, {%r1186, %r1187, %r1188, %r1189, %r1190, %r1191, %r1192, %r1193}, {%f561, %f562, %f563, %f564, %f565, %f566, %f567, %f568};
	wmma.mma.sync.aligned.row.col.m16n16k16.f32.f32 {%f1211, %f1212, %f1213, %f1214, %f1215, %f1216, %f1217, %f1218}, {%r1138, %r1139, %r1140, %r1141, %r1142, %r1143, %r1144, %r1145}, {%r1195, %r1196, %r1197, %r1198, %r1199, %r1200, %r1201, %r1202}, {%f569, %f570, %f571, %f572, %f573, %f574, %f575, %f576};
	wmma.mma.sync.aligned.row.col.m16n16k16.f32.f32 {%f1219, %f1220, %f1221, %f1222, %f1223, %f1224, %f1225, %f1226}, {%r1147, %r1148, %r1149, %r1150, %r1151, %r1152, %r1153, %r1154}, {%r1168, %r1169, %r1170, %r1171, %r1172, %r1173, %r1174, %r1175}, {%f577, %f578, %f579, %f580, %f581, %f582, %f583, %f584};
	wmma.mma.sync.aligned.row.col.m16n16k16.f32.f32 {%f1227, %f1228, %f1229, %f1230, %f1231, %f1232, %f1233, %f1234}, {%r1147, %r1148, %r1149, %r1150, %r1151, %r1152, %r1153, %r1154}, {%r1177, %r1178, %r1179, %r1180, %r1181, %r1182, %r1183, %r1184}, {%f585, %f586, %f587, %f588, %f589, %f590, %f591, %f592};
	wmma.mma.sync.aligned.row.col.m16n16k16.f32.f32 {%f1235, %f1236, %f1237, %f1238, %f1239, %f1240, %f1241, %f1242}, {%r1147, %r1148, %r1149, %r1150, %r1151, %r1152, %r1153, %r1154}, {%r1186, %r1187, %r1188, %r1189, %r1190, %r1191, %r1192, %r1193}, {%f593, %f594, %f595, %f596, %f597, %f598, %f599, %f600};
	wmma.mma.sync.aligned.row.col.m16n16k16.f32.f32 {%f1243, %f1244, %f1245, %f1246, %f1247, %f1248, %f1249, %f1250}, {%r1147, %r1148, %r1149, %r1150, %r1151, %r1152, %r1153, %r1154}, {%r1195, %r1196, %r1197, %r1198, %r1199, %r1200, %r1201, %r1202}, {%f601, %f602, %f603, %f604, %f605, %f606, %f607, %f608};
	wmma.mma.sync.aligned.row.col.m16n16k16.f32.f32 {%f1251, %f1252, %f1253, %f1254, %f1255, %f1256, %f1257, %f1258}, {%r1156, %r1157, %r1158, %r1159, %r1160, %r1161, %r1162, %r1163}, {%r1168, %r1169, %r1170, %r1171, %r1172, %r1173, %r1174, %r1175}, {%f609, %f610, %f611, %f612, %f613, %f614, %f615, %f616};
	wmma.mma.sync.aligned.row.col.m16n16k16.f32.f32 {%f1259, %f1260, %f1261, %f1262, %f1263, %f1264, %f1265, %f1266}, {%r1156, %r1157, %r1158, %r1159, %r1160, %r1161, %r1162, %r1163}, {%r1177, %r1178, %r1179, %r1180, %r1181, %r1182, %r1183, %r1184}, {%f617, %f618, %f619, %f620, %f621, %f622, %f623, %f624};
	wmma.mma.sync.aligned.row.col.m16n16k16.f32.f32 {%f1267, %f1268, %f1269, %f1270, %f1271, %f1272, %f1273, %f1274}, {%r1156, %r1157, %r1158, %r1159, %r1160, %r1161, %r1162, %r1163}, {%r1186, %r1187, %r1188, %r1189, %r1190, %r1191, %r1192, %r1193}, {%f625, %f626, %f627, %f628, %f629, %f630, %f631, %f632};
	wmma.mma.sync.aligned.row.col.m16n16k16.f32.f32 {%f1275, %f1276, %f1277, %f1278, %f1279, %f1280, %f1281, %f1282}, {%r1156, %r1157, %r1158, %r1159, %r1160, %r1161, %r1162, %r1163}, {%r1195, %r1196, %r1197, %r1198, %r1199, %r1200, %r1201, %r1202}, {%f633, %f634, %f635, %f636, %f637, %f638, %f639, %f640};
	add.s32 	%r1203, %r1126, 25088;
	wmma.load.a.sync.aligned.row.m16n16k16.shared.f16 	{%r1204, %r1205, %r1206, %r1207, %r1208, %r1209, %r1210, %r1211}, [%r1203], %r1128;
	add.s32 	%r1212, %r1126, 26112;
	wmma.load.a.sync.aligned.row.m16n16k16.shared.f16 	{%r1213, %r1214, %r1215, %r1216, %r1217, %r1218, %r1219, %r1220}, [%r1212], %r1128;
	add.s32 	%r1221, %r1126, 27136;
	wmma.load.a.sync.aligned.row.m16n16k16.shared.f16 	{%r1222, %r1223, %r1224, %r1225, %r1226, %r1227, %r1228, %r1229}, [%r1221], %r1128;
	add.s32 	%r1230, %r1126, 28160;
	wmma.load.a.sync.aligned.row.m16n16k16.shared.f16 	{%r1231, %r1232, %r1233, %r1234, %r1235, %r1236, %r1237, %r1238}, [%r1230], %r1128;
	add.s32 	%r1239, %r1166, 57856;
	wmma.load.b.sync.aligned.col.m16n16k16.shared.f16 	{%r1240, %r1241, %r1242, %r1243, %r1244, %r1245, %r1246, %r1247}, [%r1239], %r1128;
	add.s32 	%r1248, %r1166, 58880;
	wmma.load.b.sync.aligned.col.m16n16k16.shared.f16 	{%r1249, %r1250, %r1251, %r1252, %r1253, %r1254, %r1255, %r1256}, [%r1248], %r1128;
	add.s32 	%r1257, %r1166, 59904;
	wmma.load.b.sync.aligned.col.m16n16k16.shared.f16 	{%r1258, %r1259, %r1260, %r1261, %r1262, %r1263, %r1264, %r1265}, [%r1257], %r1128;
	add.s32 	%r1266, %r1166, 60928;
	wmma.load.b.sync.aligned.col.m16n16k16.shared.f16 	{%r1267, %r1268, %r1269, %r1270, %r1271, %r1272, %r1273, %r1274}, [%r1266], %r1128;
	wmma.mma.sync.aligned.row.col.m16n16k16.f32.f32 {%f1546, %f1545, %f1544, %f1543, %f1542, %f1541, %f1540, %f1539}, {%r1204, %r1205, %r1206, %r1207, %r1208, %r1209, %r1210, %r1211}, {%r1240, %r1241, %r1242, %r1243, %r1244, %r1245, %r1246, %r1247}, {%f1155, %f1156, %f1157, %f1158, %f1159, %f1160, %f1161, %f1162};
	wmma.mma.sync.aligned.row.col.m16n16k16.f32.f32 {%f1538, %f1537, %f1536, %f1535, %f1534, %f1533, %f1532, %f1531}, {%r1204, %r1205, %r1206, %r1207, %r1208, %r1209, %r1210, %r1211}, {%r1249, %r1250, %r1251, %r1252, %r1253, %r1254, %r1255, %r1256}, {%f1163, %f1164, %f1165, %f1166, %f1167, %f1168, %f1169, %f1170};
	wmma.mma.sync.aligned.row.col.m16n16k16.f32.f32 {%f1530, %f1529, %f1528, %f1527, %f1526, %f1525, %f1524, %f1523}, {%r1204, %r1205, %r1206, %r1207, %r1208, %r1209, %r1210, %r1211}, {%r1258, %r1259, %r1260, %r1261, %r1262, %r1263, %r1264, %r1265}, {%f1171, %f1172, %f1173, %f1174, %f1175, %f1176, %f1177, %f1178};
	wmma.mma.sync.aligned.row.col.m16n16k16.f32.f32 {%f1522, %f1521, %f1520, %f1519, %f1518, %f1517, %f1516, %f1515}, {%r1204, %r1205, %r1206, %r1207, %r1208, %r1209, %r1210, %r1211}, {%r1267, %r1268, %r1269, %r1270, %r1271, %r1272, %r1273, %r1274}, {%f1179, %f1180, %f1181, %f1182, %f1183, %f1184, %f1185, %f1186};
	wmma.mma.sync.aligned.row.col.m16n16k16.f32.f32 {%f1514, %f1513, %f1512, %f1511, %f1510, %f1509, %f1508, %f1507}, {%r1213, %r1214, %r1215, %r1216, %r1217, %r1218, %r1219, %r1220}, {%r1240, %r1241, %r1242, %r1243, %r1244, %r1245, %r1246, %r1247}, {%f1187, %f1188, %f1189, %f1190, %f1191, %f1192, %f1193, %f1194};
	wmma.mma.sync.aligned.row.col.m16n16k16.f32.f32 {%f1506, %f1505, %f1504, %f1503, %f1502, %f1501, %f1500, %f1499}, {%r1213, %r1214, %r1215, %r1216, %r1217, %r1218, %r1219, %r1220}, {%r1249, %r1250, %r1251, %r1252, %r1253, %r1254, %r1255, %r1256}, {%f1195, %f1196, %f1197, %f1198, %f1199, %f1200, %f1201, %f1202};
	wmma.mma.sync.aligned.row.col.m16n16k16.f32.f32 {%f1498, %f1497, %f1496, %f1495, %f1494, %f1493, %f1492, %f1491}, {%r1213, %r1214, %r1215, %r1216, %r1217, %r1218, %r1219, %r1220}, {%r1258, %r1259, %r1260, %r1261, %r1262, %r1263, %r1264, %r1265}, {%f1203, %f1204, %f1205, %f1206, %f1207, %f1208, %f1209, %f1210};
	wmma.mma.sync.aligned.row.col.m16n16k16.f32.f32 {%f1490, %f1489, %f1488, %f1487, %f1486, %f1485, %f1484, %f1483}, {%r1213, %r1214, %r1215, %r1216, %r1217, %r1218, %r1219, %r1220}, {%r1267, %r1268, %r1269, %r1270, %r1271, %r1272, %r1273, %r1274}, {%f1211, %f1212, %f1213, %f1214, %f1215, %f1216, %f1217, %f1218};
	wmma.mma.sync.aligned.row.col.m16n16k16.f32.f32 {%f1482, %f1481, %f1480, %f1479, %f1478, %f1477, %f1476, %f1475}, {%r1222, %r1223, %r1224, %r1225, %r1226, %r1227, %r1228, %r1229}, {%r1240, %r1241, %r1242, %r1243, %r1244, %r1245, %r1246, %r1247}, {%f1219, %f1220, %f1221, %f1222, %f1223, %f1224, %f1225, %f1226};
	wmma.mma.sync.aligned.row.col.m16n16k16.f32.f32 {%f1474, %f1473, %f1472, %f1471, %f1470, %f1469, %f1468, %f1467}, {%r1222, %r1223, %r1224, %r1225, %r1226, %r1227, %r1228, %r1229}, {%r1249, %r1250, %r1251, %r1252, %r1253, %r1254, %r1255, %r1256}, {%f1227, %f1228, %f1229, %f1230, %f1231, %f1232, %f1233, %f1234};
	wmma.mma.sync.aligned.row.col.m16n16k16.f32.f32 {%f1466, %f1465, %f1464, %f1463, %f1462, %f1461, %f1460, %f1459}, {%r1222, %r1223, %r1224, %r1225, %r1226, %r1227, %r1228, %r1229}, {%r1258, %r1259, %r1260, %r1261, %r1262, %r1263, %r1264, %r1265}, {%f1235, %f1236, %f1237, %f1238, %f1239, %f1240, %f1241, %f1242};
	wmma.mma.sync.aligned.row.col.m16n16k16.f32.f32 {%f1458, %f1457, %f1456, %f1455, %f1454, %f1453, %f1452, %f1451}, {%r1222, %r1223, %r1224, %r1225, %r1226, %r1227, %r1228, %r1229}, {%r1267, %r1268, %r1269, %r1270, %r1271, %r1272, %r1273, %r1274}, {%f1243, %f1244, %f1245, %f1246, %f1247, %f1248, %f1249, %f1250};
	wmma.mma.sync.aligned.row.col.m16n16k16.f32.f32 {%f1450, %f1449, %f1448, %f1447, %f1446, %f1445, %f1444, %f1443}, {%r1231, %r1232, %r1233, %r1234, %r1235, %r1236, %r1237, %r1238}, {%r1240, %r1241, %r1242, %r1243, %r1244, %r1245, %r1246, %r1247}, {%f1251, %f1252, %f1253, %f1254, %f1255, %f1256, %f1257, %f1258};
	wmma.mma.sync.aligned.row.col.m16n16k16.f32.f32 {%f1442, %f1441, %f1440, %f1439, %f1438, %f1437, %f1436, %f1435}, {%r1231, %r1232, %r1233, %r1234, %r1235, %r1236, %r1237, %r1238}, {%r1249, %r1250, %r1251, %r1252, %r1253, %r1254, %r1255, %r1256}, {%f1259, %f1260, %f1261, %f1262, %f1263, %f1264, %f1265, %f1266};
	wmma.mma.sync.aligned.row.col.m16n16k16.f32.f32 {%f1434, %f1433, %f1432, %f1431, %f1430, %f1429, %f1428, %f1427}, {%r1231, %r1232, %r1233, %r1234, %r1235, %r1236, %r1237, %r1238}, {%r1258, %r1259, %r1260, %r1261, %r1262, %r1263, %r1264, %r1265}, {%f1267, %f1268, %f1269, %f1270, %f1271, %f1272, %f1273, %f1274};
	wmma.mma.sync.aligned.row.col.m16n16k16.f32.f32 {%f1426, %f1425, %f1424, %f1423, %f1422, %f1421, %f1420, %f1419}, {%r1231, %r1232, %r1233, %r1234, %r1235, %r1236, %r1237, %r1238}, {%r1267, %r1268, %r1269, %r1270, %r1271, %r1272, %r1273, %r1274}, {%f1275, %f1276, %f1277, %f1278, %f1279, %f1280, %f1281, %f1282};
	mov.u32 	%r1342, %r95;
	@%p6 bra 	$L__BB0_2;
$L__BB0_11:
	ld.param.u32 	%r1340, [_Z6matmulP6__halfS0_S0_iiiff_param_4];
	ld.param.u64 	%rd673, [_Z6matmulP6__halfS0_S0_iiiff_param_2];
	mov.u32 	%r1277, %tid.z;
	shl.b32 	%r1278, %r1277, 13;
	mov.u32 	%r1279, %tid.y;
	shl.b32 	%r1280, %r1279, 10;
	add.s32 	%r1281, %r1280, %r1278;
	shl.b32 	%r1282, %r1281, 2;
	mov.u32 	%r1283, shared_storage;
	add.s32 	%r1284, %r1283, %r1282;
	mov.b32 	%r1285, 16;
	wmma.store.d.sync.aligned.row.m16n16k16.shared.f32 	[%r1284], {%f1546, %f1545, %f1544, %f1543, %f1542, %f1541, %f1540, %f1539}, %r1285;
	add.s32 	%r1286, %r1284, 1024;
	wmma.store.d.sync.aligned.row.m16n16k16.shared.f32 	[%r1286], {%f1538, %f1537, %f1536, %f1535, %f1534, %f1533, %f1532, %f1531}, %r1285;
	add.s32 	%r1287, %r1284, 2048;
	wmma.store.d.sync.aligned.row.m16n16k16.shared.f32 	[%r1287], {%f1530, %f1529, %f1528, %f1527, %f1526, %f1525, %f1524, %f1523}, %r1285;
	add.s32 	%r1288, %r1284, 3072;
	wmma.store.d.sync.aligned.row.m16n16k16.shared.f32 	[%r1288], {%f1522, %f1521, %f1520, %f1519, %f1518, %f1517, %f1516, %f1515}, %r1285;
	add.s32 	%r1289, %r1284, 8192;
	wmma.store.d.sync.aligned.row.m16n16k16.shared.f32 	[%r1289], {%f1514, %f1513, %f1512, %f1511, %f1510, %f1509, %f1508, %f1507}, %r1285;
	add.s32 	%r1290, %r1284, 9216;
	wmma.store.d.sync.aligned.row.m16n16k16.shared.f32 	[%r1290], {%f1506, %f1505, %f1504, %f1503, %f1502, %f1501, %f1500, %f1499}, %r1285;
	add.s32 	%r1291, %r1284, 10240;
	wmma.store.d.sync.aligned.row.m16n16k16.shared.f32 	[%r1291], {%f1498, %f1497, %f1496, %f1495, %f1494, %f1493, %f1492, %f1491}, %r1285;
	add.s32 	%r1292, %r1284, 11264;
	wmma.store.d.sync.aligned.row.m16n16k16.shared.f32 	[%r1292], {%f1490, %f1489, %f1488, %f1487, %f1486, %f1485, %f1484, %f1483}, %r1285;
	add.s32 	%r1293, %r1284, 16384;
	wmma.store.d.sync.aligned.row.m16n16k16.shared.f32 	[%r1293], {%f1482, %f1481, %f1480, %f1479, %f1478, %f1477, %f1476, %f1475}, %r1285;
	add.s32 	%r1294, %r1284, 17408;
	wmma.store.d.sync.aligned.row.m16n16k16.shared.f32 	[%r1294], {%f1474, %f1473, %f1472, %f1471, %f1470, %f1469, %f1468, %f1467}, %r1285;
	add.s32 	%r1295, %r1284, 18432;
	wmma.store.d.sync.aligned.row.m16n16k16.shared.f32 	[%r1295], {%f1466, %f1465, %f1464, %f1463, %f1462, %f1461, %f1460, %f1459}, %r1285;
	add.s32 	%r1296, %r1284, 19456;
	wmma.store.d.sync.aligned.row.m16n16k16.shared.f32 	[%r1296], {%f1458, %f1457, %f1456, %f1455, %f1454, %f1453, %f1452, %f1451}, %r1285;
	add.s32 	%r1297, %r1284, 24576;
	wmma.store.d.sync.aligned.row.m16n16k16.shared.f32 	[%r1297], {%f1450, %f1449, %f1448, %f1447, %f1446, %f1445, %f1444, %f1443}, %r1285;
	add.s32 	%r1298, %r1284, 25600;
	wmma.store.d.sync.aligned.row.m16n16k16.shared.f32 	[%r1298], {%f1442, %f1441, %f1440, %f1439, %f1438, %f1437, %f1436, %f1435}, %r1285;
	add.s32 	%r1299, %r1284, 26624;
	wmma.store.d.sync.aligned.row.m16n16k16.shared.f32 	[%r1299], {%f1434, %f1433, %f1432, %f1431, %f1430, %f1429, %f1428, %f1427}, %r1285;
	add.s32 	%r1300, %r1284, 27648;
	wmma.store.d.sync.aligned.row.m16n16k16.shared.f32 	[%r1300], {%f1426, %f1425, %f1424, %f1423, %f1422, %f1421, %f1420, %f1419}, %r1285;
	bar.sync 	0;
	shl.b32 	%r1301, %r1279, 5;
	mov.u32 	%r1302, %tid.x;
	add.s32 	%r1303, %r1301, %r1302;
	shl.b32 	%r1304, %r1277, 6;
	add.s32 	%r1305, %r1303, %r1304;
	shl.b32 	%r1306, %r1305, 4;
	and.b32  	%r1307, %r1306, 2096896;
	and.b32  	%r1308, %r1302, 15;
	or.b32  	%r91, %r1307, %r1308;
	mov.u32 	%r1309, %ctaid.y;
	mul.lo.s32 	%r1310, %r1309, %r1340;
	shl.b32 	%r1311, %r1310, 7;
	add.s32 	%r1312, %r1302, %r1311;
	mov.u32 	%r1313, %ctaid.x;
	shl.b32 	%r1314, %r1313, 7;
	add.s32 	%r1315, %r1312, %r1314;
	add.s32 	%r1316, %r1315, %r1304;
	add.s32 	%r1344, %r1316, %r1301;
	shl.b32 	%r93, %r1340, 3;
	cvta.to.global.u64 	%rd1, %rd673;
	mov.b32 	%r1345, 4;
	mov.b32 	%r1343, 0;
$L__BB0_12:
	ld.param.u32 	%r1341, [_Z6matmulP6__halfS0_S0_iiiff_param_4];
	and.b32  	%r1317, %r1343, 14336;
	shl.b32 	%r1318, %r1345, 4;
	add.s32 	%r1319, %r1318, -64;
	and.b32  	%r1320, %r1319, 128;
	add.s32 	%r1321, %r91, %r1317;
	add.s32 	%r1322, %r1321, %r1320;
	shl.b32 	%r1323, %r1322, 2;
	add.s32 	%r1325, %r1283, %r1323;
	ld.shared.f32 	%f1283, [%r1325];
	// begin inline asm
	{  cvt.rn.f16.f32 %rs455, %f1283;}

	// end inline asm
	mul.wide.s32 	%rd655, %r1344, 2;
	add.s64 	%rd656, %rd1, %rd655;
	st.global.u16 	[%rd656], %rs455;
	add.s32 	%r1326, %r1318, -48;
	and.b32  	%r1327, %r1326, 144;
	add.s32 	%r1328, %r1321, %r1327;
	shl.b32 	%r1329, %r1328, 2;
	add.s32 	%r1330, %r1283, %r1329;
	ld.shared.f32 	%f1284, [%r1330];
	// begin inline asm
	{  cvt.rn.f16.f32 %rs456, %f1284;}

	// end inline asm
	mul.wide.s32 	%rd657, %r1341, 2;
	add.s64 	%rd658, %rd656, %rd657;
	st.global.u16 	[%rd658], %rs456;
	add.s32 	%r1331, %r1318, -32;
	and.b32  	%r1332, %r1331, 160;
	add.s32 	%r1333, %r1321, %r1332;
	shl.b32 	%r1334, %r1333, 2;
	add.s32 	%r1335, %r1283, %r1334;
	ld.shared.f32 	%f1285, [%r1335];
	// begin inline asm
	{  cvt.rn.f16.f32 %rs457, %f1285;}

	// end inline asm
	add.s64 	%rd659, %rd658, %rd657;
	st.global.u16 	[%rd659], %rs457;
	ld.shared.f32 	%f1286, [%r1330+128];
	// begin inline asm
	{  cvt.rn.f16.f32 %rs458, %f1286;}

	// end inline asm
	add.s64 	%rd660, %rd659, %rd657;
	st.global.u16 	[%rd660], %rs458;
	and.b32  	%r1336, %r1318, 192;
	add.s32 	%r1337, %r1321, %r1336;
	shl.b32 	%r1338, %r1337, 2;
	add.s32 	%r1339, %r1283, %r1338;
	ld.shared.f32 	%f1287, [%r1339];
	// begin inline asm
	{  cvt.rn.f16.f32 %rs459, %f1287;}

	// end inline asm
	add.s64 	%rd661, %rd660, %rd657;
	st.global.u16 	[%rd661], %rs459;
	ld.shared.f32 	%f1288, [%r1330+256];
	// begin inline asm
	{  cvt.rn.f16.f32 %rs460, %f1288;}

	// end inline asm
	add.s64 	%rd662, %rd661, %rd657;
	st.global.u16 	[%rd662], %rs460;
	ld.shared.f32 	%f1289, [%r1335+256];
	// begin inline asm
	{  cvt.rn.f16.f32 %rs461, %f1289;}

	// end inline asm
	add.s64 	%rd663, %rd662, %rd657;
	st.global.u16 	[%rd663], %rs461;
	ld.shared.f32 	%f1290, [%r1330+384];
	// begin inline asm
	{  cvt.rn.f16.f32 %rs462, %f1290;}

	// end inline asm
	add.s64 	%rd664, %rd663, %rd657;
	st.global.u16 	[%rd664], %rs462;
	add.s32 	%r1345, %r1345, 8;
	add.s32 	%r1344, %r1344, %r93;
	add.s32 	%r1343, %r1343, 1024;
	setp.ne.s32 	%p7, %r1345, 132;
	@%p7 bra 	$L__BB0_12;
	ret;

}


// ===== COMPILED SASS (sm_100) =====

	.target	sm_100

	.elftype	@"ET_EXEC"


//--------------------- .note.nv.tkinfo           --------------------------
	.section	.note.nv.tkinfo,"",@"SHT_NOTE"
	.sectionflags	@"SHF_NOTE_NV_TKINFO"
	.tkinfo
        /*0018*/ 	.word	0x00000002
        /*0030*/ 	.string	""
        /*0030*/ 	.string	"ptxas"
        /*0030*/ 	.string	"Cuda compilation tools, release 13.0, V13.0.88"
        /*0030*/ 	.string	"Build cuda_13.0.r13.0/compiler.36424714_0"
        /*0030*/ 	.string	"-arch sm_100 -m 64 "



//--------------------- .note.nv.cuinfo           --------------------------
	.section	.note.nv.cuinfo,"",@"SHT_NOTE"
	.sectionflags	@"SHF_NOTE_NV_CUINFO"
        /*0018*/ 	.short	0x0002
        /*001a*/ 	.short	0x0064
        /*001c*/ 	.short	0x0082
	.zero		2


//--------------------- .nv.info                  --------------------------
	.section	.nv.info,"",@"SHT_CUDA_INFO"
	.align	4


	//----- nvinfo : EIATTR_REGCOUNT
	.align		4
        /*0000*/ 	.byte	0x04, 0x2f
        /*0002*/ 	.short	(.L_1 - .L_0)
	.align		4
.L_0:
        /*0004*/ 	.word	index@(_Z6matmulP6__halfS0_S0_iiiff)
        /*0008*/ 	.word	0x000000ff


	//----- nvinfo : EIATTR_FRAME_SIZE
	.align		4
.L_1:
        /*000c*/ 	.byte	0x04, 0x11
        /*000e*/ 	.short	(.L_3 - .L_2)
	.align		4
.L_2:
        /*0010*/ 	.word	index@(_Z6matmulP6__halfS0_S0_iiiff)
        /*0014*/ 	.word	0x00000000


	//----- nvinfo : EIATTR_MIN_STACK_SIZE
	.align		4
.L_3:
        /*0018*/ 	.byte	0x04, 0x12
        /*001a*/ 	.short	(.L_5 - .L_4)
	.align		4
.L_4:
        /*001c*/ 	.word	index@(_Z6matmulP6__halfS0_S0_iiiff)
        /*0020*/ 	.word	0x00000000
.L_5:


//--------------------- .nv.compat                --------------------------
	.section	.nv.compat,"",@"SHT_CUDA_COMPAT_INFO"
	.align	4
        /*0000*/ 	.byte	0x02, 0x09, 0x00, 0x00, 0x02, 0x02, 0x01, 0x00, 0x02, 0x05, 0x05, 0x00, 0x03, 0x07, 0x01, 0x01
        /*0010*/ 	.byte	0x02, 0x03, 0x00, 0x00, 0x02, 0x06, 0x01, 0x00, 0x04, 0x0b, 0x08, 0x00, 0x09, 0x00, 0x00, 0x00
        /*0020*/ 	.byte	0x00, 0x00, 0x00, 0x00


//--------------------- .nv.info._Z6matmulP6__halfS0_S0_iiiff --------------------------
	.section	.nv.info._Z6matmulP6__halfS0_S0_iiiff,"",@"SHT_CUDA_INFO"
	.sectionflags	@""
	.align	4


	//----- nvinfo : EIATTR_CUDA_API_VERSION
	.align		4
        /*0000*/ 	.byte	0x04, 0x37
        /*0002*/ 	.short	(.L_7 - .L_6)
.L_6:
        /*0004*/ 	.word	0x00000082


	//----- nvinfo : EIATTR_KPARAM_INFO
	.align		4
.L_7:
        /*0008*/ 	.byte	0x04, 0x17
        /*000a*/ 	.short	(.L_9 - .L_8)
.L_8:
        /*000c*/ 	.word	0x00000000
        /*0010*/ 	.short	0x0007
        /*0012*/ 	.short	0x0028
        /*0014*/ 	.byte	0x00, 0xf0, 0x11, 0x00


	//----- nvinfo : EIATTR_KPARAM_INFO
	.align		4
.L_9:
        /*0018*/ 	.byte	0x04, 0x17
        /*001a*/ 	.short	(.L_11 - .L_10)
.L_10:
        /*001c*/ 	.word	0x00000000
        /*0020*/ 	.short	0x0006
        /*0022*/ 	.short	0x0024
        /*0024*/ 	.byte	0x00, 0xf0, 0x11, 0x00


	//----- nvinfo : EIATTR_KPARAM_INFO
	.align		4
.L_11:
        /*0028*/ 	.byte	0x04, 0x17
        /*002a*/ 	.short	(.L_13 - .L_12)
.L_12:
        /*002c*/ 	.word	0x00000000
        /*0030*/ 	.short	0x0005
        /*0032*/ 	.short	0x0020
        /*0034*/ 	.byte	0x00, 0xf0, 0x11, 0x00


	//----- nvinfo : EIATTR_KPARAM_INFO
	.align		4
.L_13:
        /*0038*/ 	.byte	0x04, 0x17
        /*003a*/ 	.short	(.L_15 - .L_14)
.L_14:
        /*003c*/ 	.word	0x00000000
        /*0040*/ 	.short	0x0004
        /*0042*/ 	.short	0x001c
        /*0044*/ 	.byte	0x00, 0xf0, 0x11, 0x00


	//----- nvinfo : EIATTR_KPARAM_INFO
	.align		4
.L_15:
        /*0048*/ 	.byte	0x04, 0x17
        /*004a*/ 	.short	(.L_17 - .L_16)
.L_16:
        /*004c*/ 	.word	0x00000000
        /*0050*/ 	.short	0x0003
        /*0052*/ 	.short	0x0018
        /*0054*/ 	.byte	0x00, 0xf0, 0x11, 0x00


	//----- nvinfo : EIATTR_KPARAM_INFO
	.align		4
.L_17:
        /*0058*/ 	.byte	0x04, 0x17
        /*005a*/ 	.short	(.L_19 - .L_18)
.L_18:
        /*005c*/ 	.word	0x00000000
        /*0060*/ 	.short	0x0002
        /*0062*/ 	.short	0x0010
        /*0064*/ 	.byte	0x00, 0xf5, 0x21, 0x00


	//----- nvinfo : EIATTR_KPARAM_INFO
	.align		4
.L_19:
        /*0068*/ 	.byte	0x04, 0x17
        /*006a*/ 	.short	(.L_21 - .L_20)
.L_20:
        /*006c*/ 	.word	0x00000000
        /*0070*/ 	.short	0x0001
        /*0072*/ 	.short	0x0008
        /*0074*/ 	.byte	0x00, 0xf5, 0x21, 0x00


	//----- nvinfo : EIATTR_KPARAM_INFO
	.align		4
.L_21:
        /*0078*/ 	.byte	0x04, 0x17
        /*007a*/ 	.short	(.L_23 - .L_22)
.L_22:
        /*007c*/ 	.word	0x00000000
        /*0080*/ 	.short	0x0000
        /*0082*/ 	.short	0x0000
        /*0084*/ 	.byte	0x00, 0xf5, 0x21, 0x00


	//----- nvinfo : EIATTR_SPARSE_MMA_MASK
	.align		4
.L_23:
        /*0088*/ 	.byte	0x03, 0x50
        /*008a*/ 	.short	0x0000


	//----- nvinfo : EIATTR_WMMA_USED
	.align		4
        /*008c*/ 	.byte	0x01, 0x2b
	.zero		2


	//----- nvinfo : EIATTR_MAXREG_COUNT
	.align		4
        /*0090*/ 	.byte	0x03, 0x1b
        /*0092*/ 	.short	0x00ff


	//----- nvinfo : EIATTR_NUM_BARRIERS
	.align		4
        /*0094*/ 	.byte	0x02, 0x4c
        /*0096*/ 	.byte	0x01
	.zero		1


	//----- nvinfo : EIATTR_MERCURY_ISA_VERSION
	.align		4
        /*0098*/ 	.byte	0x03, 0x5f
        /*009a*/ 	.short	0x0101


	//----- nvinfo : EIATTR_VRC_CTA_INIT_COUNT
	.align		4
        /*009c*/ 	.byte	0x02, 0x4a
	.zero		1
	.zero		1


	//----- nvinfo : EIATTR_EXIT_INSTR_OFFSETS
	.align		4
        /*00a0*/ 	.byte	0x04, 0x1c
        /*00a2*/ 	.short	(.L_25 - .L_24)


	//   ....[0]....
.L_24:
        /*00a4*/ 	.word	0x0000cc90


	//----- nvinfo : EIATTR_CBANK_PARAM_SIZE
	.align		4
.L_25:
        /*00a8*/ 	.byte	0x03, 0x19
        /*00aa*/ 	.short	0x002c


	//----- nvinfo : EIATTR_PARAM_CBANK
	.align		4
        /*00ac*/ 	.byte	0x04, 0x0a
        /*00ae*/ 	.short	(.L_27 - .L_26)
	.align		4
.L_26:
        /*00b0*/ 	.word	index@(.nv.constant0._Z6matmulP6__halfS0_S0_iiiff)
        /*00b4*/ 	.short	0x0380
        /*00b6*/ 	.short	0x002c


	//----- nvinfo : EIATTR_SW_WAR
	.align		4
.L_27:
        /*00b8*/ 	.byte	0x04, 0x36
        /*00ba*/ 	.short	(.L_29 - .L_28)
.L_28:
        /*00bc*/ 	.word	0x00000008
.L_29:


//--------------------- .nv.callgraph             --------------------------
	.section	.nv.callgraph,"",@"SHT_CUDA_CALLGRAPH"
	.align	4
	.sectionentsize	8
	.align		4
        /*0000*/ 	.word	0x00000000
	.align		4
        /*0004*/ 	.word	0xffffffff
	.align		4
        /*0008*/ 	.word	0x00000000
	.align		4
        /*000c*/ 	.word	0xfffffffe
	.align		4
        /*0010*/ 	.word	0x00000000
	.align		4
        /*0014*/ 	.word	0xfffffffd
	.align		4
        /*0018*/ 	.word	0x00000000
	.align		4
        /*001c*/ 	.word	0xfffffffc


//--------------------- .text._Z6matmulP6__halfS0_S0_iiiff --------------------------
	.section	.text._Z6matmulP6__halfS0_S0_iiiff,"ax",@progbits
	.align	128
        .global         _Z6matmulP6__halfS0_S0_iiiff
        .type           _Z6matmulP6__halfS0_S0_iiiff,@function
        .size           _Z6matmulP6__halfS0_S0_iiiff,(.L_x_7 - _Z6matmulP6__halfS0_S0_iiiff)
        .other          _Z6matmulP6__halfS0_S0_iiiff,@"STO_CUDA_ENTRY STV_DEFAULT"
_Z6matmulP6__halfS0_S0_iiiff:
.text._Z6matmulP6__halfS0_S0_iiiff:
[----:B------:R-:W-:Y:S01]  /*0000*/  LDC R1, c[0x0][0x37c] ;  /* 0x0000df00ff017b82 */ /* 0x000fe20000000800 */
[----:B------:R-:W0:Y:S07]  /*0010*/  S2R R10, SR_TID.X ;  /* 0x00000000000a7919 */ /* 0x000e2e0000002100 */
[----:B------:R-:W1:Y:S01]  /*0020*/  LDC.64 R70, c[0x0][0x380] ;  /* 0x0000e000ff467b82 */ /* 0x000e620000000a00 */
[----:B------:R-:W2:Y:S01]  /*0030*/  LDCU UR6, c[0x0][0x3a0] ;  /* 0x00007400ff0677ac */ /* 0x000ea20008000800 */
[----:B------:R-:W3:Y:S01]  /*0040*/  S2R R181, SR_TID.Z ;  /* 0x0000000000b57919 */ /* 0x000ee20000002300 */
[----:B------:R-:W4:Y:S01]  /*0050*/  LDCU.64 UR10, c[0x0][0x358] ;  /* 0x00006b00ff0a77ac */ /* 0x000f220008000a00 */
[----:B------:R-:W5:Y:S01]  /*0060*/  S2R R182, SR_TID.Y ;  /* 0x0000000000b67919 */ /* 0x000f620000002200 */
[----:B------:R-:W2:Y:S03]  /*0070*/  S2R R247, SR_CTAID.Y ;  /* 0x0000000000f77919 */ /* 0x000ea60000002600 */
[----:B------:R-:W4:Y:S01]  /*0080*/  S2UR UR5, SR_CgaCtaId ;  /* 0x00000000000579c3 */ /* 0x000f220000008800 */
[----:B------:R-:W-:Y:S01]  /*0090*/  UMOV UR4, 0x400 ;  /* 0x0000040000047882 */ /* 0x000fe20000000000 */
[----:B------:R-:W4:Y:S01]  /*00a0*/  LDCU UR7, c[0x0][0x3a0] ;  /* 0x00007400ff0777ac */ /* 0x000f220008000800 */
[----:B------:R-:W4:Y:S05]  /*00b0*/  LDCU UR8, c[0x0][0x3a0] ;  /* 0x00007400ff0877ac */ /* 0x000f2a0008000800 */
[----:B------:R-:W4:Y:S01]  /*00c0*/  LDC.64 R160, c[0x0][0x388] ;  /* 0x0000e200ffa07b82 */ /* 0x000f220000000a00 */
[----:B------:R-:W4:Y:S01]  /*00d0*/  LDCU UR9, c[0x0][0x3a0] ;  /* 0x00007400ff0977ac */ /* 0x000f220008000800 */
[----:B------:R-:W4:Y:S06]  /*00e0*/  LDCU UR12, c[0x0][0x3a0] ;  /* 0x00007400ff0c77ac */ /* 0x000f2c0008000800 */
[----:B------:R-:W4:Y:S01]  /*00f0*/  LDC.64 R162, c[0x0][0x388] ;  /* 0x0000e200ffa27b82 */ /* 0x000f220000000a00 */
[----:B0-----:R-:W-:-:S02]  /*0100*/  LOP3.LUT R78, R10, 0x1f, RZ, 0xc0, !PT ;  /* 0x0000001f0a4e7812 */ /* 0x001fc400078ec0ff */
[----:B---3--:R-:W-:-:S05]  /*0110*/  SHF.L.U32 R0, R181, 0x6, RZ ;  /* 0x00000006b5007819 */ /* 0x008fca00000006ff */
[----:B------:R-:W0:Y:S01]  /*0120*/  LDC.64 R164, c[0x0][0x388] ;  /* 0x0000e200ffa47b82 */ /* 0x000e220000000a00 */
[----:B-----5:R-:W-:-:S04]  /*0130*/  LEA R3, R182, R10, 0x5 ;  /* 0x0000000ab6037211 */ /* 0x020fc800078e28ff */
[----:B------:R-:W-:-:S03]  /*0140*/  IADD3 R2, PT, PT, R0, R3, RZ ;  /* 0x0000000300027210 */ /* 0x000fc60007ffe0ff */
[----:B------:R-:W3:Y:S01]  /*0150*/  LDC.64 R250, c[0x0][0x388] ;  /* 0x0000e200fffa7b82 */ /* 0x000ee20000000a00 */
[----:B------:R-:W-:-:S04]  /*0160*/  SHF.R.U32.HI R4, RZ, 0x5, R2 ;  /* 0x00000005ff047819 */ /* 0x000fc80000011602 */
[----:B--2---:R-:W-:-:S04]  /*0170*/  LEA R247, R247, R4, 0x7 ;  /* 0x00000004f7f77211 */ /* 0x004fc800078e38ff */
[C---:B------:R-:W-:Y:S01]  /*0180*/  IADD3 R5, PT, PT, R247.reuse, 0x4, RZ ;  /* 0x00000004f7057810 */ /* 0x040fe20007ffe0ff */
[C-C-:B------:R-:W-:Y:S01]  /*0190*/  IMAD R25, R247.reuse, UR6, R78.reuse ;  /* 0x00000006f7197c24 */ /* 0x140fe2000f8e024e */
[C---:B------:R-:W-:Y:S02]  /*01a0*/  IADD3 R7, PT, PT, R247.reuse, 0x8, RZ ;  /* 0x00000008f7077810 */ /* 0x040fe40007ffe0ff */
[----:B------:R-:W-:Y:S01]  /*01b0*/  IADD3 R9, PT, PT, R247, 0xc, RZ ;  /* 0x0000000cf7097810 */ /* 0x000fe20007ffe0ff */
[--C-:B------:R-:W-:Y:S01]  /*01c0*/  IMAD R5, R5, UR6, R78.reuse ;  /* 0x0000000605057c24 */ /* 0x100fe2000f8e024e */
[----:B------:R-:W-:Y:S01]  /*01d0*/  IADD3 R13, PT, PT, R247, 0x14, RZ ;  /* 0x00000014f70d7810 */ /* 0x000fe20007ffe0ff */
[--C-:B------:R-:W-:Y:S01]  /*01e0*/  IMAD R7, R7, UR6, R78.reuse ;  /* 0x0000000607077c24 */ /* 0x100fe2000f8e024e */
[----:B------:R-:W-:Y:S01]  /*01f0*/  IADD3 R15, PT, PT, R247, 0x18, RZ ;  /* 0x00000018f70f7810 */ /* 0x000fe20007ffe0ff */
[--C-:B------:R-:W-:Y:S01]  /*0200*/  IMAD R9, R9, UR6, R78.reuse ;  /* 0x0000000609097c24 */ /* 0x100fe2000f8e024e */
[----:B------:R-:W-:Y:S01]  /*0210*/  IADD3 R11, PT, PT, R247, 0x10, RZ ;  /* 0x00000010f70b7810 */ /* 0x000fe20007ffe0ff */
[----:B------:R-:W-:Y:S01]  /*0220*/  IMAD R23, R13, UR6, R78 ;  /* 0x000000060d177c24 */ /* 0x000fe2000f8e024e */
[----:B------:R-:W-:Y:S01]  /*0230*/  IADD3 R17, PT, PT, R247, 0x1c, RZ ;  /* 0x0000001cf7117810 */ /* 0x000fe20007ffe0ff */
[----:B-1----:R-:W-:Y:S01]  /*0240*/  IMAD.WIDE R24, R25, 0x2, R70 ;  /* 0x0000000219187825 */ /* 0x002fe200078e0246 */
[----:B------:R-:W-:-:S02]  /*0250*/  IADD3 R19, PT, PT, R247, 0x20, RZ ;  /* 0x00000020f7137810 */ /* 0x000fc40007ffe0ff */
[----:B------:R-:W-:Y:S01]  /*0260*/  IADD3 R21, PT, PT, R247, 0x24, RZ ;  /* 0x00000024f7157810 */ /* 0x000fe20007ffe0ff */
[----:B------:R-:W-:Y:S01]  /*0270*/  IMAD R35, R15, UR6, R78 ;  /* 0x000000060f237c24 */ /* 0x000fe2000f8e024e */
[----:B----4-:R-:W2:Y:S01]  /*0280*/  LDG.E.U16 R77, desc[UR10][R24.64] ;  /* 0x0000000a184d7981 */ /* 0x010ea2000c1e1500 */
[--C-:B------:R-:W-:Y:S01]  /*0290*/  IMAD.WIDE R12, R5, 0x2, R70.reuse ;  /* 0x00000002050c7825 */ /* 0x100fe200078e0246 */
[C---:B------:R-:W-:Y:S02]  /*02a0*/  IADD3 R29, PT, PT, R247.reuse, 0x28, RZ ;  /* 0x00000028f71d7810 */ /* 0x040fe40007ffe0ff */
[----:B------:R-:W-:Y:S01]  /*02b0*/  IADD3 R31, PT, PT, R247, 0x2c, RZ ;  /* 0x0000002cf71f7810 */ /* 0x000fe20007ffe0ff */
[--C-:B------:R-:W-:Y:S01]  /*02c0*/  IMAD.WIDE R14, R7, 0x2, R70.reuse ;  /* 0x00000002070e7825 */ /* 0x100fe200078e0246 */
[----:B------:R-:W4:Y:S03]  /*02d0*/  LDG.E.U16 R81, desc[UR10][R12.64] ;  /* 0x0000000a0c517981 */ /* 0x000f26000c1e1500 */
[----:B------:R-:W-:Y:S01]  /*02e0*/  IMAD.WIDE R8, R9, 0x2, R70 ;  /* 0x0000000209087825 */ /* 0x000fe200078e0246 */
[----:B------:R-:W5:Y:S03]  /*02f0*/  LDG.E.U16 R76, desc[UR10][R14.64] ;  /* 0x0000000a0e4c7981 */ /* 0x000f66000c1e1500 */
[--C-:B------:R-:W-:Y:S01]  /*0300*/  IMAD R11, R11, UR6, R78.reuse ;  /* 0x000000060b0b7c24 */ /* 0x100fe2000f8e024e */
[----:B------:R-:W3:Y:S01]  /*0310*/  LDG.E.U16 R79, desc[UR10][R8.64] ;  /* 0x0000000a084f7981 */ /* 0x000ee2000c1e1500 */
[----:B------:R-:W-:-:S02]  /*0320*/  IMAD R17, R17, UR6, R78 ;  /* 0x0000000611117c24 */ /* 0x000fc4000f8e024e */
[----:B------:R-:W-:Y:S02]  /*0330*/  IMAD R27, R19, UR6, R78 ;  /* 0x00000006131b7c24 */ /* 0x000fe4000f8e024e */
[----:B------:R-:W-:-:S04]  /*0340*/  IMAD.WIDE R18, R11, 0x2, R70 ;  /* 0x000000020b127825 */ /* 0x000fc800078e0246 */
[----:B------:R-:W-:Y:S01]  /*0350*/  IMAD.WIDE R22, R23, 0x2, R70 ;  /* 0x0000000217167825 */ /* 0x000fe200078e0246 */
[----:B------:R-:W3:Y:S03]  /*0360*/  LDG.E.U16 R83, desc[UR10][R18.64] ;  /* 0x0000000a12537981 */ /* 0x000ee6000c1e1500 */
[----:B------:R-:W-:Y:S01]  /*0370*/  IMAD R41, R21, UR6, R78 ;  /* 0x0000000615297c24 */ /* 0x000fe2000f8e024e */
[----:B------:R-:W3:Y:S01]  /*0380*/  LDG.E.U16 R82, desc[UR10][R22.64] ;  /* 0x0000000a16527981 */ /* 0x000ee2000c1e1500 */
[----:B------:R-:W-:-:S04]  /*0390*/  IMAD.WIDE R34, R35, 0x2, R70 ;  /* 0x0000000223227825 */ /* 0x000fc800078e0246 */
[--C-:B------:R-:W-:Y:S01]  /*03a0*/  IMAD.WIDE R20, R17, 0x2, R70.reuse ;  /* 0x0000000211147825 */ /* 0x100fe200078e0246 */
[----:B------:R-:W3:Y:S03]  /*03b0*/  LDG.E.U16 R89, desc[UR10][R34.64] ;  /* 0x0000000a22597981 */ /* 0x000ee6000c1e1500 */
[----:B------:R-:W-:Y:S01]  /*03c0*/  IMAD.WIDE R16, R27, 0x2, R70 ;  /* 0x000000021b107825 */ /* 0x000fe200078e0246 */
[----:B------:R-:W3:Y:S03]  /*03d0*/  LDG.E.U16 R80, desc[UR10][R20.64] ;  /* 0x0000000a14507981 */ /* 0x000ee6000c1e1500 */
[--C-:B------:R-:W-:Y:S01]  /*03e0*/  IMAD R29, R29, UR6, R78.reuse ;  /* 0x000000061d1d7c24 */ /* 0x100fe2000f8e024e */
[----:B------:R-:W3:Y:S01]  /*03f0*/  LDG.E.U16 R85, desc[UR10][R16.64] ;  /* 0x0000000a10557981 */ /* 0x000ee2000c1e1500 */
[----:B------:R-:W-:-:S02]  /*0400*/  IMAD R31, R31, UR6, R78 ;  /* 0x000000061f1f7c24 */ /* 0x000fc4000f8e024e */
[----:B------:R-:W-:-:S04]  /*0410*/  IMAD.WIDE R40, R41, 0x2, R70 ;  /* 0x0000000229287825 */ /* 0x000fc800078e0246 */
[--C-:B------:R-:W-:Y:S01]  /*0420*/  IMAD.WIDE R38, R29, 0x2, R70.reuse ;  /* 0x000000021d267825 */ /* 0x100fe200078e0246 */
[----:B------:R-:W3:Y:S03]  /*0430*/  LDG.E.U16 R91, desc[UR10][R40.64] ;  /* 0x0000000a285b7981 */ /* 0x000ee6000c1e1500 */
[----:B------:R-:W-:Y:S01]  /*0440*/  IMAD.WIDE R36, R31, 0x2, R70 ;  /* 0x000000021f247825 */ /* 0x000fe200078e0246 */
[----:B------:R-:W3:Y:S04]  /*0450*/  LDG.E.U16 R84, desc[UR10][R38.64] ;  /* 0x0000000a26547981 */ /* 0x000ee8000c1e1500 */
[----:B------:R-:W3:Y:S01]  /*0460*/  LDG.E.U16 R87, desc[UR10][R36.64] ;  /* 0x0000000a24577981 */ /* 0x000ee2000c1e1500 */
[----:B------:R-:W1:Y:S01]  /*0470*/  S2R R31, SR_CTAID.X ;  /* 0x00000000001f7919 */ /* 0x000e620000002500 */
[----:B------:R-:W-:-:S02]  /*0480*/  SHF.L.U32 R5, R10, 0x4, RZ ;  /* 0x000000040a057819 */ /* 0x000fc400000006ff */
[----:B------:R-:W-:Y:S02]  /*0490*/  LOP3.LUT R6, R3, R0, RZ, 0xc0, !PT ;  /* 0x0000000003067212 */ /* 0x000fe400078ec0ff */
[----:B------:R-:W-:Y:S02]  /*04a0*/  LOP3.LUT R5, R5, 0x100, RZ, 0xc0, !PT ;  /* 0x0000010005057812 */ /* 0x000fe400078ec0ff */
[----:B------:R-:W-:Y:S02]  /*04b0*/  LOP3.LUT R3, R3, 0xffff, R0, 0x48, !PT ;  /* 0x0000ffff03037812 */ /* 0x000fe400078e4800 */
[----:B------:R-:W-:Y:S02]  /*04c0*/  LOP3.LUT R5, R5, 0xf, R10, 0xf8, !PT ;  /* 0x0000000f05057812 */ /* 0x000fe400078ef80a */
[----:B------:R-:W-:Y:S02]  /*04d0*/  LEA.HI R6, R3, R6, RZ, 0x1f ;  /* 0x0000000603067211 */ /* 0x000fe400078ff8ff */
[----:B------:R-:W-:-:S02]  /*04e0*/  LOP3.LUT R0, R2, 0x1ff00, RZ, 0xc0, !PT ;  /* 0x0001ff0002007812 */ /* 0x000fc400078ec0ff */
[----:B------:R-:W-:Y:S02]  /*04f0*/  LOP3.LUT R7, R2, 0x1ff80, RZ, 0xc0, !PT ;  /* 0x0001ff8002077812 */ /* 0x000fe400078ec0ff */
[----:B------:R-:W-:Y:S02]  /*0500*/  LOP3.LUT R3, R5, 0x1fe00, R2, 0xf8, !PT ;  /* 0x0001fe0005037812 */ /* 0x000fe400078ef802 */
[----:B------:R-:W-:Y:S02]  /*0510*/  LOP3.LUT R6, R6, 0xf0, RZ, 0xc0, !PT ;  /* 0x000000f006067812 */ /* 0x000fe400078ec0ff */
[C---:B------:R-:W-:Y:S02]  /*0520*/  IADD3 R2, PT, PT, R0.reuse, 0x100, RZ ;  /* 0x0000010000027810 */ /* 0x040fe40007ffe0ff */
[C---:B------:R-:W-:Y:S02]  /*0530*/  IADD3 R10, PT, PT, R0.reuse, 0x300, RZ ;  /* 0x00000300000a7810 */ /* 0x040fe40007ffe0ff */
[----:B------:R-:W-:-:S02]  /*0540*/  IADD3 R26, PT, PT, R0, 0x500, RZ ;  /* 0x00000500001a7810 */ /* 0x000fc40007ffe0ff */
[C---:B------:R-:W-:Y:S02]  /*0550*/  IADD3 R28, PT, PT, R0.reuse, 0x700, RZ ;  /* 0x00000700001c7810 */ /* 0x040fe40007ffe0ff */
[C---:B------:R-:W-:Y:S02]  /*0560*/  IADD3 R30, PT, PT, R0.reuse, 0x900, RZ ;  /* 0x00000900001e7810 */ /* 0x040fe40007ffe0ff */
[C---:B------:R-:W-:Y:S02]  /*0570*/  IADD3 R32, PT, PT, R0.reuse, 0xb00, RZ ;  /* 0x00000b0000207810 */ /* 0x040fe40007ffe0ff */
[C---:B------:R-:W-:Y:S02]  /*0580*/  IADD3 R42, PT, PT, R0.reuse, 0xd00, RZ ;  /* 0x00000d00002a7810 */ /* 0x040fe40007ffe0ff */
[----:B------:R-:W-:Y:S02]  /*0590*/  IADD3 R0, PT, PT, R0, 0xf00, RZ ;  /* 0x00000f0000007810 */ /* 0x000fe40007ffe0ff */
[----:B------:R-:W-:-:S02]  /*05a0*/  LOP3.LUT R248, R3, R6, RZ, 0xfc, !PT ;  /* 0x0000000603f87212 */ /* 0x000fc400078efcff */
[C---:B------:R-:W-:Y:S02]  /*05b0*/  LOP3.LUT R245, R5.reuse, 0x3fe00, R2, 0xf8, !PT ;  /* 0x0003fe0005f57812 */ /* 0x040fe400078ef802 */
[C---:B------:R-:W-:Y:S02]  /*05c0*/  LOP3.LUT R3, R5.reuse, 0x3fe00, R10, 0xf8, !PT ;  /* 0x0003fe0005037812 */ /* 0x040fe400078ef80a */
[C---:B------:R-:W-:Y:S02]  /*05d0*/  LOP3.LUT R239, R5.reuse, 0x3fe00, R26, 0xf8, !PT ;  /* 0x0003fe0005ef7812 */ /* 0x040fe400078ef81a */
[C---:B------:R-:W-:Y:S02]  /*05e0*/  LOP3.LUT R11, R5.reuse, 0x3fe00, R28, 0xf8, !PT ;  /* 0x0003fe00050b7812 */ /* 0x040fe400078ef81c */
[C---:B------:R-:W-:Y:S02]  /*05f0*/  LOP3.LUT R233, R5.reuse, 0x3fe00, R30, 0xf8, !PT ;  /* 0x0003fe0005e97812 */ /* 0x040fe400078ef81e */
[----:B------:R-:W-:-:S02]  /*0600*/  LOP3.LUT R27, R5, 0x3fe00, R32, 0xf8, !PT ;  /* 0x0003fe00051b7812 */ /* 0x000fc400078ef820 */
[C---:B------:R-:W-:Y:S02]  /*0610*/  LOP3.LUT R225, R5.reuse, 0x3fe00, R42, 0xf8, !PT ;  /* 0x0003fe0005e17812 */ /* 0x040fe400078ef82a */
[----:B------:R-:W-:Y:S02]  /*0620*/  LOP3.LUT R29, R5, 0x3fe00, R0, 0xf8, !PT ;  /* 0x0003fe00051d7812 */ /* 0x000fe400078ef800 */
[----:B------:R-:W-:Y:S02]  /*0630*/  IADD3 R0, PT, PT, R4, 0x4, RZ ;  /* 0x0000000404007810 */ /* 0x000fe40007ffe0ff */
[--C-:B------:R-:W-:Y:S02]  /*0640*/  LOP3.LUT R245, R245, 0x80, R6.reuse, 0xf6, !PT ;  /* 0x00000080f5f57812 */ /* 0x100fe400078ef606 */
[--C-:B------:R-:W-:Y:S02]  /*0650*/  LOP3.LUT R242, R3, 0x80, R6.reuse, 0xf6, !PT ;  /* 0x0000008003f27812 */ /* 0x100fe400078ef606 */
[----:B------:R-:W-:-:S02]  /*0660*/  LOP3.LUT R239, R239, 0x80, R6, 0xf6, !PT ;  /* 0x00000080efef7812 */ /* 0x000fc400078ef606 */
[--C-:B------:R-:W-:Y:S02]  /*0670*/  LOP3.LUT R236, R11, 0x80, R6.reuse, 0xf6, !PT ;  /* 0x000000800bec7812 */ /* 0x100fe400078ef606 */
[--C-:B------:R-:W-:Y:S02]  /*0680*/  LOP3.LUT R233, R233, 0x80, R6.reuse, 0xf6, !PT ;  /* 0x00000080e9e97812 */ /* 0x100fe400078ef606 */
[--C-:B------:R-:W-:Y:S02]  /*0690*/  LOP3.LUT R230, R27, 0x80, R6.reuse, 0xf6, !PT ;  /* 0x000000801be67812 */ /* 0x100fe400078ef606 */
[--C-:B------:R-:W-:Y:S02]  /*06a0*/  LOP3.LUT R225, R225, 0x80, R6.reuse, 0xf6, !PT ;  /* 0x00000080e1e17812 */ /* 0x100fe400078ef606 */
[----:B------:R-:W-:Y:S02]  /*06b0*/  LOP3.LUT R218, R29, 0x80, R6, 0xf6, !PT ;  /* 0x000000801dda7812 */ /* 0x000fe400078ef606 */
[----:B------:R-:W-:-:S02]  /*06c0*/  IADD3 R6, PT, PT, R7, 0x280, RZ ;  /* 0x0000028007067810 */ /* 0x000fc40007ffe0ff */
[----:B-1----:R-:W-:Y:S02]  /*06d0*/  LEA R214, R31, R4, 0x7 ;  /* 0x000000041fd67211 */ /* 0x002fe400078e38ff */
[----:B------:R-:W-:Y:S02]  /*06e0*/  IADD3 R4, PT, PT, R4, 0xc, RZ ;  /* 0x0000000c04047810 */ /* 0x000fe40007ffe0ff */
[----:B------:R-:W-:Y:S02]  /*06f0*/  SHF.L.U32 R2, R0, 0x5, RZ ;  /* 0x0000000500027819 */ /* 0x000fe400000006ff */
[C---:B------:R-:W-:Y:S02]  /*0700*/  IADD3 R26, PT, PT, R7.reuse, 0x480, RZ ;  /* 0x00000480071a7810 */ /* 0x040fe40007ffe0ff */
[C---:B------:R-:W-:Y:S02]  /*0710*/  IADD3 R30, PT, PT, R7.reuse, 0x680, RZ ;  /* 0x00000680071e7810 */ /* 0x040fe40007ffe0ff */
[----:B------:R-:W-:-:S02]  /*0720*/  IADD3 R42, PT, PT, R7, 0x880, RZ ;  /* 0x00000880072a7810 */ /* 0x000fc40007ffe0ff */
[C---:B------:R-:W-:Y:S02]  /*0730*/  IADD3 R46, PT, PT, R7.reuse, 0xa80, RZ ;  /* 0x00000a80072e7810 */ /* 0x040fe40007ffe0ff */
[C---:B------:R-:W-:Y:S02]  /*0740*/  IADD3 R50, PT, PT, R7.reuse, 0xc80, RZ ;  /* 0x00000c8007327810 */ /* 0x040fe40007ffe0ff */
[C---:B------:R-:W-:Y:S02]  /*0750*/  IADD3 R54, PT, PT, R7.reuse, 0xe80, RZ ;  /* 0x00000e8007367810 */ /* 0x040fe40007ffe0ff */
[C---:B------:R-:W-:Y:S02]  /*0760*/  IADD3 R10, PT, PT, R7.reuse, 0x380, RZ ;  /* 0x00000380070a7810 */ /* 0x040fe40007ffe0ff */
[C---:B------:R-:W-:Y:S02]  /*0770*/  IADD3 R28, PT, PT, R7.reuse, 0x580, RZ ;  /* 0x00000580071c7810 */ /* 0x040fe40007ffe0ff */
[----:B------:R-:W-:-:S02]  /*0780*/  IADD3 R32, PT, PT, R7, 0x780, RZ ;  /* 0x0000078007207810 */ /* 0x000fc40007ffe0ff */
[C---:B------:R-:W-:Y:S02]  /*0790*/  IADD3 R44, PT, PT, R7.reuse, 0x980, RZ ;  /* 0x00000980072c7810 */ /* 0x040fe40007ffe0ff */
[C---:B------:R-:W-:Y:S02]  /*07a0*/  IADD3 R48, PT, PT, R7.reuse, 0xb80, RZ ;  /* 0x00000b8007307810 */ /* 0x040fe40007ffe0ff */
[C---:B------:R-:W-:Y:S02]  /*07b0*/  IADD3 R52, PT, PT, R7.reuse, 0xd80, RZ ;  /* 0x00000d8007347810 */ /* 0x040fe40007ffe0ff */
[----:B------:R-:W-:Y:S02]  /*07c0*/  IADD3 R56, PT, PT, R7, 0xf80, RZ ;  /* 0x00000f8007387810 */ /* 0x000fe40007ffe0ff */
[----:B------:R-:W-:Y:S02]  /*07d0*/  SHF.L.U32 R0, R0, 0x4, RZ ;  /* 0x0000000400007819 */ /* 0x000fe400000006ff */
[----:B------:R-:W-:-:S02]  /*07e0*/  LOP3.LUT R7, R5, 0x3fe00, R6, 0xf8, !PT ;  /* 0x0003fe0005077812 */ /* 0x000fc400078ef806 */
[C---:B------:R-:W-:Y:S02]  /*07f0*/  SHF.L.U32 R6, R4.reuse, 0x5, RZ ;  /* 0x0000000504067819 */ /* 0x040fe400000006ff */
[----:B------:R-:W-:Y:S02]  /*0800*/  SHF.L.U32 R4, R4, 0x4, RZ ;  /* 0x0000000404047819 */ /* 0x000fe400000006ff */
[----:B------:R-:W-:Y:S02]  /*0810*/  LOP3.LUT R0, R0, 0xf0, RZ, 0xc0, !PT ;  /* 0x000000f000007812 */ /* 0x000fe400078ec0ff */
[C---:B------:R-:W-:Y:S02]  /*0820*/  LOP3.LUT R3, R5.reuse, 0x7ffffe00, R2, 0xf8, !PT ;  /* 0x7ffffe0005037812 */ /* 0x040fe400078ef802 */
[C---:B------:R-:W-:Y:S01]  /*0830*/  LOP3.LUT R27, R5.reuse, 0x3fe00, R26, 0xf8, !PT ;  /* 0x0003fe00051b7812 */ /* 0x040fe200078ef81a */
[----:B------:R-:W-:Y:S01]  /*0840*/  ULEA UR5, UR5, UR4, 0x18 ;  /* 0x0000000405057291 */ /* 0x000fe2000f8ec0ff */
[C---:B------:R-:W-:Y:S01]  /*0850*/  LOP3.LUT R249, R5.reuse, 0x3fe00, R30, 0xf8, !PT ;  /* 0x0003fe0005f97812 */ /* 0x040fe200078ef81e */
[----:B------:R-:W1:Y:S01]  /*0860*/  LDCU UR4, c[0x0][0x3a0] ;  /* 0x00007400ff0477ac */ /* 0x000e620008000800 */
[C---:B------:R-:W-:Y:S01]  /*0870*/  LOP3.LUT R31, R5.reuse, 0x3fe00, R42, 0xf8, !PT ;  /* 0x0003fe00051f7812 */ /* 0x040fe200078ef82a */
[----:B------:R-:W3:Y:S01]  /*0880*/  LDG.E.U16 R30, desc[UR10][R8.64+0x40] ;  /* 0x0000400a081e7981 */ /* 0x000ee2000c1e1500 */
[----:B------:R-:W-:-:S02]  /*0890*/  LOP3.LUT R231, R5, 0x3fe00, R46, 0xf8, !PT ;  /* 0x0003fe0005e77812 */ /* 0x000fc400078ef82e */
[C---:B------:R-:W-:Y:S01]  /*08a0*/  LOP3.LUT R227, R5.reuse, 0x3fe00, R50, 0xf8, !PT ;  /* 0x0003fe0005e37812 */ /* 0x040fe200078ef832 */
[----:B------:R-:W3:Y:S01]  /*08b0*/  LDG.E.U16 R2, desc[UR10][R12.64+0x80] ;  /* 0x0000800a0c027981 */ /* 0x000ee2000c1e1500 */
[C---:B------:R-:W-:Y:S02]  /*08c0*/  LOP3.LUT R43, R5.reuse, 0x3fe00, R54, 0xf8, !PT ;  /* 0x0003fe00052b7812 */ /* 0x040fe400078ef836 */
[C---:B------:R-:W-:Y:S01]  /*08d0*/  LOP3.LUT R11, R5.reuse, 0x3fe00, R10, 0xf8, !PT ;  /* 0x0003fe00050b7812 */ /* 0x040fe200078ef80a */
[----:B------:R-:W3:Y:S01]  /*08e0*/  LDG.E.U16 R26, desc[UR10][R20.64+0x40] ;  /* 0x0000400a141a7981 */ /* 0x000ee2000c1e1500 */
[C---:B------:R-:W-:Y:S02]  /*08f0*/  LOP3.LUT R29, R5.reuse, 0x3fe00, R28, 0xf8, !PT ;  /* 0x0003fe00051d7812 */ /* 0x040fe400078ef81c */
        /* <DEDUP_REMOVED lines=8> */
[----:B------:R-:W-:Y:S02]  /*0980*/  LOP3.LUT R4, R4, 0xf0, RZ, 0xc0, !PT ;  /* 0x000000f004047812 */ /* 0x000fe400078ec0ff */
[----:B------:R-:W-:Y:S01]  /*0990*/  LOP3.LUT R5, R5, 0x7ffffe00, R6, 0xf8, !PT ;  /* 0x7ffffe0005057812 */ /* 0x000fe200078ef806 */
[----:B------:R-:W3:Y:S01]  /*09a0*/  LDG.E.U16 R9, desc[UR10][R40.64+0x80] ;  /* 0x0000800a28097981 */ /* 0x000ee2000c1e1500 */
[----:B------:R-:W-:-:S02]  /*09b0*/  LOP3.LUT R246, R3, R0, RZ, 0xfc, !PT ;  /* 0x0000000003f67212 */ /* 0x000fc400078efcff */
[----:B------:R-:W-:Y:S01]  /*09c0*/  IADD3 R3, PT, PT, R247, 0x30, RZ ;  /* 0x00000030f7037810 */ /* 0x000fe20007ffe0ff */
[----:B------:R-:W3:Y:S01]  /*09d0*/  LDG.E.U16 R6, desc[UR10][R22.64+0x80] ;  /* 0x0000800a16067981 */ /* 0x000ee2000c1e1500 */
[-C--:B------:R-:W-:Y:S02]  /*09e0*/  LOP3.LUT R240, R27, R0.reuse, RZ, 0xfc, !PT ;  /* 0x000000001bf07212 */ /* 0x080fe400078efcff */
[----:B------:R-:W-:Y:S01]  /*09f0*/  LOP3.LUT R234, R31, R0, RZ, 0xfc, !PT ;  /* 0x000000001fea7212 */ /* 0x000fe200078efcff */
[----:B------:R-:W3:Y:S01]  /*0a00*/  LDG.E.U16 R13, desc[UR10][R20.64+0x80] ;  /* 0x0000800a140d7981 */ /* 0x000ee2000c1e1500 */
[-C--:B------:R-:W-:Y:S02]  /*0a10*/  LOP3.LUT R238, R29, R4.reuse, RZ, 0xfc, !PT ;  /* 0x000000041dee7212 */ /* 0x080fe400078efcff */
[-C--:B------:R-:W-:Y:S02]  /*0a20*/  LOP3.LUT R232, R33, R4.reuse, RZ, 0xfc, !PT ;  /* 0x0000000421e87212 */ /* 0x080fe400078efcff */
[----:B------:R-:W-:-:S02]  /*0a30*/  LOP3.LUT R244, R5, R4, RZ, 0xfc, !PT ;  /* 0x0000000405f47212 */ /* 0x000fc400078efcff */
[----:B------:R-:W-:Y:S01]  /*0a40*/  LOP3.LUT R216, R45, R4, RZ, 0xfc, !PT ;  /* 0x000000042dd87212 */ /* 0x000fe200078efcff */
[----:B------:R-:W-:Y:S01]  /*0a50*/  IMAD R3, R3, UR6, R78 ;  /* 0x0000000603037c24 */ /* 0x000fe2000f8e024e */
[C---:B------:R-:W-:Y:S01]  /*0a60*/  IADD3 R27, PT, PT, R247.reuse, 0x40, RZ ;  /* 0x00000040f71b7810 */ /* 0x040fe20007ffe0ff */
[----:B------:R-:W3:Y:S01]  /*0a70*/  LDG.E.U16 R22, desc[UR10][R36.64+0x80] ;  /* 0x0000800a24167981 */ /* 0x000ee2000c1e1500 */
[C---:B------:R-:W-:Y:S02]  /*0a80*/  IADD3 R29, PT, PT, R247.reuse, 0x44, RZ ;  /* 0x00000044f71d7810 */ /* 0x040fe40007ffe0ff */
[C---:B------:R-:W-:Y:S02]  /*0a90*/  IADD3 R31, PT, PT, R247.reuse, 0x48, RZ ;  /* 0x00000048f71f7810 */ /* 0x040fe40007ffe0ff */
[----:B------:R-:W-:Y:S02]  /*0aa0*/  IADD3 R33, PT, PT, R247, 0x4c, RZ ;  /* 0x0000004cf7217810 */ /* 0x000fe40007ffe0ff */
[----:B------:R-:W-:-:S02]  /*0ab0*/  LOP3.LUT R243, R7, R0, RZ, 0xfc, !PT ;  /* 0x0000000007f37212 */ /* 0x000fc400078efcff */
[C---:B------:R-:W-:Y:S02]  /*0ac0*/  IADD3 R5, PT, PT, R247.reuse, 0x34, RZ ;  /* 0x00000034f7057810 */ /* 0x040fe40007ffe0ff */
[C---:B------:R-:W-:Y:S02]  /*0ad0*/  IADD3 R45, PT, PT, R247.reuse, 0x54, RZ ;  /* 0x00000054f72d7810 */ /* 0x040fe40007ffe0ff */
[C---:B------:R-:W-:Y:S02]  /*0ae0*/  IADD3 R47, PT, PT, R247.reuse, 0x58, RZ ;  /* 0x00000058f72f7810 */ /* 0x040fe40007ffe0ff */
[----:B------:R-:W-:Y:S02]  /*0af0*/  IADD3 R49, PT, PT, R247, 0x5c, RZ ;  /* 0x0000005cf7317810 */ /* 0x000fe40007ffe0ff */
[----:B------:R-:W-:Y:S02]  /*0b00*/  LOP3.LUT R220, R43, R0, RZ, 0xfc, !PT ;  /* 0x000000002bdc7212 */ /* 0x000fe400078efcff */
[----:B------:R-:W-:-:S02]  /*0b10*/  IADD3 R7, PT, PT, R247, 0x38, RZ ;  /* 0x00000038f7077810 */ /* 0x000fc40007ffe0ff */
[C---:B------:R-:W-:Y:S02]  /*0b20*/  IADD3 R224, PT, PT, R247.reuse, 0x68, RZ ;  /* 0x00000068f7e07810 */ /* 0x040fe40007ffe0ff */
[----:B------:R-:W-:Y:S02]  /*0b30*/  IADD3 R222, PT, PT, R247, 0x6c, RZ ;  /* 0x0000006cf7de7810 */ /* 0x000fe40007ffe0ff */
[----:B------:R-:W-:Y:S02]  /*0b40*/  LOP3.LUT R241, R11, R4, RZ, 0xfc, !PT ;  /* 0x000000040bf17212 */ /* 0x000fe400078efcff */
        /* <DEDUP_REMOVED lines=8> */
[----:B------:R-:W-:-:S02]  /*0bd0*/  IMAD R33, R33, UR6, R78 ;  /* 0x0000000621217c24 */ /* 0x000fc4000f8e024e */
[--C-:B------:R-:W-:Y:S02]  /*0be0*/  IMAD R5, R5, UR6, R78.reuse ;  /* 0x0000000605057c24 */ /* 0x100fe4000f8e024e */
[--C-:B------:R-:W-:Y:S02]  /*0bf0*/  IMAD R53, R45, UR6, R78.reuse ;  /* 0x000000062d357c24 */ /* 0x100fe4000f8e024e */
[--C-:B------:R-:W-:Y:S02]  /*0c00*/  IMAD R55, R47, UR6, R78.reuse ;  /* 0x000000062f377c24 */ /* 0x100fe4000f8e024e */
[----:B------:R-:W-:Y:S02]  /*0c10*/  IMAD R57, R49, UR6, R78 ;  /* 0x0000000631397c24 */ /* 0x000fe4000f8e024e */
[----:B------:R-:W-:Y:S01]  /*0c20*/  IMAD.WIDE R96, R3, 0x2, R70 ;  /* 0x0000000203607825 */ /* 0x000fe200078e0246 */
[----:B------:R-:W-:Y:S01]  /*0c30*/  LOP3.LUT R249, R249, R0, RZ, 0xfc, !PT ;  /* 0x00000000f9f97212 */ /* 0x000fe200078efcff */
[----:B------:R-:W3:Y:S02]  /*0c40*/  LDG.E.U16 R3, desc[UR10][R24.64+0x80] ;  /* 0x0000800a18037981 */ /* 0x000ee4000c1e1500 */
[----:B------:R-:W-:-:S02]  /*0c50*/  IMAD R7, R7, UR6, R78 ;  /* 0x0000000607077c24 */ /* 0x000fc4000f8e024e */
[--C-:B------:R-:W-:Y:S01]  /*0c60*/  IMAD R65, R224, UR6, R78.reuse ;  /* 0x00000006e0417c24 */ /* 0x100fe2000f8e024e */
[-C--:B------:R-:W-:Y:S01]  /*0c70*/  LOP3.LUT R231, R231, R0.reuse, RZ, 0xfc, !PT ;  /* 0x00000000e7e77212 */ /* 0x080fe200078efcff */
[--C-:B------:R-:W-:Y:S01]  /*0c80*/  IMAD R67, R222, UR6, R78.reuse ;  /* 0x00000006de437c24 */ /* 0x100fe2000f8e024e */
[----:B------:R-:W-:Y:S01]  /*0c90*/  LOP3.LUT R227, R227, R0, RZ, 0xfc, !PT ;  /* 0x00000000e3e37212 */ /* 0x000fe200078efcff */
[--C-:B------:R-:W-:Y:S01]  /*0ca0*/  IMAD R51, R43, UR6, R78.reuse ;  /* 0x000000062b337c24 */ /* 0x100fe2000f8e024e */
[----:B------:R-:W3:Y:S01]  /*0cb0*/  LDG.E.U16 R237, desc[UR10][R96.64] ;  /* 0x0000000a60ed7981 */ /* 0x000ee2000c1e1500 */
[--C-:B------:R-:W-:Y:S02]  /*0cc0*/  IMAD R73, R217, UR6, R78.reuse ;  /* 0x00000006d9497c24 */ /* 0x100fe4000f8e024e */
[--C-:B------:R-:W-:Y:S01]  /*0cd0*/  IMAD R11, R11, UR6, R78.reuse ;  /* 0x000000060b0b7c24 */ /* 0x100fe2000f8e024e */
[-C--:B------:R-:W-:Y:S01]  /*0ce0*/  LOP3.LUT R235, R235, R4.reuse, RZ, 0xfc, !PT ;  /* 0x00000004ebeb7212 */ /* 0x080fe200078efcff */
[----:B------:R-:W-:Y:S01]  /*0cf0*/  IMAD R63, R226, UR6, R78 ;  /* 0x00000006e23f7c24 */ /* 0x000fe2000f8e024e */
[-C--:B------:R-:W-:Y:S01]  /*0d00*/  LOP3.LUT R229, R229, R4.reuse, RZ, 0xfc, !PT ;  /* 0x00000004e5e57212 */ /* 0x080fe200078efcff */
[--C-:B------:R-:W-:Y:S01]  /*0d10*/  IMAD.WIDE R42, R27, 0x2, R70.reuse ;  /* 0x000000021b2a7825 */ /* 0x100fe200078e0246 */
[----:B------:R-:W-:Y:S01]  /*0d20*/  LOP3.LUT R223, R223, R4, RZ, 0xfc, !PT ;  /* 0x00000004dfdf7212 */ /* 0x000fe200078efcff */
[----:B------:R-:W3:Y:S02]  /*0d30*/  LDG.E.U16 R0, desc[UR10][R14.64+0x80] ;  /* 0x0000800a0e007981 */ /* 0x000ee4000c1e1500 */
[--C-:B------:R-:W-:Y:S01]  /*0d40*/  IMAD.WIDE R44, R29, 0x2, R70.reuse ;  /* 0x000000021d2c7825 */ /* 0x100fe200078e0246 */
[----:B------:R-:W-:Y:S01]  /*0d50*/  IADD3 R228, PT, PT, R247, 0x60, RZ ;  /* 0x00000060f7e47810 */ /* 0x000fe20007ffe0ff */
[----:B------:R-:W3:Y:S02]  /*0d60*/  LDG.E.U16 R29, desc[UR10][R18.64+0x40] ;  /* 0x0000400a121d7981 */ /* 0x000ee4000c1e1500 */
[--C-:B------:R-:W-:Y:S01]  /*0d70*/  IMAD.WIDE R46, R31, 0x2, R70.reuse ;  /* 0x000000021f2e7825 */ /* 0x100fe200078e0246 */
[----:B------:R-:W-:Y:S01]  /*0d80*/  IADD3 R221, PT, PT, R247, 0x70, RZ ;  /* 0x00000070f7dd7810 */ /* 0x000fe20007ffe0ff */
[----:B------:R-:W3:Y:S02]  /*0d90*/  LDG.E.U16 R31, desc[UR10][R14.64+0x40] ;  /* 0x0000400a0e1f7981 */ /* 0x000ee4000c1e1500 */
[----:B------:R-:W-:-:S02]  /*0da0*/  IMAD.WIDE R48, R33, 0x2, R70 ;  /* 0x0000000221307825 */ /* 0x000fc400078e0246 */
[----:B------:R-:W3:Y:S02]  /*0db0*/  LDG.E.U16 R33, desc[UR10][R24.64+0x40] ;  /* 0x0000400a18217981 */ /* 0x000ee4000c1e1500 */
[----:B------:R-:W-:Y:S02]  /*0dc0*/  IMAD R75, R219, UR6, R78 ;  /* 0x00000006db4b7c24 */ /* 0x000fe4000f8e024e */
[--C-:B------:R-:W-:Y:S01]  /*0dd0*/  IMAD.WIDE R52, R53, 0x2, R70.reuse ;  /* 0x0000000235347825 */ /* 0x100fe200078e0246 */
[----:B------:R-:W3:Y:S03]  /*0de0*/  LDG.E.U16 R27, desc[UR10][R34.64+0x40] ;  /* 0x0000400a221b7981 */ /* 0x000ee6000c1e1500 */
        /* <DEDUP_REMOVED lines=8> */
[----:B------:R-:W-:Y:S01]  /*0e70*/  IMAD.WIDE R66, R67, 0x2, R70 ;  /* 0x0000000243427825 */ /* 0x000fe200078e0246 */
[----:B------:R-:W3:Y:S01]  /*0e80*/  LDG.E.U16 R4, desc[UR10][R38.64+0x40] ;  /* 0x0000400a26047981 */ /* 0x000ee2000c1e1500 */
[----:B------:R-:W-:-:S02]  /*0e90*/  IADD3 R215, PT, PT, R247, 0x7c, RZ ;  /* 0x0000007cf7d77810 */ /* 0x000fc40007ffe0ff */
        /* <DEDUP_REMOVED lines=11> */
[----:B------:R-:W3:Y:S04]  /*0f50*/  LDG.E.U16 R16, desc[UR10][R42.64+0x80] ;  /* 0x0000800a2a107981 */ /* 0x000ee8000c1e1500 */
[----:B------:R-:W3:Y:S01]  /*0f60*/  LDG.E.U16 R173, desc[UR10][R44.64] ;  /* 0x0000000a2cad7981 */ /* 0x000ee2000c1e1500 */
[----:B------:R-:W-:-:S03]  /*0f70*/  IMAD R59, R228, UR6, R78 ;  /* 0x00000006e43b7c24 */ /* 0x000fc6000f8e024e */
[----:B------:R-:W3:Y:S04]  /*0f80*/  LDG.E.U16 R35, desc[UR10][R44.64+0x40] ;  /* 0x0000400a2c237981 */ /* 0x000ee8000c1e1500 */
[----:B------:R-:W3:Y:S04]  /*0f90*/  LDG.E.U16 R36, desc[UR10][R44.64+0x80] ;  /* 0x0000800a2c247981 */ /* 0x000ee8000c1e1500 */
[----:B------:R-:W3:Y:S04]  /*0fa0*/  LDG.E.U16 R174, desc[UR10][R46.64] ;  /* 0x0000000a2eae7981 */ /* 0x000ee8000c1e1500 */
[----:B------:R-:W3:Y:S04]  /*0fb0*/  LDG.E.U16 R37, desc[UR10][R46.64+0x40] ;  /* 0x0000400a2e257981 */ /* 0x000ee8000c1e1500 */
[----:B------:R-:W3:Y:S04]  /*0fc0*/  LDG.E.U16 R38, desc[UR10][R46.64+0x80] ;  /* 0x0000800a2e267981 */ /* 0x000ee8000c1e1500 */
[----:B------:R-:W3:Y:S04]  /*0fd0*/  LDG.E.U16 R175, desc[UR10][R48.64] ;  /* 0x0000000a30af7981 */ /* 0x000ee8000c1e1500 */
        /* <DEDUP_REMOVED lines=13> */
[----:B------:R-:W3:Y:S01]  /*10b0*/  LDG.E.U16 R169, desc[UR10][R64.64] ;  /* 0x0000000a40a97981 */ /* 0x000ee2000c1e1500 */
[----:B------:R-:W-:-:S03]  /*10c0*/  LEA R248, R248, UR5, 0x1 ;  /* 0x00000005f8f87c11 */ /* 0x000fc6000f8e08ff */
[----:B------:R-:W3:Y:S04]  /*10d0*/  LDG.E.U16 R53, desc[UR10][R64.64+0x40] ;  /* 0x0000400a40357981 */ /* 0x000ee8000c1e1500 */
[----:B------:R-:W3:Y:S04]  /*10e0*/  LDG.E.U16 R54, desc[UR10][R64.64+0x80] ;  /* 0x0000800a40367981 */ /* 0x000ee8000c1e1500 */
[----:B------:R-:W3:Y:S04]  /*10f0*/  LDG.E.U16 R55, desc[UR10][R66.64] ;  /* 0x0000000a42377981 */ /* 0x000ee8000c1e1500 */
[----:B------:R-:W3:Y:S04]  /*1100*/  LDG.E.U16 R56, desc[UR10][R66.64+0x40] ;  /* 0x0000400a42387981 */ /* 0x000ee8000c1e1500 */
[----:B------:R-:W3:Y:S01]  /*1110*/  LDG.E.U16 R57, desc[UR10][R66.64+0x80] ;  /* 0x0000800a42397981 */ /* 0x000ee2000c1e1500 */
[----:B------:R-:W-:-:S03]  /*1120*/  LEA R246, R246, UR5, 0x1 ;  /* 0x00000005f6f67c11 */ /* 0x000fc6000f8e08ff */
[----:B------:R-:W3:Y:S04]  /*1130*/  LDG.E.U16 R177, desc[UR10][R94.64] ;  /* 0x0000000a5eb17981 */ /* 0x000ee8000c1e1500 */
[----:B------:R-:W3:Y:S04]  /*1140*/  LDG.E.U16 R176, desc[UR10][R50.64] ;  /* 0x0000000a32b07981 */ /* 0x000ee8000c1e1500 */
[----:B------:R-:W3:Y:S04]  /*1150*/  LDG.E.U16 R41, desc[UR10][R50.64+0x40] ;  /* 0x0000400a32297981 */ /* 0x000ee8000c1e1500 */
[----:B------:R-:W3:Y:S04]  /*1160*/  LDG.E.U16 R42, desc[UR10][R50.64+0x80] ;  /* 0x0000800a322a7981 */ /* 0x000ee8000c1e1500 */
[----:B------:R-:W3:Y:S04]  /*1170*/  LDG.E.U16 R64, desc[UR10][R72.64] ;  /* 0x0000000a48407981 */ /* 0x000ee8000c1e1500 */
[----:B------:R-:W3:Y:S04]  /*1180*/  LDG.E.U16 R65, desc[UR10][R72.64+0x40] ;  /* 0x0000400a48417981 */ /* 0x000ee8000c1e1500 */
[----:B------:R0:W3:Y:S01]  /*1190*/  LDG.E.U16 R66, desc[UR10][R72.64+0x80] ;  /* 0x0000800a48427981 */ /* 0x0000e2000c1e1500 */
[----:B------:R-:W-:-:S03]  /*11a0*/  IMAD.WIDE R58, R59, 0x2, R70 ;  /* 0x000000023b3a7825 */ /* 0x000fc600078e0246 */
[----:B------:R-:W3:Y:S01]  /*11b0*/  LDG.E.U16 R178, desc[UR10][R92.64] ;  /* 0x0000000a5cb27981 */ /* 0x000ee2000c1e1500 */
[----:B------:R-:W-:-:S03]  /*11c0*/  LEA R245, R245, UR5, 0x1 ;  /* 0x00000005f5f57c11 */ /* 0x000fc6000f8e08ff */
[----:B------:R-:W3:Y:S01]  /*11d0*/  LDG.E.U16 R179, desc[UR10][R60.64] ;  /* 0x0000000a3cb37981 */ /* 0x000ee2000c1e1500 */
[----:B0-----:R-:W0:Y:S03]  /*11e0*/  LDC.64 R72, c[0x0][0x388] ;  /* 0x0000e200ff487b82 */ /* 0x001e260000000a00 */
[----:B------:R-:W3:Y:S04]  /*11f0*/  LDG.E.U16 R11, desc[UR10][R60.64+0x40] ;  /* 0x0000400a3c0b7981 */ /* 0x000ee8000c1e1500 */
[----:B------:R-:W3:Y:S04]  /*1200*/  LDG.E.U16 R21, desc[UR10][R60.64+0x80] ;  /* 0x0000800a3c157981 */ /* 0x000ee8000c1e1500 */
[----:B------:R-:W3:Y:S04]  /*1210*/  LDG.E.U16 R168, desc[UR10][R62.64] ;  /* 0x0000000a3ea87981 */ /* 0x000ee8000c1e1500 */
[----:B------:R-:W3:Y:S04]  /*1220*/  LDG.E.U16 R51, desc[UR10][R62.64+0x40] ;  /* 0x0000400a3e337981 */ /* 0x000ee8000c1e1500 */
[----:B------:R-:W3:Y:S01]  /*1230*/  LDG.E.U16 R52, desc[UR10][R62.64+0x80] ;  /* 0x0000800a3e347981 */ /* 0x000ee2000c1e1500 */
[----:B------:R-:W-:-:S03]  /*1240*/  IMAD.WIDE R68, R69, 0x2, R70 ;  /* 0x0000000245447825 */ /* 0x000fc600078e0246 */
[----:B------:R-:W3:Y:S01]  /*1250*/  LDG.E.U16 R61, desc[UR10][R74.64] ;  /* 0x0000000a4a3d7981 */ /* 0x000ee2000c1e1500 */
[----:B------:R-:W-:Y:S01]  /*1260*/  LEA R244, R244, UR5, 0x1 ;  /* 0x00000005f4f47c11 */ /* 0x000fe2000f8e08ff */
[----:B------:R-:W-:Y:S01]  /*1270*/  IMAD.WIDE R70, R99, 0x2, R70 ;  /* 0x0000000263467825 */ /* 0x000fe200078e0246 */
[C---:B------:R-:W-:Y:S01]  /*1280*/  IADD3 R213, PT, PT, R214.reuse, 0x4, RZ ;  /* 0x00000004d6d57810 */ /* 0x040fe20007ffe0ff */
[----:B--2---:R2:W-:Y:S04]  /*1290*/  STS.U16 [R248], R77 ;  /* 0x0000004df8007388 */ /* 0x0045e80000000400 */
[----:B------:R-:W3:Y:S04]  /*12a0*/  LDG.E.U16 R62, desc[UR10][R74.64+0x40] ;  /* 0x0000400a4a3e7981 */ /* 0x000ee8000c1e1500 */
[----:B------:R1:W3:Y:S01]  /*12b0*/  LDG.E.U16 R63, desc[UR10][R74.64+0x80] ;  /* 0x0000800a4a3f7981 */ /* 0x0002e2000c1e1500 */
[----:B------:R-:W-:-:S02]  /*12c0*/  IADD3 R187, PT, PT, R214, 0x6c, RZ ;  /* 0x0000006cd6bb7810 */ /* 0x000fc40007ffe0ff */
[C---:B------:R-:W-:Y:S01]  /*12d0*/  IADD3 R212, PT, PT, R214.reuse, 0x8, RZ ;  /* 0x00000008d6d47810 */ /* 0x040fe20007ffe0ff */
[----:B----4-:R-:W-:Y:S01]  /*12e0*/  STS.U16 [R246], R81 ;  /* 0x00000051f6007388 */ /* 0x010fe20000000400 */
[C---:B------:R-:W-:Y:S02]  /*12f0*/  IADD3 R211, PT, PT, R214.reuse, 0xc, RZ ;  /* 0x0000000cd6d37810 */ /* 0x040fe40007ffe0ff */
[C---:B------:R-:W-:Y:S01]  /*1300*/  IADD3 R210, PT, PT, R214.reuse, 0x10, RZ ;  /* 0x00000010d6d27810 */ /* 0x040fe20007ffe0ff */
[----:B------:R-:W4:Y:S01]  /*1310*/  LDG.E.U16 R167, desc[UR10][R58.64] ;  /* 0x0000000a3aa77981 */ /* 0x000f22000c1e1500 */
[----:B-1----:R-:W1:Y:S01]  /*1320*/  LDC.64 R74, c[0x0][0x388] ;  /* 0x0000e200ff4a7b82 */ /* 0x002e620000000a00 */
[C---:B------:R-:W-:Y:S02]  /*1330*/  IADD3 R209, PT, PT, R214.reuse, 0x14, RZ ;  /* 0x00000014d6d17810 */ /* 0x040fe40007ffe0ff */
[----:B------:R-:W4:Y:S01]  /*1340*/  LDG.E.U16 R49, desc[UR10][R58.64+0x40] ;  /* 0x0000400a3a317981 */ /* 0x000f22000c1e1500 */
[----:B------:R-:W-:-:S02]  /*1350*/  IADD3 R208, PT, PT, R214, 0x18, RZ ;  /* 0x00000018d6d07810 */ /* 0x000fc40007ffe0ff */
[C---:B------:R-:W-:Y:S01]  /*1360*/  IADD3 R207, PT, PT, R214.reuse, 0x1c, RZ ;  /* 0x0000001cd6cf7810 */ /* 0x040fe20007ffe0ff */
[----:B------:R-:W4:Y:S01]  /*1370*/  LDG.E.U16 R50, desc[UR10][R58.64+0x80] ;  /* 0x0000800a3a327981 */ /* 0x000f22000c1e1500 */
        /* <DEDUP_REMOVED lines=18> */
[C---:B------:R-:W-:Y:S01]  /*14a0*/  IADD3 R188, PT, PT, R214.reuse, 0x68, RZ ;  /* 0x00000068d6bc7810 */ /* 0x040fe20007ffe0ff */
[----:B-----5:R-:W-:Y:S01]  /*14b0*/  STS.U16 [R245], R76 ;  /* 0x0000004cf5007388 */ /* 0x020fe20000000400 */
[C-C-:B--2---:R-:W-:Y:S01]  /*14c0*/  IMAD R77, R214.reuse, UR6, R78.reuse ;  /* 0x00000006d64d7c24 */ /* 0x144fe2000f8e024e */
[----:B------:R-:W-:Y:S01]  /*14d0*/  LEA R243, R243, UR5, 0x1 ;  /* 0x00000005f3f37c11 */ /* 0x000fe2000f8e08ff */
[--C-:B------:R-:W-:Y:S01]  /*14e0*/  IMAD R111, R213, UR6, R78.reuse ;  /* 0x00000006d56f7c24 */ /* 0x100fe2000f8e024e */
[----:B------:R-:W2:Y:S01]  /*14f0*/  LDG.E.U16 R58, desc[UR10][R68.64] ;  /* 0x0000000a443a7981 */ /* 0x000ea2000c1e1500 */
[----:B------:R-:W-:Y:S01]  /*1500*/  IADD3 R186, PT, PT, R214, 0x70, RZ ;  /* 0x00000070d6ba7810 */ /* 0x000fe20007ffe0ff */
[--C-:B------:R-:W-:Y:S02]  /*1510*/  IMAD R113, R212, UR6, R78.reuse ;  /* 0x00000006d4717c24 */ /* 0x100fe4000f8e024e */
[----:B------:R-:W5:Y:S01]  /*1520*/  LDG.E.U16 R59, desc[UR10][R68.64+0x40] ;  /* 0x0000400a443b7981 */ /* 0x000f62000c1e1500 */
[----:B------:R-:W-:Y:S01]  /*1530*/  LEA R242, R242, UR5, 0x1 ;  /* 0x00000005f2f27c11 */ /* 0x000fe2000f8e08ff */
[----:B------:R-:W-:-:S02]  /*1540*/  IMAD R115, R211, UR6, R78 ;  /* 0x00000006d3737c24 */ /* 0x000fc4000f8e024e */
[----:B------:R-:W5:Y:S01]  /*1550*/  LDG.E.U16 R60, desc[UR10][R68.64+0x80] ;  /* 0x0000800a443c7981 */ /* 0x000f62000c1e1500 */
[----:B------:R-:W-:-:S03]  /*1560*/  IMAD R117, R210, UR6, R78 ;  /* 0x00000006d2757c24 */ /* 0x000fc6000f8e024e */
[----:B---3--:R3:W-:Y:S01]  /*1570*/  STS.U16 [R244], R79 ;  /* 0x0000004ff4007388 */ /* 0x0087e20000000400 */
[--C-:B------:R-:W-:Y:S01]  /*1580*/  IMAD R119, R209, UR6, R78.reuse ;  /* 0x00000006d1777c24 */ /* 0x100fe2000f8e024e */
[----:B------:R-:W-:Y:S01]  /*1590*/  LEA R241, R241, UR5, 0x1 ;  /* 0x00000005f1f17c11 */ /* 0x000fe2000f8e08ff */
[--C-:B------:R-:W-:Y:S01]  /*15a0*/  IMAD R121, R208, UR6, R78.reuse ;  /* 0x00000006d0797c24 */ /* 0x100fe2000f8e024e */
[----:B------:R-:W5:Y:S01]  /*15b0*/  LDG.E.U16 R67, desc[UR10][R70.64] ;  /* 0x0000000a46437981 */ /* 0x000f62000c1e1500 */
[--C-:B------:R-:W-:Y:S01]  /*15c0*/  IMAD R123, R207, UR6, R78.reuse ;  /* 0x00000006cf7b7c24 */ /* 0x100fe2000f8e024e */
[----:B------:R-:W-:Y:S01]  /*15d0*/  IADD3 R185, PT, PT, R214, 0x74, RZ ;  /* 0x00000074d6b97810 */ /* 0x000fe20007ffe0ff */
[--C-:B------:R-:W-:Y:S01]  /*15e0*/  IMAD R125, R206, UR6, R78.reuse ;  /* 0x00000006ce7d7c24 */ /* 0x100fe2000f8e024e */
[----:B------:R-:W5:Y:S01]  /*15f0*/  LDG.E.U16 R68, desc[UR10][R70.64+0x40] ;  /* 0x0000400a46447981 */ /* 0x000f62000c1e1500 */
[--C-:B------:R-:W-:Y:S02]  /*1600*/  IMAD R127, R205, UR6, R78.reuse ;  /* 0x00000006cd7f7c24 */ /* 0x100fe4000f8e024e */
[--C-:B---3--:R-:W-:Y:S01]  /*1610*/  IMAD R79, R187, UR4, R78.reuse ;  /* 0x00000004bb4f7c24 */ /* 0x108fe2000f8e024e */
[----:B------:R3:W5:Y:S01]  /*1620*/  LDG.E.U16 R69, desc[UR10][R70.64+0x80] ;  /* 0x0000800a46457981 */ /* 0x000762000c1e1500 */
[----:B------:R-:W-:-:S02]  /*1630*/  IMAD R129, R204, UR6, R78 ;  /* 0x00000006cc817c24 */ /* 0x000fc4000f8e024e */
[--C-:B------:R-:W-:Y:S01]  /*1640*/  IMAD R131, R203, UR6, R78.reuse ;  /* 0x00000006cb837c24 */ /* 0x100fe2000f8e024e */
[----:B------:R-:W-:Y:S01]  /*1650*/  IADD3 R184, PT, PT, R214, 0x78, RZ ;  /* 0x00000078d6b87810 */ /* 0x000fe20007ffe0ff */
[--C-:B------:R-:W-:Y:S01]  /*1660*/  IMAD R133, R202, UR6, R78.reuse ;  /* 0x00000006ca857c24 */ /* 0x100fe2000f8e024e */
[----:B------:R-:W-:Y:S01]  /*1670*/  IADD3 R183, PT, PT, R214, 0x7c, RZ ;  /* 0x0000007cd6b77810 */ /* 0x000fe20007ffe0ff */
[--C-:B------:R-:W-:Y:S01]  /*1680*/  IMAD R135, R201, UR6, R78.reuse ;  /* 0x00000006c9877c24 */ /* 0x100fe2000f8e024e */
[----:B------:R-:W-:Y:S01]  /*1690*/  LEA R240, R240, UR5, 0x1 ;  /* 0x00000005f0f07c11 */ /* 0x000fe2000f8e08ff */
[--C-:B------:R-:W-:Y:S01]  /*16a0*/  IMAD R137, R200, UR6, R78.reuse ;  /* 0x00000006c8897c24 */ /* 0x100fe2000f8e024e */
[----:B------:R-:W-:Y:S01]  /*16b0*/  LEA R239, R239, UR5, 0x1 ;  /* 0x00000005efef7c11 */ /* 0x000fe2000f8e08ff */
[--C-:B------:R-:W-:Y:S01]  /*16c0*/  IMAD R139, R199, UR6, R78.reuse ;  /* 0x00000006c78b7c24 */ /* 0x100fe2000f8e024e */
[----:B------:R-:W-:Y:S01]  /*16d0*/  LEA R238, R238, UR5, 0x1 ;  /* 0x00000005eeee7c11 */ /* 0x000fe2000f8e08ff */
[--C-:B------:R-:W-:Y:S01]  /*16e0*/  IMAD R141, R198, UR6, R78.reuse ;  /* 0x00000006c68d7c24 */ /* 0x100fe2000f8e024e */
[----:B------:R-:W5:Y:S01]  /*16f0*/  LDG.E.U16 R23, desc[UR10][R92.64+0x40] ;  /* 0x0000400a5c177981 */ /* 0x000f62000c1e1500 */
[----:B------:R-:W-:-:S02]  /*1700*/  IMAD R143, R197, UR6, R78 ;  /* 0x00000006c58f7c24 */ /* 0x000fc4000f8e024e */
[--C-:B------:R-:W-:Y:S01]  /*1710*/  IMAD R145, R196, UR6, R78.reuse ;  /* 0x00000006c4917c24 */ /* 0x100fe2000f8e024e */
[----:B------:R-:W5:Y:S01]  /*1720*/  LDG.E.U16 R19, desc[UR10][R92.64+0x80] ;  /* 0x0000800a5c137981 */ /* 0x000f62000c1e1500 */
[--C-:B------:R-:W-:Y:S02]  /*1730*/  IMAD R147, R195, UR6, R78.reuse ;  /* 0x00000006c3937c24 */ /* 0x100fe4000f8e024e */
[--C-:B------:R-:W-:Y:S01]  /*1740*/  IMAD R149, R194, UR6, R78.reuse ;  /* 0x00000006c2957c24 */ /* 0x100fe2000f8e024e */
[----:B------:R-:W5:Y:S01]  /*1750*/  LDG.E.U16 R34, desc[UR10][R94.64+0x40] ;  /* 0x0000400a5e227981 */ /* 0x000f62000c1e1500 */
[--C-:B------:R-:W-:Y:S02]  /*1760*/  IMAD R151, R193, UR6, R78.reuse ;  /* 0x00000006c1977c24 */ /* 0x100fe4000f8e024e */
[--C-:B------:R-:W-:Y:S01]  /*1770*/  IMAD R153, R192, UR6, R78.reuse ;  /* 0x00000006c0997c24 */ /* 0x100fe2000f8e024e */
[----:B------:R-:W5:Y:S01]  /*1780*/  LDG.E.U16 R17, desc[UR10][R94.64+0x80] ;  /* 0x0000800a5e117981 */ /* 0x000f62000c1e1500 */
[----:B------:R-:W-:-:S02]  /*1790*/  IMAD R155, R191, UR6, R78 ;  /* 0x00000006bf9b7c24 */ /* 0x000fc4000f8e024e */
[--C-:B------:R-:W-:Y:S01]  /*17a0*/  IMAD R157, R190, UR6, R78.reuse ;  /* 0x00000006be9d7c24 */ /* 0x100fe2000f8e024e */
[----:B------:R-:W5:Y:S01]  /*17b0*/  LDG.E.U16 R12, desc[UR10][R96.64+0x40] ;  /* 0x0000400a600c7981 */ /* 0x000f62000c1e1500 */
[--C-:B------:R-:W-:Y:S02]  /*17c0*/  IMAD R159, R189, UR6, R78.reuse ;  /* 0x00000006bd9f7c24 */ /* 0x100fe4000f8e024e */
[----:B---3--:R-:W-:Y:S01]  /*17d0*/  IMAD R71, R188, UR6, R78 ;  /* 0x00000006bc477c24 */ /* 0x008fe2000f8e024e */
[----:B------:R-:W3:Y:S01]  /*17e0*/  LDG.E.U16 R20, desc[UR10][R96.64+0x80] ;  /* 0x0000800a60147981 */ /* 0x000ee2000c1e1500 */
[--C-:B------:R-:W-:Y:S01]  /*17f0*/  IMAD.WIDE R76, R77, 0x2, R160.reuse ;  /* 0x000000024d4c7825 */ /* 0x100fe200078e02a0 */
[----:B------:R-:W-:Y:S01]  /*1800*/  LEA R236, R236, UR5, 0x1 ;  /* 0x00000005ecec7c11 */ /* 0x000fe2000f8e08ff */
[----:B------:R-:W3:Y:S01]  /*1810*/  LDCU UR6, c[0x0][0x3a0] ;  /* 0x00007400ff0677ac */ /* 0x000ee20008000800 */
[----:B------:R-:W-:Y:S01]  /*1820*/  STS.U16 [R248+0x400], R83 ;  /* 0x00040053f8007388 */ /* 0x000fe20000000400 */
[----:B------:R-:W-:-:S03]  /*1830*/  IMAD.WIDE R110, R111, 0x2, R160 ;  /* 0x000000026f6e7825 */ /* 0x000fc600078e02a0 */
[----:B------:R-:W-:Y:S01]  /*1840*/  STS.U16 [R243], R82 ;  /* 0x00000052f3007388 */ /* 0x000fe20000000400 */
[----:B------:R-:W-:-:S03]  /*1850*/  IMAD.WIDE R162, R79, 0x2, R162 ;  /* 0x000000024fa27825 */ /* 0x000fc600078e02a2 */
[----:B------:R-:W-:Y:S01]  /*1860*/  STS.U16 [R242], R89 ;  /* 0x00000059f2007388 */ /* 0x000fe20000000400 */
[----:B------:R-:W-:-:S03]  /*1870*/  IMAD.WIDE R112, R113, 0x2, R160 ;  /* 0x0000000271707825 */ /* 0x000fc600078e02a0 */
[----:B------:R-:W3:Y:S01]  /*1880*/  LDG.E.U16 R70, desc[UR10][R76.64] ;  /* 0x0000000a4c467981 */ /* 0x000ee2000c1e1500 */
[----:B------:R-:W-:-:S03]  /*1890*/  IMAD.WIDE R114, R115, 0x2, R160 ;  /* 0x0000000273727825 */ /* 0x000fc600078e02a0 */
[----:B------:R-:W3:Y:S01]  /*18a0*/  LDG.E.U16 R108, desc[UR10][R110.64+0x40] ;  /* 0x0000400a6e6c7981 */ /* 0x000ee2000c1e1500 */
[----:B------:R-:W-:-:S03]  /*18b0*/  IMAD.WIDE R116, R117, 0x2, R160 ;  /* 0x0000000275747825 */ /* 0x000fc600078e02a0 */
[----:B------:R-:W3:Y:S01]  /*18c0*/  LDG.E.U16 R109, desc[UR10][R110.64+0x80] ;  /* 0x0000800a6e6d7981 */ /* 0x000ee2000c1e1500 */
[----:B------:R-:W-:-:S04]  /*18d0*/  IMAD.WIDE R118, R119, 0x2, R160 ;  /* 0x0000000277767825 */ /* 0x000fc800078e02a0 */
[--C-:B------:R-:W-:Y:S01]  /*18e0*/  IMAD.WIDE R120, R121, 0x2, R160.reuse ;  /* 0x0000000279787825 */ /* 0x100fe200078e02a0 */
[----:B------:R0:W-:Y:S03]  /*18f0*/  STS.U16 [R241], R80 ;  /* 0x00000050f1007388 */ /* 0x0001e60000000400 */
[--C-:B------:R-:W-:Y:S01]  /*1900*/  IMAD.WIDE R122, R123, 0x2, R160.reuse ;  /* 0x000000027b7a7825 */ /* 0x100fe200078e02a0 */
[----:B------:R1:W-:Y:S03]  /*1910*/  STS.U16 [R248+0x800], R85 ;  /* 0x00080055f8007388 */ /* 0x0003e60000000400 */
[----:B------:R-:W-:-:S04]  /*1920*/  IMAD.WIDE R124, R125, 0x2, R160 ;  /* 0x000000027d7c7825 */ /* 0x000fc800078e02a0 */
[--C-:B------:R-:W-:Y:S01]  /*1930*/  IMAD.WIDE R126, R127, 0x2, R160.reuse ;  /* 0x000000027f7e7825 */ /* 0x100fe200078e02a0 */
[----:B0-----:R-:W3:Y:S03]  /*1940*/  LDG.E.U16 R80, desc[UR10][R116.64] ;  /* 0x0000000a74507981 */ /* 0x001ee6000c1e1500 */
[--C-:B------:R-:W-:Y:S01]  /*1950*/  IMAD.WIDE R128, R129, 0x2, R160.reuse ;  /* 0x0000000281807825 */ /* 0x100fe200078e02a0 */
[----:B------:R-:W3:Y:S03]  /*1960*/  LDG.E.U16 R82, desc[UR10][R120.64] ;  /* 0x0000000a78527981 */ /* 0x000ee6000c1e1500 */
[--C-:B------:R-:W-:Y:S01]  /*1970*/  IMAD.WIDE R130, R131, 0x2, R160.reuse ;  /* 0x0000000283827825 */ /* 0x100fe200078e02a0 */
[----:B------:R-:W3:Y:S03]  /*1980*/  LDG.E.U16 R103, desc[UR10][R162.64] ;  /* 0x0000000aa2677981 */ /* 0x000ee6000c1e1500 */
[----:B------:R-:W-:-:S04]  /*1990*/  IMAD.WIDE R132, R133, 0x2, R160 ;  /* 0x0000000285847825 */ /* 0x000fc800078e02a0 */
        /* <DEDUP_REMOVED lines=13> */
[--C-:B------:R-:W-:Y:S02]  /*1a70*/  IMAD R79, R186, UR7, R78.reuse ;  /* 0x00000007ba4f7c24 */ /* 0x100fe4000f8e024e */
[--C-:B------:R-:W-:Y:S02]  /*1a80*/  IMAD R81, R185, UR8, R78.reuse ;  /* 0x00000008b9517c24 */ /* 0x100fe4000f8e024e */
[--C-:B------:R-:W-:Y:S02]  /*1a90*/  IMAD R83, R184, UR9, R78.reuse ;  /* 0x00000009b8537c24 */ /* 0x100fe4000f8e024e */
[----:B-1----:R-:W-:Y:S01]  /*1aa0*/  IMAD R85, R183, UR12, R78 ;  /* 0x0000000cb7557c24 */ /* 0x002fe2000f8e024e */
[----:B------:R-:W-:Y:S01]  /*1ab0*/  STS.U16 [R240], R91 ;  /* 0x0000005bf0007388 */ /* 0x000fe20000000400 */
[----:B------:R-:W-:-:S03]  /*1ac0*/  IMAD.WIDE R160, R71, 0x2, R160 ;  /* 0x0000000247a07825 */ /* 0x000fc600078e02a0 */
[----:B------:R-:W3:Y:S01]  /*1ad0*/  LDG.E.U16 R71, desc[UR10][R76.64+0x40] ;  /* 0x0000400a4c477981 */ /* 0x000ee2000c1e1500 */
[----:B------:R-:W-:-:S03]  /*1ae0*/  IMAD.WIDE R164, R79, 0x2, R164 ;  /* 0x000000024fa47825 */ /* 0x000fc600078e02a4 */
[----:B------:R-:W3:Y:S01]  /*1af0*/  LDG.E.U16 R78, desc[UR10][R112.64] ;  /* 0x0000000a704e7981 */ /* 0x000ee2000c1e1500 */
[----:B------:R-:W-:-:S03]  /*1b00*/  IMAD.WIDE R250, R81, 0x2, R250 ;  /* 0x0000000251fa7825 */ /* 0x000fc600078e02fa */
[----:B------:R-:W3:Y:S04]  /*1b10*/  LDG.E.U16 R79, desc[UR10][R114.64] ;  /* 0x0000000a724f7981 */ /* 0x000ee8000c1e1500 */
[----:B------:R-:W3:Y:S01]  /*1b20*/  LDG.E.U16 R76, desc[UR10][R76.64+0x80] ;  /* 0x0000800a4c4c7981 */ /* 0x000ee2000c1e1500 */
[----:B------:R-:W-:-:S03]  /*1b30*/  IMAD.WIDE R72, R83, 0x2, R72 ;  /* 0x0000000253487825 */ /* 0x000fc600078e0248 */
[----:B------:R-:W3:Y:S01]  /*1b40*/  LDG.E.U16 R81, desc[UR10][R118.64] ;  /* 0x0000000a76517981 */ /* 0x000ee2000c1e1500 */
[----:B------:R-:W-:-:S03]  /*1b50*/  IMAD.WIDE R74, R85, 0x2, R74 ;  /* 0x00000002554a7825 */ /* 0x000fc600078e024a */
[----:B------:R0:W-:Y:S04]  /*1b60*/  STS.U16 [R239], R84 ;  /* 0x00000054ef007388 */ /* 0x0001e80000000400 */
[----:B------:R-:W3:Y:S04]  /*1b70*/  LDG.E.U16 R77, desc[UR10][R110.64] ;  /* 0x0000000a6e4d7981 */ /* 0x000ee8000c1e1500 */
[----:B------:R-:W3:Y:S04]  /*1b80*/  LDG.E.U16 R83, desc[UR10][R122.64] ;  /* 0x0000000a7a537981 */ /* 0x000ee8000c1e1500 */
[----:B0-----:R-:W3:Y:S04]  /*1b90*/  LDG.E.U16 R84, desc[UR10][R124.64] ;  /* 0x0000000a7c547981 */ /* 0x001ee8000c1e1500 */
[----:B------:R-:W3:Y:S04]  /*1ba0*/  LDG.E.U16 R85, desc[UR10][R126.64] ;  /* 0x0000000a7e557981 */ /* 0x000ee8000c1e1500 */
[----:B------:R0:W-:Y:S04]  /*1bb0*/  STS.U16 [R238], R87 ;  /* 0x00000057ee007388 */ /* 0x0001e80000000400 */
[----:B------:R-:W3:Y:S04]  /*1bc0*/  LDG.E.U16 R86, desc[UR10][R128.64] ;  /* 0x0000000a80567981 */ /* 0x000ee8000c1e1500 */
[----:B------:R-:W3:Y:S04]  /*1bd0*/  LDG.E.U16 R88, desc[UR10][R132.64] ;  /* 0x0000000a84587981 */ /* 0x000ee8000c1e1500 */
[----:B0-----:R-:W3:Y:S04]  /*1be0*/  LDG.E.U16 R87, desc[UR10][R130.64] ;  /* 0x0000000a82577981 */ /* 0x001ee8000c1e1500 */
        /* <DEDUP_REMOVED lines=78> */
[----:B------:R-:W-:-:S03]  /*20d0*/  LEA R235, R235, UR5, 0x1 ;  /* 0x00000005ebeb7c11 */ /* 0x000fc6000f8e08ff */
[----:B------:R0:W-:Y:S01]  /*20e0*/  STS.U16 [R248+0xc00], R237 ;  /* 0x000c00edf8007388 */ /* 0x0001e20000000400 */
[----:B------:R-:W-:Y:S02]  /*20f0*/  LEA R234, R234, UR5, 0x1 ;  /* 0x00000005eaea7c11 */ /* 0x000fe4000f8e08ff */
[----:B------:R-:W-:Y:S02]  /*2100*/  LEA R233, R233, UR5, 0x1 ;  /* 0x00000005e9e97c11 */ /* 0x000fe4000f8e08ff */
[----:B0-----:R-:W-:Y:S02]  /*2110*/  LEA R237, R249, UR5, 0x1 ;  /* 0x00000005f9ed7c11 */ /* 0x001fe4000f8e08ff */
[----:B------:R-:W-:-:S03]  /*2120*/  LEA R232, R232, UR5, 0x1 ;  /* 0x00000005e8e87c11 */ /* 0x000fc6000f8e08ff */
[----:B------:R-:W-:Y:S01]  /*2130*/  STS.U16 [R237], R177 ;  /* 0x000000b1ed007388 */ /* 0x000fe20000000400 */
[----:B------:R-:W-:-:S03]  /*2140*/  LEA R231, R231, UR5, 0x1 ;  /* 0x00000005e7e77c11 */ /* 0x000fc6000f8e08ff */
[----:B------:R-:W-:Y:S01]  /*2150*/  STS.U16 [R236], R178 ;  /* 0x000000b2ec007388 */ /* 0x000fe20000000400 */
[----:B------:R-:W-:-:S03]  /*2160*/  LEA R230, R230, UR5, 0x1 ;  /* 0x00000005e6e67c11 */ /* 0x000fc6000f8e08ff */
[----:B------:R-:W-:Y:S01]  /*2170*/  STS.U16 [R235], R179 ;  /* 0x000000b3eb007388 */ /* 0x000fe20000000400 */
[----:B------:R-:W-:-:S03]  /*2180*/  LEA R229, R229, UR5, 0x1 ;  /* 0x00000005e5e57c11 */ /* 0x000fc6000f8e08ff */
[----:B------:R-:W-:Y:S01]  /*2190*/  STS.U16 [R248+0x1000], R180 ;  /* 0x001000b4f8007388 */ /* 0x000fe20000000400 */
[----:B------:R-:W-:-:S03]  /*21a0*/  LEA R227, R227, UR5, 0x1 ;  /* 0x00000005e3e37c11 */ /* 0x000fc6000f8e08ff */
[----:B------:R-:W-:Y:S01]  /*21b0*/  STS.U16 [R234], R173 ;  /* 0x000000adea007388 */ /* 0x000fe20000000400 */
[----:B------:R-:W-:-:S03]  /*21c0*/  LEA R225, R225, UR5, 0x1 ;  /* 0x00000005e1e17c11 */ /* 0x000fc6000f8e08ff */
[----:B------:R-:W-:Y:S01]  /*21d0*/  STS.U16 [R233], R174 ;  /* 0x000000aee9007388 */ /* 0x000fe20000000400 */
[----:B------:R-:W-:-:S03]  /*21e0*/  LEA R223, R223, UR5, 0x1 ;  /* 0x00000005dfdf7c11 */ /* 0x000fc6000f8e08ff */
[----:B------:R-:W-:Y:S04]  /*21f0*/  STS.U16 [R232], R175 ;  /* 0x000000afe8007388 */ /* 0x000fe80000000400 */
[----:B------:R-:W-:Y:S01]  /*2200*/  STS.U16 [R248+0x1400], R176 ;  /* 0x001400b0f8007388 */ /* 0x000fe20000000400 */
[----:B------:R-:W-:-:S03]  /*2210*/  LEA R220, R220, UR5, 0x1 ;  /* 0x00000005dcdc7c11 */ /* 0x000fc6000f8e08ff */
[----:B------:R-:W-:Y:S01]  /*2220*/  STS.U16 [R231], R170 ;  /* 0x000000aae7007388 */ /* 0x000fe20000000400 */
[----:B------:R-:W-:-:S03]  /*2230*/  LEA R218, R218, UR5, 0x1 ;  /* 0x00000005dada7c11 */ /* 0x000fc6000f8e08ff */
[----:B------:R-:W-:Y:S01]  /*2240*/  STS.U16 [R230], R171 ;  /* 0x000000abe6007388 */ /* 0x000fe20000000400 */
[----:B------:R-:W-:-:S03]  /*2250*/  LEA R216, R216, UR5, 0x1 ;  /* 0x00000005d8d87c11 */ /* 0x000fc6000f8e08ff */
[----:B------:R-:W-:Y:S04]  /*2260*/  STS.U16 [R229], R172 ;  /* 0x000000ace5007388 */ /* 0x000fe80000000400 */
[----:B----4-:R-:W-:Y:S04]  /*2270*/  STS.U16 [R248+0x1800], R167 ;  /* 0x001800a7f8007388 */ /* 0x010fe80000000400 */
[----:B------:R-:W-:Y:S04]  /*2280*/  STS.U16 [R227], R168 ;  /* 0x000000a8e3007388 */ /* 0x000fe80000000400 */
[----:B------:R-:W-:Y:S04]  /*2290*/  STS.U16 [R225], R169 ;  /* 0x000000a9e1007388 */ /* 0x000fe80000000400 */
[----:B------:R-:W-:Y:S04]  /*22a0*/  STS.U16 [R223], R55 ;  /* 0x00000037df007388 */ /* 0x000fe80000000400 */
[----:B--2---:R-:W-:Y:S04]  /*22b0*/  STS.U16 [R248+0x1c00], R58 ;  /* 0x001c003af8007388 */ /* 0x004fe80000000400 */
[----:B------:R-:W-:Y:S04]  /*22c0*/  STS.U16 [R220], R61 ;  /* 0x0000003ddc007388 */ /* 0x000fe80000000400 */
[----:B------:R-:W-:Y:S04]  /*22d0*/  STS.U16 [R218], R64 ;  /* 0x00000040da007388 */ /* 0x000fe80000000400 */
[----:B-----5:R-:W-:Y:S04]  /*22e0*/  STS.U16 [R216], R67 ;  /* 0x00000043d8007388 */ /* 0x020fe80000000400 */
[----:B---3--:R-:W-:Y:S04]  /*22f0*/  STS.U16 [R248+0x8000], R70 ;  /* 0x00800046f8007388 */ /* 0x008fe80000000400 */
[----:B------:R-:W-:Y:S04]  /*2300*/  STS.U16 [R246+0x8000], R77 ;  /* 0x0080004df6007388 */ /* 0x000fe80000000400 */
        /* <DEDUP_REMOVED lines=118> */
[----:B------:R0:W-:Y:S04]  /*2a70*/  STS.U16 [R248+0x5800], R50 ;  /* 0x00580032f8007388 */ /* 0x0001e80000000400 */
        /* <DEDUP_REMOVED lines=24> */
[----:B------:R-:W-:Y:S01]  /*2c00*/  STS.U16 [R234+0xc000], R141 ;  /* 0x00c0008dea007388 */ /* 0x000fe20000000400 */
[----:B------:R-:W-:-:S03]  /*2c10*/  UISETP.GE.AND UP0, UPT, UR6, 0x20, UPT ;  /* 0x000000200600788c */ /* 0x000fc6000bf06270 */
[----:B------:R2:W-:Y:S04]  /*2c20*/  STS.U16 [R233+0xc000], R143 ;  /* 0x00c0008fe9007388 */ /* 0x0005e80000000400 */
[----:B------:R-:W-:Y:S04]  /*2c30*/  STS.U16 [R232+0xc000], R145 ;  /* 0x00c00091e8007388 */ /* 0x000fe80000000400 */
[----:B------:R-:W-:Y:S04]  /*2c40*/  STS.U16 [R248+0xd400], R147 ;  /* 0x00d40093f8007388 */ /* 0x000fe80000000400 */
[----:B------:R-:W-:Y:S04]  /*2c50*/  STS.U16 [R231+0xc000], R149 ;  /* 0x00c00095e7007388 */ /* 0x000fe80000000400 */
[----:B------:R3:W-:Y:S04]  /*2c60*/  STS.U16 [R230+0xc000], R151 ;  /* 0x00c00097e6007388 */ /* 0x0007e80000000400 */
[----:B------:R-:W-:Y:S04]  /*2c70*/  STS.U16 [R229+0xc000], R153 ;  /* 0x00c00099e5007388 */ /* 0x000fe80000000400 */
[----:B------:R4:W-:Y:S04]  /*2c80*/  STS.U16 [R248+0xd800], R155 ;  /* 0x00d8009bf8007388 */ /* 0x0009e80000000400 */
[----:B------:R-:W-:Y:S04]  /*2c90*/  STS.U16 [R227+0xc000], R157 ;  /* 0x00c0009de3007388 */ /* 0x000fe80000000400 */
[----:B------:R-:W-:Y:S04]  /*2ca0*/  STS.U16 [R225+0xc000], R159 ;  /* 0x00c0009fe1007388 */ /* 0x000fe80000000400 */
[----:B------:R-:W-:Y:S04]  /*2cb0*/  STS.U16 [R223+0xc000], R161 ;  /* 0x00c000a1df007388 */ /* 0x000fe80000000400 */
[----:B------:R-:W-:Y:S01]  /*2cc0*/  STS.U16 [R248+0xdc00], R163 ;  /* 0x00dc00a3f8007388 */ /* 0x000fe20000000400 */
[----:B0-----:R-:W-:-:S03]  /*2cd0*/  CS2R R50, SRZ ;  /* 0x0000000000327805 */ /* 0x001fc6000001ff00 */
[----:B------:R-:W-:Y:S01]  /*2ce0*/  STS.U16 [R220+0xc000], R165 ;  /* 0x00c000a5dc007388 */ /* 0x000fe20000000400 */
[----:B------:R-:W-:Y:S02]  /*2cf0*/  CS2R R48, SRZ ;  /* 0x0000000000307805 */ /* 0x000fe4000001ff00 */
[----:B-1----:R-:W-:Y:S01]  /*2d00*/  CS2R R138, SRZ ;  /* 0x00000000008a7805 */ /* 0x002fe2000001ff00 */
[----:B------:R-:W-:Y:S01]  /*2d10*/  STS.U16 [R218+0xc000], R72 ;  /* 0x00c00048da007388 */ /* 0x000fe20000000400 */
[----:B------:R-:W-:Y:S02]  /*2d20*/  CS2R R136, SRZ ;  /* 0x0000000000887805 */ /* 0x000fe4000001ff00 */
[----:B--2---:R-:W-:Y:S02]  /*2d30*/  CS2R R142, SRZ ;  /* 0x00000000008e7805 */ /* 0x004fe4000001ff00 */
[----:B------:R-:W-:Y:S01]  /*2d40*/  CS2R R140, SRZ ;  /* 0x00000000008c7805 */ /* 0x000fe2000001ff00 */
[----:B------:R0:W-:Y:S01]  /*2d50*/  STS.U16 [R216+0xc000], R74 ;  /* 0x00c0004ad8007388 */ /* 0x0001e20000000400 */
[----:B---3--:R-:W-:-:S02]  /*2d60*/  CS2R R150, SRZ ;  /* 0x0000000000967805 */ /* 0x008fc4000001ff00 */
[----:B------:R-:W-:Y:S02]  /*2d70*/  CS2R R148, SRZ ;  /* 0x0000000000947805 */ /* 0x000fe4000001ff00 */
[----:B----4-:R-:W-:Y:S02]  /*2d80*/  CS2R R154, SRZ ;  /* 0x00000000009a7805 */ /* 0x010fe4000001ff00 */
[----:B------:R-:W-:Y:S02]  /*2d90*/  CS2R R152, SRZ ;  /* 0x0000000000987805 */ /* 0x000fe4000001ff00 */
[----:B------:R-:W-:Y:S02]  /*2da0*/  CS2R R54, SRZ ;  /* 0x0000000000367805 */ /* 0x000fe4000001ff00 */
[----:B------:R-:W-:Y:S02]  /*2db0*/  CS2R R52, SRZ ;  /* 0x0000000000347805 */ /* 0x000fe4000001ff00 */
[----:B------:R-:W-:-:S02]  /*2dc0*/  CS2R R34, SRZ ;  /* 0x0000000000227805 */ /* 0x000fc4000001ff00 */
[----:B------:R-:W-:Y:S02]  /*2dd0*/  CS2R R32, SRZ ;  /* 0x0000000000207805 */ /* 0x000fe4000001ff00 */
[----:B------:R-:W-:Y:S02]  /*2de0*/  CS2R R30, SRZ ;  /* 0x00000000001e7805 */ /* 0x000fe4000001ff00 */
        /* <DEDUP_REMOVED lines=21> */
[----:B0-----:R-:W-:-:S02]  /*2f40*/  CS2R R74, SRZ ;  /* 0x00000000004a7805 */ /* 0x001fc4000001ff00 */
        /* <DEDUP_REMOVED lines=26> */
[----:B------:R-:W-:Y:S01]  /*30f0*/  CS2R R124, SRZ ;  /* 0x00000000007c7805 */ /* 0x000fe2000001ff00 */
[----:B------:R-:W-:Y:S06]  /*3100*/  BRA.U !UP0, `(.L_x_0) ;  /* 0x0000006508c07547 */ /* 0x000fec000b800000 */
[----:B------:R-:W0:Y:S01]  /*3110*/  S2R R3, SR_LANEID ;  /* 0x0000000000037919 */ /* 0x000e220000000000 */
[----:B------:R-:W-:Y:S01]  /*3120*/  LEA R181, R181, UR5, 0xc ;  /* 0x00000005b5b57c11 */ /* 0x000fe2000f8e60ff */
[----:B------:R-:W-:Y:S01]  /*3130*/  USHF.R.S32.HI UR4, URZ, 0x1f, UR6 ;  /* 0x0000001fff047899 */ /* 0x000fe20008011406 */
[----:B------:R-:W-:Y:S01]  /*3140*/  LEA R182, R182, UR5, 0xc ;  /* 0x00000005b6b67c11 */ /* 0x000fe2000f8e60ff */
[----:B------:R-:W1:Y:S01]  /*3150*/  LDCU UR9, c[0x0][0x3a0] ;  /* 0x00007400ff0977ac */ /* 0x000e620008000800 */
[C---:B------:R-:W-:Y:S02]  /*3160*/  IADD3 R164, PT, PT, R181.reuse, 0x6c00, RZ ;  /* 0x00006c00b5a47810 */ /* 0x040fe40007ffe0ff */
[C---:B------:R-:W-:Y:S01]  /*3170*/  IADD3 R38, PT, PT, R181.reuse, 0x6200, RZ ;  /* 0x00006200b5267810 */ /* 0x040fe20007ffe0ff */
[----:B------:R-:W-:Y:S01]  /*3180*/  ULEA.HI UR4, UR4, UR6, URZ, 0x5 ;  /* 0x0000000604047291 */ /* 0x000fe2000f8f28ff */
[C---:B------:R-:W-:Y:S02]  /*3190*/  IADD3 R170, PT, PT, R181.reuse, 0x6600, RZ ;  /* 0x00006600b5aa7810 */ /* 0x040fe40007ffe0ff */
[C---:B------:R-:W-:Y:S01]  /*31a0*/  IADD3 R40, PT, PT, R181.reuse, 0x6a00, RZ ;  /* 0x00006a00b5287810 */ /* 0x040fe20007ffe0ff */
[----:B------:R-:W-:Y:S01]  /*31b0*/  USHF.R.S32.HI UR6, URZ, 0x5, UR4 ;  /* 0x00000005ff067899 */ /* 0x000fe20008011404 */
[----:B------:R-:W-:-:S02]  /*31c0*/  IADD3 R176, PT, PT, R181, 0x6e00, RZ ;  /* 0x00006e00b5b07810 */ /* 0x000fc40007ffe0ff */
[C---:B------:R-:W-:Y:S01]  /*31d0*/  IADD3 R165, PT, PT, R182.reuse, 0xe000, RZ ;  /* 0x0000e000b6a57810 */ /* 0x040fe20007ffe0ff */
[----:B------:R-:W-:Y:S01]  /*31e0*/  UMOV UR4, URZ ;  /* 0x000000ff00047c82 */ /* 0x000fe20008000000 */
[C---:B------:R-:W-:Y:S02]  /*31f0*/  IADD3 R167, PT, PT, R182.reuse, 0xe800, RZ ;  /* 0x0000e800b6a77810 */ /* 0x040fe40007ffe0ff */
[C---:B------:R-:W-:Y:S02]  /*3200*/  IADD3 R39, PT, PT, R182.reuse, 0xec00, RZ ;  /* 0x0000ec00b6277810 */ /* 0x040fe40007ffe0ff */
[C---:B------:R-:W-:Y:S02]  /*3210*/  IADD3 R177, PT, PT, R182.reuse, 0xe200, RZ ;  /* 0x0000e200b6b17810 */ /* 0x040fe40007ffe0ff */
[C---:B------:R-:W-:Y:S02]  /*3220*/  IADD3 R41, PT, PT, R182.reuse, 0xe600, RZ ;  /* 0x0000e600b6297810 */ /* 0x040fe40007ffe0ff */
[----:B------:R-:W-:-:S02]  /*3230*/  IADD3 R179, PT, PT, R182, 0xea00, RZ ;  /* 0x0000ea00b6b37810 */ /* 0x000fc40007ffe0ff */
[----:B------:R-:W-:Y:S02]  /*3240*/  IADD3 R43, PT, PT, R182, 0xee00, RZ ;  /* 0x0000ee00b62b7810 */ /* 0x000fe40007ffe0ff */
[----:B------:R-:W-:Y:S02]  /*3250*/  MOV R51, RZ ;  /* 0x000000ff00337202 */ /* 0x000fe40000000f00 */
[--C-:B0-----:R-:W-:Y:S02]  /*3260*/  SHF.R.U32.HI R0, RZ, 0x3, R3.reuse ;  /* 0x00000003ff007819 */ /* 0x101fe40000011603 */
[----:B------:R-:W-:Y:S02]  /*3270*/  LOP3.LUT R2, R3, 0x7, RZ, 0xc0, !PT ;  /* 0x0000000703027812 */ /* 0x000fe400078ec0ff */
[----:B------:R-:W-:Y:S02]  /*3280*/  SHF.R.U32.HI R3, RZ, 0x4, R3 ;  /* 0x00000004ff037819 */ /* 0x000fe40000011603 */
[----:B------:R-:W-:-:S02]  /*3290*/  SHF.L.U32 R37, R0, 0x3, RZ ;  /* 0x0000000300257819 */ /* 0x000fc400000006ff */
[----:B------:R-:W-:Y:S02]  /*32a0*/  SHF.L.U32 R36, R0, 0x3, RZ ;  /* 0x0000000300247819 */ /* 0x000fe400000006ff */
[----:B------:R-:W-:Y:S02]  /*32b0*/  SHF.L.U32 R0, R3, 0x3, RZ ;  /* 0x0000000303007819 */ /* 0x000fe400000006ff */
[----:B------:R-:W-:Y:S02]  /*32c0*/  LOP3.LUT R37, R37, 0x8, R2, 0xe2, !PT ;  /* 0x0000000825257812 */ /* 0x000fe400078ee202 */
[----:B------:R-:W-:Y:S02]  /*32d0*/  LEA R3, R3, R2, 0x3 ;  /* 0x0000000203037211 */ /* 0x000fe400078e18ff */
[----:B------:R-:W-:Y:S02]  /*32e0*/  LOP3.LUT R2, R36, 0x8, RZ, 0xe2, !PT ;  /* 0x0000000824027812 */ /* 0x000fe400078ee2ff */
[----:B------:R-:W-:-:S02]  /*32f0*/  LEA R37, R37, R0, 0x4 ;  /* 0x0000000025257211 */ /* 0x000fc400078e20ff */
[----:B------:R-:W-:Y:S02]  /*3300*/  LEA R180, R3, R2, 0x4 ;  /* 0x0000000203b47211 */ /* 0x000fe400078e20ff */
[C---:B------:R-:W-:Y:S02]  /*3310*/  IADD3 R0, PT, PT, R181.reuse, 0x6000, RZ ;  /* 0x00006000b5007810 */ /* 0x040fe40007ffe0ff */
[C---:B------:R-:W-:Y:S02]  /*3320*/  IADD3 R2, PT, PT, R181.reuse, 0x6400, RZ ;  /* 0x00006400b5027810 */ /* 0x040fe40007ffe0ff */
[----:B------:R-:W-:Y:S02]  /*3330*/  IADD3 R36, PT, PT, R181, 0x6800, RZ ;  /* 0x00006800b5247810 */ /* 0x000fe40007ffe0ff */
[C---:B------:R-:W-:Y:S02]  /*3340*/  LEA R0, R37.reuse, R0, 0x1 ;  /* 0x0000000025007211 */ /* 0x040fe400078e08ff */
[----:B------:R-:W-:-:S02]  /*3350*/  LEA R2, R37, R2, 0x1 ;  /* 0x0000000225027211 */ /* 0x000fc400078e08ff */
[C---:B------:R-:W-:Y:S02]  /*3360*/  LEA R3, R37.reuse, R36, 0x1 ;  /* 0x0000002425037211 */ /* 0x040fe400078e08ff */
[C---:B------:R-:W-:Y:S02]  /*3370*/  LEA R164, R37.reuse, R164, 0x1 ;  /* 0x000000a425a47211 */ /* 0x040fe400078e08ff */
[C---:B------:R-:W-:Y:S02]  /*3380*/  LEA R169, R37.reuse, R38, 0x1 ;  /* 0x0000002625a97211 */ /* 0x040fe400078e08ff */
[C---:B------:R-:W-:Y:S02]  /*3390*/  LEA R170, R37.reuse, R170, 0x1 ;  /* 0x000000aa25aa7211 */ /* 0x040fe400078e08ff */
[C---:B------:R-:W-:Y:S02]  /*33a0*/  LEA R171, R37.reuse, R40, 0x1 ;  /* 0x0000002825ab7211 */ /* 0x040fe400078e08ff */
[----:B------:R-:W-:-:S02]  /*33b0*/  LEA R176, R37, R176, 0x1 ;  /* 0x000000b025b07211 */ /* 0x000fc400078e08ff */
[----:B------:R-:W-:Y:S02]  /*33c0*/  IADD3 R37, PT, PT, R182, 0xe400, RZ ;  /* 0x0000e400b6257810 */ /* 0x000fe40007ffe0ff */
[C---:B------:R-:W-:Y:S02]  /*33d0*/  LEA R165, R180.reuse, R165, 0x1 ;  /* 0x000000a5b4a57211 */ /* 0x040fe400078e08ff */
[C---:B------:R-:W-:Y:S02]  /*33e0*/  LEA R166, R180.reuse, R37, 0x1 ;  /* 0x00000025b4a67211 */ /* 0x040fe400078e08ff */
[C---:B------:R-:W-:Y:S02]  /*33f0*/  LEA R167, R180.reuse, R167, 0x1 ;  /* 0x000000a7b4a77211 */ /* 0x040fe400078e08ff */
[C---:B------:R-:W-:Y:S02]  /*3400*/  LEA R168, R180.reuse, R39, 0x1 ;  /* 0x00000027b4a87211 */ /* 0x040fe400078e08ff */
[----:B------:R-:W-:-:S02]  /*3410*/  LEA R177, R180, R177, 0x1 ;  /* 0x000000b1b4b17211 */ /* 0x000fc400078e08ff */
[C---:B------:R-:W-:Y:S02]  /*3420*/  LEA R178, R180.reuse, R41, 0x1 ;  /* 0x00000029b4b27211 */ /* 0x040fe400078e08ff */
[C---:B------:R-:W-:Y:S02]  /*3430*/  LEA R179, R180.reuse, R179, 0x1 ;  /* 0x000000b3b4b37211 */ /* 0x040fe400078e08ff */
[----:B-1----:R-:W-:-:S07]  /*3440*/  LEA R180, R180, R43, 0x1 ;  /* 0x0000002bb4b47211 */ /* 0x002fce00078e08ff */
.L_x_5:
[----:B------:R-:W0:Y:S01]  /*3450*/  S2R R36, SR_LANEID ;  /* 0x0000000000247919 */ /* 0x000e220000000000 */
[----:B------:R-:W1:Y:S01]  /*3460*/  S2UR UR7, SR_CgaCtaId ;  /* 0x00000000000779c3 */ /* 0x000e620000008800 */
[----:B------:R-:W-:Y:S01]  /*3470*/  UMOV UR5, 0x400 ;  /* 0x0000040000057882 */ /* 0x000fe20000000000 */
[----:B------:R-:W2:Y:S01]  /*3480*/  S2R R182, SR_TID.Y ;  /* 0x0000000000b67919 */ /* 0x000ea20000002200 */
[----:B------:R-:W3:Y:S05]  /*3490*/  S2R R181, SR_TID.Z ;  /* 0x0000000000b57919 */ /* 0x000eea0000002300 */
[----:B------:R-:W-:Y:S01]  /*34a0*/  BAR.SYNC.DEFER_BLOCKING 0x0 ;  /* 0x0000000000007b1d */ /* 0x000fe20000010000 */
[----:B-1----:R-:W-:-:S02]  /*34b0*/  ULEA UR5, UR7, UR5, 0x18 ;  /* 0x0000000507057291 */ /* 0x002fc4000f8ec0ff */
[----:B------:R-:W-:-:S04]  /*34c0*/  UIADD3 UR7, UPT, UPT, UR4, 0x3, URZ ;  /* 0x0000000304077890 */ /* 0x000fc8000fffe0ff */
[----:B------:R-:W-:Y:S01]  /*34d0*/  UISETP.GE.AND UP0, UPT, UR7, UR6, UPT ;  /* 0x000000060700728c */ /* 0x000fe2000bf06270 */
[--C-:B0-----:R-:W-:Y:S02]  /*34e0*/  SHF.R.U32.HI R37, RZ, 0x3, R36.reuse ;  /* 0x00000003ff257819 */ /* 0x101fe40000011624 */
[----:B------:R-:W-:Y:S02]  /*34f0*/  LOP3.LUT R38, R36, 0x7, RZ, 0xc0, !PT ;  /* 0x0000000724267812 */ /* 0x000fe400078ec0ff */
[----:B------:R-:W-:Y:S02]  /*3500*/  SHF.R.U32.HI R39, RZ, 0x4, R36 ;  /* 0x00000004ff277819 */ /* 0x000fe40000011624 */
[C---:B------:R-:W-:Y:S02]  /*3510*/  SHF.L.U32 R41, R37.reuse, 0x3, RZ ;  /* 0x0000000325297819 */ /* 0x040fe400000006ff */
[----:B------:R-:W-:Y:S02]  /*3520*/  SHF.L.U32 R174, R37, 0x3, RZ ;  /* 0x0000000325ae7819 */ /* 0x000fe400000006ff */
[----:B------:R-:W-:-:S02]  /*3530*/  SHF.L.U32 R172, R39, 0x3, RZ ;  /* 0x0000000327ac7819 */ /* 0x000fc400000006ff */
[----:B------:R-:W-:Y:S02]  /*3540*/  LOP3.LUT R41, R41, 0x8, R38, 0xe2, !PT ;  /* 0x0000000829297812 */ /* 0x000fe400078ee226 */
[----:B------:R-:W-:Y:S02]  /*3550*/  LEA R39, R39, R38, 0x3 ;  /* 0x0000002627277211 */ /* 0x000fe400078e18ff */
[----:B------:R-:W-:Y:S02]  /*3560*/  LOP3.LUT R174, R174, 0x8, RZ, 0xe2, !PT ;  /* 0x00000008aeae7812 */ /* 0x000fe400078ee2ff */
[----:B--2---:R-:W-:Y:S02]  /*3570*/  LEA R175, R182, UR5, 0xc ;  /* 0x00000005b6af7c11 */ /* 0x004fe4000f8e60ff */
[----:B---3--:R-:W-:Y:S02]  /*3580*/  LEA R173, R181, UR5, 0xc ;  /* 0x00000005b5ad7c11 */ /* 0x008fe4000f8e60ff */
[----:B------:R-:W-:-:S02]  /*3590*/  LEA R172, R41, R172, 0x4 ;  /* 0x000000ac29ac7211 */ /* 0x000fc400078e20ff */
[----:B------:R-:W-:Y:S02]  /*35a0*/  LEA R174, R39, R174, 0x4 ;  /* 0x000000ae27ae7211 */ /* 0x000fe400078e20ff */
[----:B------:R-:W-:Y:S02]  /*35b0*/  IADD3 R42, PT, PT, R175, 0x8000, RZ ;  /* 0x00008000af2a7810 */ /* 0x000fe40007ffe0ff */
[C---:B------:R-:W-:Y:S02]  /*35c0*/  IADD3 R43, PT, PT, R173.reuse, 0x400, RZ ;  /* 0x00000400ad2b7810 */ /* 0x040fe40007ffe0ff */
[C---:B------:R-:W-:Y:S02]  /*35d0*/  IADD3 R40, PT, PT, R173.reuse, 0x800, RZ ;  /* 0x00000800ad287810 */ /* 0x040fe40007ffe0ff */
[----:B------:R-:W-:Y:S02]  /*35e0*/  IADD3 R144, PT, PT, R173, 0xc00, RZ ;  /* 0x00000c00ad907810 */ /* 0x000fe40007ffe0ff */
[----:B------:R-:W-:-:S02]  /*35f0*/  IADD3 R44, PT, PT, R175, 0x8400, RZ ;  /* 0x00008400af2c7810 */ /* 0x000fc40007ffe0ff */
[C---:B------:R-:W-:Y:S02]  /*3600*/  IADD3 R45, PT, PT, R175.reuse, 0x8800, RZ ;  /* 0x00008800af2d7810 */ /* 0x040fe40007ffe0ff */
[----:B------:R-:W-:Y:S01]  /*3610*/  IADD3 R41, PT, PT, R175, 0x8c00, RZ ;  /* 0x00008c00af297810 */ /* 0x000fe20007ffe0ff */
[----:B------:R-:W-:Y:S06]  /*3620*/  BRA.U UP0, `(.L_x_1) ;  /* 0x0000001100787547 */ /* 0x000fec000b800000 */
[----:B------:R-:W0:Y:S01]  /*3630*/  S2R R38, SR_TID.X ;  /* 0x0000000000267919 */ /* 0x000e220000002100 */
[----:B------:R-:W1:Y:S01]  /*3640*/  LDC.64 R36, c[0x0][0x380] ;  /* 0x0000e000ff247b82 */ /* 0x000e620000000a00 */
[----:B------:R-:W-:Y:S02]  /*3650*/  MOV R39, UR4 ;  /* 0x0000000400277c02 */ /* 0x000fe40008000f00 */
[C---:B------:R-:W-:Y:S02]  /*3660*/  IADD3 R47, PT, PT, R247.reuse, 0x4, RZ ;  /* 0x00000004f72f7810 */ /* 0x040fe40007ffe0ff */
[C---:B------:R-:W-:Y:S02]  /*3670*/  IADD3 R131, PT, PT, R247.reuse, 0xc, RZ ;  /* 0x0000000cf7837810 */ /* 0x040fe40007ffe0ff */
[C---:B------:R-:W-:Y:S02]  /*3680*/  IADD3 R133, PT, PT, R247.reuse, 0x10, RZ ;  /* 0x00000010f7857810 */ /* 0x040fe40007ffe0ff */
[----:B------:R-:W-:-:S02]  /*3690*/  IADD3 R135, PT, PT, R247, 0x14, RZ ;  /* 0x00000014f7877810 */ /* 0x000fc40007ffe0ff */
[----:B------:R-:W-:Y:S02]  /*36a0*/  IADD3 R251, PT, PT, R247, 0x8, RZ ;  /* 0x00000008f7fb7810 */ /* 0x000fe40007ffe0ff */
[----:B0-----:R-:W-:-:S04]  /*36b0*/  LOP3.LUT R38, R38, 0x1f, RZ, 0xc0, !PT ;  /* 0x0000001f26267812 */ /* 0x001fc800078ec0ff */
[----:B------:R-:W-:-:S04]  /*36c0*/  LEA R128, R39, R38, 0x5 ;  /* 0x0000002627807211 */ /* 0x000fc800078e28ff */
[----:B------:R-:W-:-:S05]  /*36d0*/  IADD3 R128, PT, PT, R128, 0x60, RZ ;  /* 0x0000006080807810 */ /* 0x000fca0007ffe0ff */
[--C-:B------:R-:W-:Y:S02]  /*36e0*/  IMAD R39, R247, UR9, R128.reuse ;  /* 0x00000009f7277c24 */ /* 0x100fe4000f8e0280 */
[----:B------:R-:W-:Y:S02]  /*36f0*/  IMAD R47, R47, UR9, R128 ;  /* 0x000000092f2f7c24 */ /* 0x000fe4000f8e0280 */
[----:B-1----:R-:W-:-:S04]  /*3700*/  IMAD.WIDE R38, R39, 0x2, R36 ;  /* 0x0000000227267825 */ /* 0x002fc800078e0224 */
[----:B------:R-:W-:Y:S01]  /*3710*/  IMAD.WIDE R46, R47, 0x2, R36 ;  /* 0x000000022f2e7825 */ /* 0x000fe200078e0224 */
[----:B------:R0:W2:Y:S03]  /*3720*/  LDG.E.U16 R129, desc[UR10][R38.64] ;  /* 0x0000000a26817981 */ /* 0x0000a6000c1e1500 */
[--C-:B------:R-:W-:Y:S02]  /*3730*/  IMAD R131, R131, UR9, R128.reuse ;  /* 0x0000000983837c24 */ /* 0x100fe4000f8e0280 */
[----:B------:R1:W3:Y:S01]  /*3740*/  LDG.E.U16 R46, desc[UR10][R46.64] ;  /* 0x0000000a2e2e7981 */ /* 0x0002e2000c1e1500 */
[----:B------:R-:W-:Y:S02]  /*3750*/  IMAD R251, R251, UR9, R128 ;  /* 0x00000009fbfb7c24 */ /* 0x000fe4000f8e0280 */
[----:B0-----:R-:W-:-:S04]  /*3760*/  IMAD.WIDE R38, R131, 0x2, R36 ;  /* 0x0000000283267825 */ /* 0x001fc800078e0224 */
[--C-:B------:R-:W-:Y:S01]  /*3770*/  IMAD R131, R133, UR9, R128.reuse ;  /* 0x0000000985837c24 */ /* 0x100fe2000f8e0280 */
[----:B-1----:R-:W-:Y:S01]  /*3780*/  IADD3 R47, PT, PT, R247, 0x18, RZ ;  /* 0x00000018f72f7810 */ /* 0x002fe20007ffe0ff */
[----:B------:R-:W-:Y:S01]  /*3790*/  IMAD R133, R135, UR9, R128 ;  /* 0x0000000987857c24 */ /* 0x000fe2000f8e0280 */
[----:B------:R0:W4:Y:S01]  /*37a0*/  LDG.E.U16 R157, desc[UR10][R38.64] ;  /* 0x0000000a269d7981 */ /* 0x000122000c1e1500 */
[----:B------:R-:W-:-:S04]  /*37b0*/  IMAD.WIDE R250, R251, 0x2, R36 ;  /* 0x00000002fbfa7825 */ /* 0x000fc800078e0224 */
[----:B------:R-:W-:Y:S02]  /*37c0*/  IMAD R47, R47, UR9, R128 ;  /* 0x000000092f2f7c24 */ /* 0x000fe4000f8e0280 */
[--C-:B------:R-:W-:Y:S01]  /*37d0*/  IMAD.WIDE R130, R131, 0x2, R36.reuse ;  /* 0x0000000283827825 */ /* 0x100fe200078e0224 */
[----:B------:R-:W-:Y:S01]  /*37e0*/  IADD3 R135, PT, PT, R247, 0x20, RZ ;  /* 0x00000020f7877810 */ /* 0x000fe20007ffe0ff */
[----:B------:R-:W5:Y:S02]  /*37f0*/  LDG.E.U16 R250, desc[UR10][R250.64] ;  /* 0x0000000afafa7981 */ /* 0x000f64000c1e1500 */
[--C-:B0-----:R-:W-:Y:S01]  /*3800*/  IMAD.WIDE R38, R133, 0x2, R36.reuse ;  /* 0x0000000285267825 */ /* 0x101fe200078e0224 */
[----:B------:R-:W-:Y:S01]  /*3810*/  IADD3 R133, PT, PT, R247, 0x1c, RZ ;  /* 0x0000001cf7857810 */ /* 0x000fe20007ffe0ff */
[----:B------:R-:W4:Y:S04]  /*3820*/  LDG.E.U16 R156, desc[UR10][R130.64] ;  /* 0x0000000a829c7981 */ /* 0x000f28000c1e1500 */
[----:B------:R0:W4:Y:S02]  /*3830*/  LDG.E.U16 R147, desc[UR10][R38.64] ;  /* 0x0000000a26937981 */ /* 0x000124000c1e1500 */
[----:B0-----:R-:W-:-:S04]  /*3840*/  IMAD.WIDE R38, R47, 0x2, R36 ;  /* 0x000000022f267825 */ /* 0x001fc800078e0224 */
[----:B------:R-:W-:Y:S01]  /*3850*/  IMAD R47, R133, UR9, R128 ;  /* 0x00000009852f7c24 */ /* 0x000fe2000f8e0280 */
[----:B------:R0:W4:Y:S03]  /*3860*/  LDG.E.U16 R145, desc[UR10][R38.64] ;  /* 0x0000000a26917981 */ /* 0x000126000c1e1500 */
[----:B------:R-:W-:-:S04]  /*3870*/  IMAD.WIDE R130, R47, 0x2, R36 ;  /* 0x000000022f827825 */ /* 0x000fc800078e0224 */
[----:B------:R-:W-:Y:S02]  /*3880*/  IMAD R133, R135, UR9, R128 ;  /* 0x0000000987857c24 */ /* 0x000fe4000f8e0280 */
[----:B------:R-:W4:Y:S02]  /*3890*/  LDG.E.U16 R135, desc[UR10][R130.64] ;  /* 0x0000000a82877981 */ /* 0x000f24000c1e1500 */
[----:B0-----:R-:W-:-:S05]  /*38a0*/  IMAD.WIDE R38, R133, 0x2, R36 ;  /* 0x0000000285267825 */ /* 0x001fca00078e0224 */
[----:B------:R0:W4:Y:S01]  /*38b0*/  LDG.E.U16 R134, desc[UR10][R38.64] ;  /* 0x0000000a26867981 */ /* 0x000122000c1e1500 */
[C---:B------:R-:W-:Y:S02]  /*38c0*/  IADD3 R47, PT, PT, R247.reuse, 0x24, RZ ;  /* 0x00000024f72f7810 */ /* 0x040fe40007ffe0ff */
[----:B------:R-:W-:-:S03]  /*38d0*/  IADD3 R159, PT, PT, R247, 0x2c, RZ ;  /* 0x0000002cf79f7810 */ /* 0x000fc60007ffe0ff */
[--C-:B------:R-:W-:Y:S01]  /*38e0*/  IMAD R47, R47, UR9, R128.reuse ;  /* 0x000000092f2f7c24 */ /* 0x100fe2000f8e0280 */
[----:B------:R-:W-:Y:S01]  /*38f0*/  IADD3 R133, PT, PT, R247, 0x28, RZ ;  /* 0x00000028f7857810 */ /* 0x000fe20007ffe0ff */
[----:B------:R-:W-:Y:S02]  /*3900*/  IMAD R159, R159, UR9, R128 ;  /* 0x000000099f9f7c24 */ /* 0x000fe4000f8e0280 */
[----:B0-----:R-:W-:-:S04]  /*3910*/  IMAD.WIDE R38, R47, 0x2, R36 ;  /* 0x000000022f267825 */ /* 0x001fc800078e0224 */
[----:B------:R-:W-:Y:S01]  /*3920*/  IMAD R133, R133, UR9, R128 ;  /* 0x0000000985857c24 */ /* 0x000fe2000f8e0280 */
[----:B------:R0:W4:Y:S03]  /*3930*/  LDG.E.U16 R47, desc[UR10][R38.64] ;  /* 0x0000000a262f7981 */ /* 0x000126000c1e1500 */
[--C-:B------:R-:W-:Y:S01]  /*3940*/  IMAD.WIDE R130, R133, 0x2, R36.reuse ;  /* 0x0000000285827825 */ /* 0x100fe200078e0224 */
[C---:B------:R-:W-:Y:S02]  /*3950*/  IADD3 R133, PT, PT, R247.reuse, 0x30, RZ ;  /* 0x00000030f7857810 */ /* 0x040fe40007ffe0ff */
[----:B------:R-:W-:Y:S02]  /*3960*/  IADD3 R161, PT, PT, R247, 0x38, RZ ;  /* 0x00000038f7a17810 */ /* 0x000fe40007ffe0ff */
[----:B------:R1:W4:Y:S01]  /*3970*/  LDG.E.U16 R146, desc[UR10][R130.64] ;  /* 0x0000000a82927981 */ /* 0x000322000c1e1500 */
[----:B0-----:R-:W-:Y:S01]  /*3980*/  IMAD.WIDE R38, R159, 0x2, R36 ;  /* 0x000000029f267825 */ /* 0x001fe200078e0224 */
[----:B------:R-:W-:-:S03]  /*3990*/  IADD3 R159, PT, PT, R247, 0x34, RZ ;  /* 0x00000034f79f7810 */ /* 0x000fc60007ffe0ff */
[--C-:B------:R-:W-:Y:S01]  /*39a0*/  IMAD R133, R133, UR9, R128.reuse ;  /* 0x0000000985857c24 */ /* 0x100fe2000f8e0280 */
[----:B------:R0:W4:Y:S01]  /*39b0*/  LDG.E.U16 R249, desc[UR10][R38.64] ;  /* 0x0000000a26f97981 */ /* 0x000122000c1e1500 */
[----:B------:R-:W-:Y:S02]  /*39c0*/  IMAD R159, R159, UR9, R128 ;  /* 0x000000099f9f7c24 */ /* 0x000fe4000f8e0280 */
[----:B-1----:R-:W-:-:S04]  /*39d0*/  IMAD.WIDE R130, R133, 0x2, R36 ;  /* 0x0000000285827825 */ /* 0x002fc800078e0224 */
[----:B------:R-:W-:Y:S01]  /*39e0*/  IMAD R133, R161, UR9, R128 ;  /* 0x00000009a1857c24 */ /* 0x000fe2000f8e0280 */
[----:B------:R-:W-:Y:S01]  /*39f0*/  IADD3 R251, PT, PT, R247, 0x44, RZ ;  /* 0x00000044f7fb7810 */ /* 0x000fe20007ffe0ff */
[----:B------:R-:W4:Y:S01]  /*3a00*/  LDG.E.U16 R163, desc[UR10][R130.64] ;  /* 0x0000000a82a37981 */ /* 0x000f22000c1e1500 */
[----:B0-----:R-:W-:-:S05]  /*3a10*/  IMAD.WIDE R38, R159, 0x2, R36 ;  /* 0x000000029f267825 */ /* 0x001fca00078e0224 */
[----:B------:R0:W4:Y:S01]  /*3a20*/  LDG.E.U16 R162, desc[UR10][R38.64] ;  /* 0x0000000a26a27981 */ /* 0x000122000c1e1500 */
[----:B------:R-:W-:Y:S01]  /*3a30*/  IADD3 R159, PT, PT, R247, 0x40, RZ ;  /* 0x00000040f79f7810 */ /* 0x000fe20007ffe0ff */
[----:B0-----:R-:W-:Y:S01]  /*3a40*/  IMAD.WIDE R38, R133, 0x2, R36 ;  /* 0x0000000285267825 */ /* 0x001fe200078e0224 */
[----:B------:R-:W-:-:S04]  /*3a50*/  IADD3 R133, PT, PT, R247, 0x3c, RZ ;  /* 0x0000003cf7857810 */ /* 0x000fc80007ffe0ff */
[----:B------:R0:W4:Y:S01]  /*3a60*/  LDG.E.U16 R161, desc[UR10][R38.64] ;  /* 0x0000000a26a17981 */ /* 0x000122000c1e1500 */
[----:B------:R-:W-:-:S04]  /*3a70*/  IMAD R133, R133, UR9, R128 ;  /* 0x0000000985857c24 */ /* 0x000fc8000f8e0280 */
[----:B0-----:R-:W-:-:S04]  /*3a80*/  IMAD.WIDE R38, R133, 0x2, R36 ;  /* 0x0000000285267825 */ /* 0x001fc800078e0224 */
[--C-:B------:R-:W-:Y:S01]  /*3a90*/  IMAD R133, R159, UR9, R128.reuse ;  /* 0x000000099f857c24 */ /* 0x100fe2000f8e0280 */
[----:B------:R0:W4:Y:S01]  /*3aa0*/  LDG.E.U16 R160, desc[UR10][R38.64] ;  /* 0x0000000a26a07981 */ /* 0x000122000c1e1500 */
[----:B------:R-:W-:Y:S02]  /*3ab0*/  IMAD R159, R251, UR9, R128 ;  /* 0x00000009fb9f7c24 */ /* 0x000fe4000f8e0280 */
[----:B------:R-:W-:-:S04]  /*3ac0*/  IMAD.WIDE R130, R133, 0x2, R36 ;  /* 0x0000000285827825 */ /* 0x000fc800078e0224 */
[----:B0-----:R-:W-:Y:S02]  /*3ad0*/  IMAD.WIDE R38, R159, 0x2, R36 ;  /* 0x000000029f267825 */ /* 0x001fe400078e0224 */
[----:B------:R-:W4:Y:S04]  /*3ae0*/  LDG.E.U16 R159, desc[UR10][R130.64] ;  /* 0x0000000a829f7981 */ /* 0x000f28000c1e1500 */
[----:B------:R0:W4:Y:S01]  /*3af0*/  LDG.E.U16 R158, desc[UR10][R38.64] ;  /* 0x0000000a269e7981 */ /* 0x000122000c1e1500 */
[C---:B------:R-:W-:Y:S02]  /*3b00*/  IADD3 R133, PT, PT, R247.reuse, 0x48, RZ ;  /* 0x00000048f7857810 */ /* 0x040fe40007ffe0ff */
[----:B0-----:R-:W-:-:S05]  /*3b10*/  IADD3 R39, PT, PT, R247, 0x4c, RZ ;  /* 0x0000004cf7277810 */ /* 0x001fca0007ffe0ff */
[--C-:B------:R-:W-:Y:S02]  /*3b20*/  IMAD R39, R39, UR9, R128.reuse ;  /* 0x0000000927277c24 */ /* 0x100fe4000f8e0280 */
[----:B------:R-:W-:Y:S02]  /*3b30*/  IMAD R133, R133, UR9, R128 ;  /* 0x0000000985857c24 */ /* 0x000fe4000f8e0280 */
[----:B------:R-:W-:-:S04]  /*3b40*/  IMAD.WIDE R38, R39, 0x2, R36 ;  /* 0x0000000227267825 */ /* 0x000fc800078e0224 */
[----:B------:R-:W-:Y:S01]  /*3b50*/  IMAD.WIDE R132, R133, 0x2, R36 ;  /* 0x0000000285847825 */ /* 0x000fe200078e0224 */
[----:B------:R-:W4:Y:S05]  /*3b60*/  LDG.E.U16 R131, desc[UR10][R38.64] ;  /* 0x0000000a26837981 */ /* 0x000f2a000c1e1500 */
[----:B------:R0:W4:Y:S02]  /*3b70*/  LDG.E.U16 R132, desc[UR10][R132.64] ;  /* 0x0000000a84847981 */ /* 0x000124000c1e1500 */
[----:B0-----:R-:W-:-:S05]  /*3b80*/  IADD3 R133, PT, PT, R247, 0x5c, RZ ;  /* 0x0000005cf7857810 */ /* 0x001fca0007ffe0ff */
[--C-:B------:R-:W-:Y:S02]  /*3b90*/  IMAD R133, R133, UR9, R128.reuse ;  /* 0x0000000985857c24 */ /* 0x100fe4000f8e0280 */
[--C-:B------:R-:W-:Y:S02]  /*3ba0*/  IMAD R252, R217, UR9, R128.reuse ;  /* 0x00000009d9fc7c24 */ /* 0x100fe4000f8e0280 */
[--C-:B------:R-:W-:Y:S01]  /*3bb0*/  IMAD R251, R221, UR9, R128.reuse ;  /* 0x00000009ddfb7c24 */ /* 0x100fe2000f8e0280 */
[----:B--2---:R0:W-:Y:S02]  /*3bc0*/  STS.U16 [R248+0x6000], R129 ;  /* 0x00600081f8007388 */ /* 0x0041e40000000400 */
[----:B0-----:R-:W-:Y:S02]  /*3bd0*/  IADD3 R129, PT, PT, R247, 0x50, RZ ;  /* 0x00000050f7817810 */ /* 0x001fe40007ffe0ff */
[----:B---3--:R-:W-:Y:S03]  /*3be0*/  STS.U16 [R246+0x6000], R46 ;  /* 0x0060002ef6007388 */ /* 0x008fe60000000400 */
[----:B------:R-:W-:-:S04]  /*3bf0*/  IMAD R129, R129, UR9, R128 ;  /* 0x0000000981817c24 */ /* 0x000fc8000f8e0280 */
[----:B------:R-:W-:Y:S01]  /*3c00*/  IMAD.WIDE R38, R129, 0x2, R36 ;  /* 0x0000000281267825 */ /* 0x000fe200078e0224 */
[----:B------:R-:W-:-:S04]  /*3c10*/  IADD3 R129, PT, PT, R247, 0x54, RZ ;  /* 0x00000054f7817810 */ /* 0x000fc80007ffe0ff */
[----:B------:R0:W2:Y:S04]  /*3c20*/  LDG.E.U16 R130, desc[UR10][R38.64] ;  /* 0x0000000a26827981 */ /* 0x0000a8000c1e1500 */
[----:B-----5:R-:W-:Y:S04]  /*3c30*/  STS.U16 [R245+0x6000], R250 ;  /* 0x006000faf5007388 */ /* 0x020fe80000000400 */
[----:B----4-:R-:W-:Y:S04]  /*3c40*/  STS.U16 [R244+0x6000], R157 ;  /* 0x0060009df4007388 */ /* 0x010fe80000000400 */
[----:B------:R-:W-:Y:S04]  /*3c50*/  STS.U16 [R248+0x6400], R156 ;  /* 0x0064009cf8007388 */ /* 0x000fe80000000400 */
[----:B------:R-:W-:Y:S01]  /*3c60*/  STS.U16 [R243+0x6000], R147 ;  /* 0x00600093f3007388 */ /* 0x000fe20000000400 */
[----:B------:R-:W-:-:S03]  /*3c70*/  IMAD R129, R129, UR9, R128 ;  /* 0x0000000981817c24 */ /* 0x000fc6000f8e0280 */
[----:B------:R-:W-:Y:S01]  /*3c80*/  STS.U16 [R242+0x6000], R145 ;  /* 0x00600091f2007388 */ /* 0x000fe20000000400 */
[----:B0-----:R-:W-:-:S05]  /*3c90*/  IMAD.WIDE R38, R129, 0x2, R36 ;  /* 0x0000000281267825 */ /* 0x001fca00078e0224 */
[----:B------:R0:W3:Y:S04]  /*3ca0*/  LDG.E.U16 R129, desc[UR10][R38.64] ;  /* 0x0000000a26817981 */ /* 0x0000e8000c1e1500 */
[----:B------:R1:W-:Y:S02]  /*3cb0*/  STS.U16 [R241+0x6000], R135 ;  /* 0x00600087f1007388 */ /* 0x0003e40000000400 */
[----:B-1----:R-:W-:Y:S02]  /*3cc0*/  IADD3 R135, PT, PT, R247, 0x58, RZ ;  /* 0x00000058f7877810 */ /* 0x002fe40007ffe0ff */
[----:B------:R1:W-:Y:S03]  /*3cd0*/  STS.U16 [R248+0x6800], R134 ;  /* 0x00680086f8007388 */ /* 0x0003e60000000400 */
[----:B------:R-:W-:-:S02]  /*3ce0*/  IMAD R135, R135, UR9, R128 ;  /* 0x0000000987877c24 */ /* 0x000fc4000f8e0280 */
[----:B0-----:R-:W-:-:S04]  /*3cf0*/  IMAD.WIDE R38, R133, 0x2, R36 ;  /* 0x0000000285267825 */ /* 0x001fc800078e0224 */
[----:B-1----:R-:W-:Y:S01]  /*3d00*/  IMAD.WIDE R134, R135, 0x2, R36 ;  /* 0x0000000287867825 */ /* 0x002fe200078e0224 */
[----:B------:R0:W4:Y:S03]  /*3d10*/  LDG.E.U16 R46, desc[UR10][R38.64] ;  /* 0x0000000a262e7981 */ /* 0x000126000c1e1500 */
[--C-:B------:R-:W-:Y:S01]  /*3d20*/  IMAD R145, R228, UR9, R128.reuse ;  /* 0x00000009e4917c24 */ /* 0x100fe2000f8e0280 */
[----:B------:R1:W5:Y:S01]  /*3d30*/  LDG.E.U16 R133, desc[UR10][R134.64] ;  /* 0x0000000a86857981 */ /* 0x000362000c1e1500 */
[--C-:B------:R-:W-:Y:S02]  /*3d40*/  IMAD R147, R226, UR9, R128.reuse ;  /* 0x00000009e2937c24 */ /* 0x100fe4000f8e0280 */
[----:B------:R-:W-:Y:S02]  /*3d50*/  IMAD R157, R224, UR9, R128 ;  /* 0x00000009e09d7c24 */ /* 0x000fe4000f8e0280 */
[----:B0-----:R-:W-:-:S04]  /*3d60*/  IMAD.WIDE R38, R147, 0x2, R36 ;  /* 0x0000000293267825 */ /* 0x001fc800078e0224 */
[----:B-1----:R-:W-:-:S04]  /*3d70*/  IMAD.WIDE R134, R145, 0x2, R36 ;  /* 0x0000000291867825 */ /* 0x002fc800078e0224 */
[----:B------:R-:W-:Y:S02]  /*3d80*/  IMAD R145, R222, UR9, R128 ;  /* 0x00000009de917c24 */ /* 0x000fe4000f8e0280 */
[----:B------:R-:W4:Y:S01]  /*3d90*/  LDG.E.U16 R134, desc[UR10][R134.64] ;  /* 0x0000000a86867981 */ /* 0x000f22000c1e1500 */
[----:B------:R-:W-:-:S04]  /*3da0*/  IMAD.WIDE R156, R157, 0x2, R36 ;  /* 0x000000029d9c7825 */ /* 0x000fc800078e0224 */
[----:B------:R-:W-:Y:S01]  /*3db0*/  IMAD R147, R219, UR9, R128 ;  /* 0x00000009db937c24 */ /* 0x000fe2000f8e0280 */
[----:B------:R0:W4:Y:S02]  /*3dc0*/  LDG.E.U16 R135, desc[UR10][R38.64] ;  /* 0x0000000a26877981 */ /* 0x000124000c1e1500 */
[--C-:B0-----:R-:W-:Y:S02]  /*3dd0*/  IMAD.WIDE R38, R145, 0x2, R36.reuse ;  /* 0x0000000291267825 */ /* 0x101fe400078e0224 */
[----:B------:R-:W4:Y:S04]  /*3de0*/  LDG.E.U16 R145, desc[UR10][R156.64] ;  /* 0x0000000a9c917981 */ /* 0x000f28000c1e1500 */
[----:B------:R0:W4:Y:S02]  /*3df0*/  LDG.E.U16 R157, desc[UR10][R38.64] ;  /* 0x0000000a269d7981 */ /* 0x000124000c1e1500 */
[----:B0-----:R-:W-:-:S05]  /*3e00*/  IMAD.WIDE R38, R147, 0x2, R36 ;  /* 0x0000000293267825 */ /* 0x001fca00078e0224 */
[----:B------:R0:W4:Y:S01]  /*3e10*/  LDG.E.U16 R147, desc[UR10][R38.64] ;  /* 0x0000000a26937981 */ /* 0x000122000c1e1500 */
[----:B------:R-:W-:-:S03]  /*3e20*/  IMAD.WIDE R250, R251, 0x2, R36 ;  /* 0x00000002fbfa7825 */ /* 0x000fc600078e0224 */
[----:B------:R1:W-:Y:S01]  /*3e30*/  STS.U16 [R240+0x6000], R47 ;  /* 0x0060002ff0007388 */ /* 0x0003e20000000400 */
[----:B0-----:R-:W-:-:S03]  /*3e40*/  IMAD.WIDE R38, R252, 0x2, R36 ;  /* 0x00000002fc267825 */ /* 0x001fc600078e0224 */
[----:B------:R-:W4:Y:S01]  /*3e50*/  LDG.E.U16 R156, desc[UR10][R250.64] ;  /* 0x0000000afa9c7981 */ /* 0x000f22000c1e1500 */
[----:B------:R-:W-:-:S03]  /*3e60*/  IMAD R252, R215, UR9, R128 ;  /* 0x00000009d7fc7c24 */ /* 0x000fc6000f8e0280 */
[----:B------:R-:W4:Y:S01]  /*3e70*/  LDG.E.U16 R38, desc[UR10][R38.64] ;  /* 0x0000000a26267981 */ /* 0x000f22000c1e1500 */
[----:B------:R-:W-:-:S05]  /*3e80*/  IMAD.WIDE R36, R252, 0x2, R36 ;  /* 0x00000002fc247825 */ /* 0x000fca00078e0224 */
[----:B------:R0:W4:Y:S02]  /*3e90*/  LDG.E.U16 R39, desc[UR10][R36.64] ;  /* 0x0000000a24277981 */ /* 0x000124000c1e1500 */
[----:B0-----:R-:W0:Y:S02]  /*3ea0*/  LDC.64 R36, c[0x0][0x388] ;  /* 0x0000e200ff247b82 */ /* 0x001e240000000a00 */
[----:B------:R-:W-:Y:S01]  /*3eb0*/  STS.U16 [R239+0x6000], R146 ;  /* 0x00600092ef007388 */ /* 0x000fe20000000400 */
[----:B------:R-:W-:-:S03]  /*3ec0*/  IMAD R251, R214, UR9, R128 ;  /* 0x00000009d6fb7c24 */ /* 0x000fc6000f8e0280 */
[----:B------:R1:W-:Y:S01]  /*3ed0*/  STS.U16 [R238+0x6000], R249 ;  /* 0x006000f9ee007388 */ /* 0x0003e20000000400 */
[----:B------:R-:W-:-:S03]  /*3ee0*/  IMAD R250, R213, UR9, R128 ;  /* 0x00000009d5fa7c24 */ /* 0x000fc6000f8e0280 */
[----:B------:R-:W-:Y:S04]  /*3ef0*/  STS.U16 [R248+0x6c00], R163 ;  /* 0x006c00a3f8007388 */ /* 0x000fe80000000400 */
[----:B------:R-:W-:Y:S04]  /*3f00*/  STS.U16 [R237+0x6000], R162 ;  /* 0x006000a2ed007388 */ /* 0x000fe80000000400 */
[----:B------:R-:W-:Y:S04]  /*3f10*/  STS.U16 [R236+0x6000], R161 ;  /* 0x006000a1ec007388 */ /* 0x000fe80000000400 */
[----:B------:R0:W-:Y:S01]  /*3f20*/  STS.U16 [R235+0x6000], R160 ;  /* 0x006000a0eb007388 */ /* 0x0001e20000000400 */
[----:B-1----:R-:W-:-:S03]  /*3f30*/  IMAD R47, R212, UR9, R128 ;  /* 0x00000009d42f7c24 */ /* 0x002fc6000f8e0280 */
[----:B------:R-:W-:Y:S01]  /*3f40*/  STS.U16 [R248+0x7000], R159 ;  /* 0x0070009ff8007388 */ /* 0x000fe20000000400 */
[----:B------:R-:W-:-:S03]  /*3f50*/  IMAD R249, R211, UR9, R128 ;  /* 0x00000009d3f97c24 */ /* 0x000fc6000f8e0280 */
[----:B------:R1:W-:Y:S01]  /*3f60*/  STS.U16 [R234+0x6000], R158 ;  /* 0x0060009eea007388 */ /* 0x0003e20000000400 */
[----:B0-----:R-:W-:-:S05]  /*3f70*/  IMAD.WIDE R160, R251, 0x2, R36 ;  /* 0x00000002fba07825 */ /* 0x001fca00078e0224 */
[----:B------:R0:W4:Y:S01]  /*3f80*/  LDG.E.U16 R163, desc[UR10][R160.64] ;  /* 0x0000000aa0a37981 */ /* 0x000122000c1e1500 */
[----:B-1----:R-:W-:-:S05]  /*3f90*/  IMAD.WIDE R158, R250, 0x2, R36 ;  /* 0x00000002fa9e7825 */ /* 0x002fca00078e0224 */
[----:B------:R1:W4:Y:S01]  /*3fa0*/  LDG.E.U16 R162, desc[UR10][R158.64] ;  /* 0x0000000a9ea27981 */ /* 0x000322000c1e1500 */
[----:B0-----:R-:W-:-:S04]  /*3fb0*/  IMAD.WIDE R160, R47, 0x2, R36 ;  /* 0x000000022fa07825 */ /* 0x001fc800078e0224 */
[----:B------:R-:W-:Y:S01]  /*3fc0*/  IMAD R251, R209, UR9, R128 ;  /* 0x00000009d1fb7c24 */ /* 0x000fe2000f8e0280 */
[----:B------:R0:W4:Y:S01]  /*3fd0*/  LDG.E.U16 R146, desc[UR10][R160.64] ;  /* 0x0000000aa0927981 */ /* 0x000122000c1e1500 */
[----:B-1----:R-:W-:-:S04]  /*3fe0*/  IMAD.WIDE R158, R249, 0x2, R36 ;  /* 0x00000002f99e7825 */ /* 0x002fc800078e0224 */
[----:B------:R-:W-:Y:S01]  /*3ff0*/  IMAD R249, R210, UR9, R128 ;  /* 0x00000009d2f97c24 */ /* 0x000fe2000f8e0280 */
[----:B------:R1:W4:Y:S03]  /*4000*/  LDG.E.U16 R47, desc[UR10][R158.64] ;  /* 0x0000000a9e2f7981 */ /* 0x000326000c1e1500 */
[----:B0-----:R-:W-:-:S04]  /*4010*/  IMAD.WIDE R160, R249, 0x2, R36 ;  /* 0x00000002f9a07825 */ /* 0x001fc800078e0224 */
[----:B------:R-:W-:Y:S02]  /*4020*/  IMAD R249, R208, UR9, R128 ;  /* 0x00000009d0f97c24 */ /* 0x000fe4000f8e0280 */
[----:B------:R-:W4:Y:S01]  /*4030*/  LDG.E.U16 R160, desc[UR10][R160.64] ;  /* 0x0000000aa0a07981 */ /* 0x000f22000c1e1500 */
[----:B-1----:R-:W-:-:S04]  /*4040*/  IMAD.WIDE R158, R251, 0x2, R36 ;  /* 0x00000002fb9e7825 */ /* 0x002fc800078e0224 */
[----:B------:R-:W-:Y:S01]  /*4050*/  IMAD R251, R207, UR9, R128 ;  /* 0x00000009cffb7c24 */ /* 0x000fe2000f8e0280 */
[----:B------:R0:W4:Y:S02]  /*4060*/  LDG.E.U16 R161, desc[UR10][R158.64] ;  /* 0x0000000a9ea17981 */ /* 0x000124000c1e1500 */
[----:B0-----:R-:W-:-:S05]  /*4070*/  IMAD.WIDE R158, R249, 0x2, R36 ;  /* 0x00000002f99e7825 */ /* 0x001fca00078e0224 */
[----:B------:R0:W4:Y:S02]  /*4080*/  LDG.E.U16 R249, desc[UR10][R158.64] ;  /* 0x0000000a9ef97981 */ /* 0x000124000c1e1500 */
[----:B0-----:R-:W-:-:S04]  /*4090*/  IMAD.WIDE R158, R251, 0x2, R36 ;  /* 0x00000002fb9e7825 */ /* 0x001fc800078e0224 */
[----:B------:R-:W-:Y:S01]  /*40a0*/  IMAD R251, R206, UR9, R128 ;  /* 0x00000009cefb7c24 */ /* 0x000fe2000f8e0280 */
[----:B------:R0:W4:Y:S03]  /*40b0*/  LDG.E.U16 R250, desc[UR10][R158.64] ;  /* 0x0000000a9efa7981 */ /* 0x000126000c1e1500 */
[----:B0-----:R-:W-:-:S06]  /*40c0*/  IMAD.WIDE R158, R251, 0x2, R36 ;  /* 0x00000002fb9e7825 */ /* 0x001fcc00078e0224 */
[----:B------:R-:W4:Y:S04]  /*40d0*/  LDG.E.U16 R158, desc[UR10][R158.64] ;  /* 0x0000000a9e9e7981 */ /* 0x000f28000c1e1500 */
[----:B------:R-:W-:Y:S04]  /*40e0*/  STS.U16 [R233+0x6000], R132 ;  /* 0x00600084e9007388 */ /* 0x000fe80000000400 */
[----:B------:R0:W-:Y:S04]  /*40f0*/  STS.U16 [R232+0x6000], R131 ;  /* 0x00600083e8007388 */ /* 0x0001e80000000400 */
[----:B--2---:R1:W-:Y:S01]  /*4100*/  STS.U16 [R248+0x7400], R130 ;  /* 0x00740082f8007388 */ /* 0x0043e20000000400 */
[----:B0-----:R-:W-:-:S04]  /*4110*/  IMAD R131, R204, UR9, R128 ;  /* 0x00000009cc837c24 */ /* 0x001fc8000f8e0280 */
[----:B-1----:R-:W-:-:S06]  /*4120*/  IMAD.WIDE R130, R131, 0x2, R36 ;  /* 0x0000000283827825 */ /* 0x002fcc00078e0224 */
[----:B------:R-:W2:Y:S04]  /*4130*/  LDG.E.U16 R130, desc[UR10][R130.64] ;  /* 0x0000000a82827981 */ /* 0x000ea8000c1e1500 */
[----:B---3--:R0:W-:Y:S02]  /*4140*/  STS.U16 [R231+0x6000], R129 ;  /* 0x00600081e7007388 */ /* 0x0081e40000000400 */
[--C-:B0-----:R-:W-:Y:S02]  /*4150*/  IMAD R129, R205, UR9, R128.reuse ;  /* 0x00000009cd817c24 */ /* 0x101fe4000f8e0280 */
[----:B-----5:R0:W-:Y:S04]  /*4160*/  STS.U16 [R230+0x6000], R133 ;  /* 0x00600085e6007388 */ /* 0x0201e80000000400 */
[----:B----4-:R-:W-:Y:S04]  /*4170*/  STS.U16 [R229+0x6000], R46 ;  /* 0x0060002ee5007388 */ /* 0x010fe80000000400 */
[----:B------:R-:W-:Y:S01]  /*4180*/  STS.U16 [R248+0x7800], R134 ;  /* 0x00780086f8007388 */ /* 0x000fe20000000400 */
[----:B0-----:R-:W-:-:S03]  /*4190*/  IMAD R133, R203, UR9, R128 ;  /* 0x00000009cb857c24 */ /* 0x001fc6000f8e0280 */
[----:B------:R-:W-:Y:S04]  /*41a0*/  STS.U16 [R227+0x6000], R135 ;  /* 0x00600087e3007388 */ /* 0x000fe80000000400 */
[----:B------:R0:W-:Y:S04]  /*41b0*/  STS.U16 [R225+0x6000], R145 ;  /* 0x00600091e1007388 */ /* 0x0001e80000000400 */
[----:B------:R-:W-:Y:S01]  /*41c0*/  STS.U16 [R223+0x6000], R157 ;  /* 0x0060009ddf007388 */ /* 0x000fe20000000400 */
[----:B0-----:R-:W-:-:S03]  /*41d0*/  IMAD R145, R198, UR9, R128 ;  /* 0x00000009c6917c24 */ /* 0x001fc6000f8e0280 */
[----:B------:R-:W-:Y:S04]  /*41e0*/  STS.U16 [R248+0x7c00], R156 ;  /* 0x007c009cf8007388 */ /* 0x000fe80000000400 */
[----:B------:R-:W-:Y:S04]  /*41f0*/  STS.U16 [R220+0x6000], R147 ;  /* 0x00600093dc007388 */ /* 0x000fe80000000400 */
[----:B------:R-:W-:Y:S04]  /*4200*/  STS.U16 [R218+0x6000], R38 ;  /* 0x00600026da007388 */ /* 0x000fe80000000400 */
[----:B------:R0:W-:Y:S02]  /*4210*/  STS.U16 [R216+0x6000], R39 ;  /* 0x00600027d8007388 */ /* 0x0001e40000000400 */
[----:B0-----:R-:W-:-:S05]  /*4220*/  IMAD.WIDE R38, R129, 0x2, R36 ;  /* 0x0000000281267825 */ /* 0x001fca00078e0224 */
[----:B------:R0:W3:Y:S02]  /*4230*/  LDG.E.U16 R129, desc[UR10][R38.64] ;  /* 0x0000000a26817981 */ /* 0x0000e4000c1e1500 */
[----:B0-----:R-:W-:-:S04]  /*4240*/  IMAD.WIDE R38, R133, 0x2, R36 ;  /* 0x0000000285267825 */ /* 0x001fc800078e0224 */
[----:B------:R-:W-:Y:S01]  /*4250*/  IMAD R133, R202, UR9, R128 ;  /* 0x00000009ca857c24 */ /* 0x000fe2000f8e0280 */
[----:B------:R0:W4:Y:S03]  /*4260*/  LDG.E.U16 R131, desc[UR10][R38.64] ;  /* 0x0000000a26837981 */ /* 0x000126000c1e1500 */
[----:B------:R-:W-:-:S06]  /*4270*/  IMAD.WIDE R132, R133, 0x2, R36 ;  /* 0x0000000285847825 */ /* 0x000fcc00078e0224 */
[----:B------:R-:W5:Y:S04]  /*4280*/  LDG.E.U16 R132, desc[UR10][R132.64] ;  /* 0x0000000a84847981 */ /* 0x000f68000c1e1500 */
[----:B------:R-:W-:Y:S04]  /*4290*/  STS.U16 [R248+0xe000], R163 ;  /* 0x00e000a3f8007388 */ /* 0x000fe80000000400 */
[----:B------:R-:W-:Y:S04]  /*42a0*/  STS.U16 [R246+0xe000], R162 ;  /* 0x00e000a2f6007388 */ /* 0x000fe80000000400 */
[----:B------:R-:W-:Y:S04]  /*42b0*/  STS.U16 [R245+0xe000], R146 ;  /* 0x00e00092f5007388 */ /* 0x000fe80000000400 */
[----:B------:R1:W-:Y:S02]  /*42c0*/  STS.U16 [R244+0xe000], R47 ;  /* 0x00e0002ff4007388 */ /* 0x0003e40000000400 */
[----:B-1----:R-:W-:-:S04]  /*42d0*/  IMAD R47, R201, UR9, R128 ;  /* 0x00000009c92f7c24 */ /* 0x002fc8000f8e0280 */
[----:B0-----:R-:W-:-:S04]  /*42e0*/  IMAD.WIDE R38, R47, 0x2, R36 ;  /* 0x000000022f267825 */ /* 0x001fc800078e0224 */
[--C-:B------:R-:W-:Y:S01]  /*42f0*/  IMAD R47, R199, UR9, R128.reuse ;  /* 0x00000009c72f7c24 */ /* 0x100fe2000f8e0280 */
[----:B------:R0:W5:Y:S01]  /*4300*/  LDG.E.U16 R133, desc[UR10][R38.64] ;  /* 0x0000000a26857981 */ /* 0x000162000c1e1500 */
[----:B------:R-:W-:Y:S02]  /*4310*/  IMAD R135, R200, UR9, R128 ;  /* 0x00000009c8877c24 */ /* 0x000fe4000f8e0280 */
[----:B------:R-:W-:-:S04]  /*4320*/  IMAD.WIDE R46, R47, 0x2, R36 ;  /* 0x000000022f2e7825 */ /* 0x000fc800078e0224 */
[----:B------:R-:W-:Y:S01]  /*4330*/  IMAD R147, R196, UR9, R128 ;  /* 0x00000009c4937c24 */ /* 0x000fe2000f8e0280 */
[----:B------:R1:W5:Y:S01]  /*4340*/  LDG.E.U16 R163, desc[UR10][R46.64] ;  /* 0x0000000a2ea37981 */ /* 0x000362000c1e1500 */
[----:B0-----:R-:W-:-:S04]  /*4350*/  IMAD.WIDE R38, R145, 0x2, R36 ;  /* 0x0000000291267825 */ /* 0x001fc800078e0224 */
[----:B------:R-:W-:Y:S01]  /*4360*/  IMAD R145, R197, UR9, R128 ;  /* 0x00000009c5917c24 */ /* 0x000fe2000f8e0280 */
[----:B------:R0:W5:Y:S01]  /*4370*/  LDG.E.U16 R162, desc[UR10][R38.64] ;  /* 0x0000000a26a27981 */ /* 0x000162000c1e1500 */
[----:B------:R-:W-:-:S04]  /*4380*/  IMAD.WIDE R134, R135, 0x2, R36 ;  /* 0x0000000287867825 */ /* 0x000fc800078e0224 */
[--C-:B-1----:R-:W-:Y:S01]  /*4390*/  IMAD.WIDE R46, R145, 0x2, R36.reuse ;  /* 0x00000002912e7825 */ /* 0x102fe200078e0224 */
[----:B------:R1:W-:Y:S03]  /*43a0*/  STS.U16 [R248+0xe400], R160 ;  /* 0x00e400a0f8007388 */ /* 0x0003e60000000400 */
[----:B0-----:R-:W-:Y:S01]  /*43b0*/  IMAD.WIDE R38, R147, 0x2, R36 ;  /* 0x0000000293267825 */ /* 0x001fe200078e0224 */
[----:B------:R0:W5:Y:S03]  /*43c0*/  LDG.E.U16 R134, desc[UR10][R134.64] ;  /* 0x0000000a86867981 */ /* 0x000166000c1e1500 */
[--C-:B------:R-:W-:Y:S01]  /*43d0*/  IMAD R145, R194, UR9, R128.reuse ;  /* 0x00000009c2917c24 */ /* 0x100fe2000f8e0280 */
[----:B-1----:R1:W5:Y:S04]  /*43e0*/  LDG.E.U16 R160, desc[UR10][R38.64] ;  /* 0x0000000a26a07981 */ /* 0x002368000c1e1500 */
[----:B------:R1:W-:Y:S01]  /*43f0*/  STS.U16 [R243+0xe000], R161 ;  /* 0x00e000a1f3007388 */ /* 0x0003e20000000400 */
[----:B0-----:R-:W-:-:S03]  /*4400*/  IMAD R135, R195, UR9, R128 ;  /* 0x00000009c3877c24 */ /* 0x001fc6000f8e0280 */
[----:B------:R-:W-:Y:S01]  /*4410*/  STS.U16 [R242+0xe000], R249 ;  /* 0x00e000f9f2007388 */ /* 0x000fe20000000400 */
[----:B-1----:R-:W-:-:S03]  /*4420*/  IMAD.WIDE R38, R145, 0x2, R36 ;  /* 0x0000000291267825 */ /* 0x002fc600078e0224 */
[----:B------:R-:W-:Y:S01]  /*4430*/  STS.U16 [R241+0xe000], R250 ;  /* 0x00e000faf1007388 */ /* 0x000fe20000000400 */
[----:B------:R-:W-:-:S03]  /*4440*/  IMAD R145, R192, UR9, R128 ;  /* 0x00000009c0917c24 */ /* 0x000fc6000f8e0280 */
[----:B------:R0:W5:Y:S04]  /*4450*/  LDG.E.U16 R161, desc[UR10][R46.64] ;  /* 0x0000000a2ea17981 */ /* 0x000168000c1e1500 */
[----:B------:R1:W-:Y:S01]  /*4460*/  STS.U16 [R248+0xe800], R158 ;  /* 0x00e8009ef8007388 */ /* 0x0003e20000000400 */
[----:B0-----:R-:W-:-:S03]  /*4470*/  IMAD.WIDE R46, R135, 0x2, R36 ;  /* 0x00000002872e7825 */ /* 0x001fc600078e0224 */
[----:B-1----:R0:W5:Y:S01]  /*4480*/  LDG.E.U16 R158, desc[UR10][R38.64] ;  /* 0x0000000a269e7981 */ /* 0x002162000c1e1500 */
[----:B------:R-:W-:-:S03]  /*4490*/  IMAD R135, R193, UR9, R128 ;  /* 0x00000009c1877c24 */ /* 0x000fc6000f8e0280 */
[----:B------:R1:W5:Y:S01]  /*44a0*/  LDG.E.U16 R159, desc[UR10][R46.64] ;  /* 0x0000000a2e9f7981 */ /* 0x000362000c1e1500 */
[----:B0-----:R-:W-:-:S04]  /*44b0*/  IMAD.WIDE R38, R145, 0x2, R36 ;  /* 0x0000000291267825 */ /* 0x001fc800078e0224 */
[----:B------:R-:W-:Y:S01]  /*44c0*/  IMAD R145, R190, UR9, R128 ;  /* 0x00000009be917c24 */ /* 0x000fe2000f8e0280 */
[----:B------:R0:W5:Y:S01]  /*44d0*/  LDG.E.U16 R156, desc[UR10][R38.64] ;  /* 0x0000000a269c7981 */ /* 0x000162000c1e1500 */
[----:B-1----:R-:W-:-:S04]  /*44e0*/  IMAD.WIDE R46, R135, 0x2, R36 ;  /* 0x00000002872e7825 */ /* 0x002fc800078e0224 */
[----:B------:R-:W-:Y:S01]  /*44f0*/  IMAD R135, R191, UR9, R128 ;  /* 0x00000009bf877c24 */ /* 0x000fe2000f8e0280 */
[----:B------:R1:W5:Y:S01]  /*4500*/  LDG.E.U16 R157, desc[UR10][R46.64] ;  /* 0x0000000a2e9d7981 */ /* 0x000362000c1e1500 */
[----:B0-----:R-:W-:-:S04]  /*4510*/  IMAD.WIDE R38, R145, 0x2, R36 ;  /* 0x0000000291267825 */ /* 0x001fc800078e0224 */
[----:B------:R-:W-:Y:S01]  /*4520*/  IMAD R145, R188, UR9, R128 ;  /* 0x00000009bc917c24 */ /* 0x000fe2000f8e0280 */
[----:B------:R0:W5:Y:S01]  /*4530*/  LDG.E.U16 R146, desc[UR10][R38.64] ;  /* 0x0000000a26927981 */ /* 0x000162000c1e1500 */
[----:B-1----:R-:W-:-:S04]  /*4540*/  IMAD.WIDE R46, R135, 0x2, R36 ;  /* 0x00000002872e7825 */ /* 0x002fc800078e0224 */
[--C-:B------:R-:W-:Y:S01]  /*4550*/  IMAD R135, R189, UR9, R128.reuse ;  /* 0x00000009bd877c24 */ /* 0x100fe2000f8e0280 */
[----:B------:R1:W5:Y:S01]  /*4560*/  LDG.E.U16 R147, desc[UR10][R46.64] ;  /* 0x0000000a2e937981 */ /* 0x000362000c1e1500 */
[----:B------:R-:W-:Y:S02]  /*4570*/  IMAD R251, R186, UR9, R128 ;  /* 0x00000009bafb7c24 */ /* 0x000fe4000f8e0280 */
[----:B0-----:R-:W-:-:S04]  /*4580*/  IMAD.WIDE R38, R145, 0x2, R36 ;  /* 0x0000000291267825 */ /* 0x001fc800078e0224 */
[----:B------:R-:W-:Y:S02]  /*4590*/  IMAD R249, R187, UR9, R128 ;  /* 0x00000009bbf97c24 */ /* 0x000fe4000f8e0280 */
[--C-:B-1----:R-:W-:Y:S02]  /*45a0*/  IMAD.WIDE R46, R135, 0x2, R36.reuse ;  /* 0x00000002872e7825 */ /* 0x102fe400078e0224 */
[----:B------:R0:W5:Y:S04]  /*45b0*/  LDG.E.U16 R135, desc[UR10][R38.64] ;  /* 0x0000000a26877981 */ /* 0x000168000c1e1500 */
[----:B------:R1:W5:Y:S01]  /*45c0*/  LDG.E.U16 R145, desc[UR10][R46.64] ;  /* 0x0000000a2e917981 */ /* 0x000362000c1e1500 */
[----:B0-----:R-:W-:-:S04]  /*45d0*/  IMAD.WIDE R38, R251, 0x2, R36 ;  /* 0x00000002fb267825 */ /* 0x001fc800078e0224 */
[----:B------:R-:W-:Y:S02]  /*45e0*/  IMAD R251, R185, UR9, R128 ;  /* 0x00000009b9fb7c24 */ /* 0x000fe4000f8e0280 */
[----:B-1----:R-:W-:Y:S02]  /*45f0*/  IMAD.WIDE R46, R249, 0x2, R36 ;  /* 0x00000002f92e7825 */ /* 0x002fe400078e0224 */
[----:B------:R0:W5:Y:S02]  /*4600*/  LDG.E.U16 R249, desc[UR10][R38.64] ;  /* 0x0000000a26f97981 */ /* 0x000164000c1e1500 */
[--C-:B------:R-:W-:Y:S02]  /*4610*/  IMAD R250, R184, UR9, R128.reuse ;  /* 0x00000009b8fa7c24 */ /* 0x100fe4000f8e0280 */
[----:B------:R-:W-:Y:S01]  /*4620*/  IMAD R128, R183, UR9, R128 ;  /* 0x00000009b7807c24 */ /* 0x000fe2000f8e0280 */
[----:B------:R-:W5:Y:S01]  /*4630*/  LDG.E.U16 R46, desc[UR10][R46.64] ;  /* 0x0000000a2e2e7981 */ /* 0x000f62000c1e1500 */
[----:B0-----:R-:W-:-:S05]  /*4640*/  IMAD.WIDE R38, R251, 0x2, R36 ;  /* 0x00000002fb267825 */ /* 0x001fca00078e0224 */
[----:B------:R0:W5:Y:S02]  /*4650*/  LDG.E.U16 R251, desc[UR10][R38.64] ;  /* 0x0000000a26fb7981 */ /* 0x000164000c1e1500 */
[----:B0-----:R-:W-:-:S04]  /*4660*/  IMAD.WIDE R38, R250, 0x2, R36 ;  /* 0x00000002fa267825 */ /* 0x001fc800078e0224 */
[----:B------:R-:W-:Y:S02]  /*4670*/  IMAD.WIDE R36, R128, 0x2, R36 ;  /* 0x0000000280247825 */ /* 0x000fe400078e0224 */
[----:B------:R-:W5:Y:S04]  /*4680*/  LDG.E.U16 R128, desc[UR10][R38.64] ;  /* 0x0000000a26807981 */ /* 0x000f68000c1e1500 */
[----:B------:R-:W5:Y:S04]  /*4690*/  LDG.E.U16 R37, desc[UR10][R36.64] ;  /* 0x0000000a24257981 */ /* 0x000f68000c1e1500 */
[----:B---3--:R0:W-:Y:S04]  /*46a0*/  STS.U16 [R240+0xe000], R129 ;  /* 0x00e00081f0007388 */ /* 0x0081e80000000400 */
[----:B--2---:R0:W-:Y:S04]  /*46b0*/  STS.U16 [R239+0xe000], R130 ;  /* 0x00e00082ef007388 */ /* 0x0041e80000000400 */
[----:B----4-:R0:W-:Y:S04]  /*46c0*/  STS.U16 [R238+0xe000], R131 ;  /* 0x00e00083ee007388 */ /* 0x0101e80000000400 */
[----:B-----5:R0:W-:Y:S04]  /*46d0*/  STS.U16 [R248+0xec00], R132 ;  /* 0x00ec0084f8007388 */ /* 0x0201e80000000400 */
[----:B------:R0:W-:Y:S04]  /*46e0*/  STS.U16 [R237+0xe000], R133 ;  /* 0x00e00085ed007388 */ /* 0x0001e80000000400 */
        /* <DEDUP_REMOVED lines=17> */
[----:B------:R0:W-:Y:S02]  /*4800*/  STS.U16 [R216+0xe000], R37 ;  /* 0x00e00025d8007388 */ /* 0x0001e40000000400 */
.L_x_1:
[----:B0-----:R-:W-:Y:S01]  /*4810*/  LEA R160, R172, R173, 0x1 ;  /* 0x000000adaca07211 */ /* 0x001fe200078e08ff */
[----:B------:R-:W-:Y:S01]  /*4820*/  UIADD3 UR7, UPT, UPT, UR4, 0x4, URZ ;  /* 0x0000000404077890 */ /* 0x000fe2000fffe0ff */
[----:B------:R-:W-:Y:S02]  /*4830*/  LEA R132, R174, R42, 0x1 ;  /* 0x0000002aae847211 */ /* 0x000fe400078e08ff */
[----:B------:R-:W-:Y:S01]  /*4840*/  LEA R156, R172, R43, 0x1 ;  /* 0x0000002bac9c7211 */ /* 0x000fe200078e08ff */
[----:B------:R-:W-:Y:S01]  /*4850*/  UISETP.GE.AND UP0, UPT, UR7, UR6, UPT ;  /* 0x000000060700728c */ /* 0x000fe2000bf06270 */
[----:B------:R-:W-:Y:S01]  /*4860*/  LEA R128, R174, R41, 0x1 ;  /* 0x00000029ae807211 */ /* 0x000fe200078e08ff */
[----:B------:R-:W-:Y:S01]  /*4870*/  LDSM.16.M88.4 R160, [R160] ;  /* 0x00000000a0a0783b */ /* 0x000fe20000000200 */
[C---:B------:R-:W-:Y:S02]  /*4880*/  LEA R145, R172.reuse, R40, 0x1 ;  /* 0x00000028ac917211 */ /* 0x040fe400078e08ff */
[----:B------:R-:W-:Y:S01]  /*4890*/  LEA R36, R172, R144, 0x1 ;  /* 0x00000090ac247211 */ /* 0x000fe200078e08ff */
[----:B------:R-:W-:Y:S01]  /*48a0*/  LDSM.16.M88.4 R156, [R156] ;  /* 0x000000009c9c783b */ /* 0x000fe20000000200 */
[----:B------:R-:W-:-:S02]  /*48b0*/  LEA R44, R174, R44, 0x1 ;  /* 0x0000002cae2c7211 */ /* 0x000fc400078e08ff */
[----:B------:R-:W-:Y:S01]  /*48c0*/  LEA R42, R174, R45, 0x1 ;  /* 0x0000002dae2a7211 */ /* 0x000fe200078e08ff */
[----:B------:R-:W0:Y:S04]  /*48d0*/  LDSM.16.M88.4 R128, [R128] ;  /* 0x000000008080783b */ /* 0x000e280000000200 */
[----:B------:R-:W1:Y:S04]  /*48e0*/  LDSM.16.M88.4 R144, [R145] ;  /* 0x000000009190783b */ /* 0x000e680000000200 */
[----:B------:R-:W2:Y:S04]  /*48f0*/  LDSM.16.M88.4 R36, [R36] ;  /* 0x000000002424783b */ /* 0x000ea80000000200 */
[----:B------:R-:W-:Y:S04]  /*4900*/  LDSM.16.M88.4 R132, [R132] ;  /* 0x000000008484783b */ /* 0x000fe80000000200 */
[----:B------:R-:W3:Y:S04]  /*4910*/  LDSM.16.M88.4 R44, [R44] ;  /* 0x000000002c2c783b */ /* 0x000ee80000000200 */
[----:B------:R-:W4:Y:S01]  /*4920*/  LDSM.16.M88.4 R40, [R42] ;  /* 0x000000002a28783b */ /* 0x000f220000000200 */
[C---:B0-----:R-:W-:Y:S08]  /*4930*/  HMMA.16816.F32 R100, R160.reuse, R128, R100 ;  /* 0x00000080a064723c */ /* 0x041ff00000001864 */
[----:B------:R-:W-:Y:S08]  /*4940*/  HMMA.16816.F32 R96, R160, R130, R96 ;  /* 0x00000082a060723c */ /* 0x000ff00000001860 */
[C---:B------:R-:W-:Y:S08]  /*4950*/  HMMA.16816.F32 R68, R156.reuse, R128, R68 ;  /* 0x000000809c44723c */ /* 0x040ff00000001844 */
[----:B------:R-:W-:Y:S08]  /*4960*/  HMMA.16816.F32 R64, R156, R130, R64 ;  /* 0x000000829c40723c */ /* 0x000ff00000001840 */
[C---:B-1----:R-:W-:Y:S08]  /*4970*/  HMMA.16816.F32 R20, R144.reuse, R128, R20 ;  /* 0x000000809014723c */ /* 0x042ff00000001814 */
[----:B------:R-:W-:Y:S08]  /*4980*/  HMMA.16816.F32 R24, R144, R130, R24 ;  /* 0x000000829018723c */ /* 0x000ff00000001818 */
[----:B--2---:R-:W-:Y:S08]  /*4990*/  HMMA.16816.F32 R136, R36, R128, R136 ;  /* 0x000000802488723c */ /* 0x004ff00000001888 */
[C---:B---3--:R-:W-:Y:S08]  /*49a0*/  HMMA.16816.F32 R116, R160.reuse, R44, R116 ;  /* 0x0000002ca074723c */ /* 0x048ff00000001874 */
[C---:B------:R-:W-:Y:S08]  /*49b0*/  HMMA.16816.F32 R112, R160.reuse, R46, R112 ;  /* 0x0000002ea070723c */ /* 0x040ff00000001870 */
[----:B----4-:R-:W-:Y:S08]  /*49c0*/  HMMA.16816.F32 R104, R160, R42, R104 ;  /* 0x0000002aa068723c */ /* 0x010ff00000001868 */
[C---:B------:R-:W-:Y:S08]  /*49d0*/  HMMA.16816.F32 R84, R156.reuse, R44, R84 ;  /* 0x0000002c9c54723c */ /* 0x040ff00000001854 */
[C---:B------:R-:W-:Y:S08]  /*49e0*/  HMMA.16816.F32 R80, R156.reuse, R46, R80 ;  /* 0x0000002e9c50723c */ /* 0x040ff00000001850 */
[----:B------:R-:W-:Y:S08]  /*49f0*/  HMMA.16816.F32 R72, R156, R42, R72 ;  /* 0x0000002a9c48723c */ /* 0x000ff00000001848 */
[C---:B------:R-:W-:Y:S08]  /*4a00*/  HMMA.16816.F32 R4, R144.reuse, R44, R4 ;  /* 0x0000002c9004723c */ /* 0x040ff00000001804 */
[C---:B------:R-:W-:Y:S08]  /*4a10*/  HMMA.16816.F32 R8, R144.reuse, R46, R8 ;  /* 0x0000002e9008723c */ /* 0x040ff00000001808 */
[----:B------:R-:W-:Y:S08]  /*4a20*/  HMMA.16816.F32 R16, R144, R42, R16 ;  /* 0x0000002a9010723c */ /* 0x000ff00000001810 */
[C---:B------:R-:W-:Y:S08]  /*4a30*/  HMMA.16816.F32 R28, R36.reuse, R132, R28 ;  /* 0x00000084241c723c */ /* 0x040ff0000000181c */
[C---:B------:R-:W-:Y:S08]  /*4a40*/  HMMA.16816.F32 R32, R36.reuse, R134, R32 ;  /* 0x000000862420723c */ /* 0x040ff00000001820 */
[----:B------:R-:W-:Y:S01]  /*4a50*/  HMMA.16816.F32 R52, R36, R44, R52 ;  /* 0x0000002c2434723c */ /* 0x000fe20000001834 */
[----:B------:R-:W-:-:S07]  /*4a60*/  IADD3 R45, PT, PT, R175, 0x8200, RZ ;  /* 0x00008200af2d7810 */ /* 0x000fce0007ffe0ff */
[----:B------:R-:W-:Y:S01]  /*4a70*/  HMMA.16816.F32 R152, R36, R46, R152 ;  /* 0x0000002e2498723c */ /* 0x000fe20000001898 */
[----:B------:R-:W-:-:S07]  /*4a80*/  IADD3 R47, PT, PT, R175, 0x8600, RZ ;  /* 0x00008600af2f7810 */ /* 0x000fce0007ffe0ff */
[C---:B------:R-:W-:Y:S08]  /*4a90*/  HMMA.16816.F32 R148, R36.reuse, R40, R148 ;  /* 0x000000282494723c */ /* 0x040ff00000001894 */
[----:B------:R-:W-:Y:S01]  /*4aa0*/  HMMA.16816.F32 R140, R36, R42, R140 ;  /* 0x0000002a248c723c */ /* 0x000fe2000000188c */
[----:B------:R-:W-:-:S07]  /*4ab0*/  IADD3 R43, PT, PT, R173, 0xa00, RZ ;  /* 0x00000a00ad2b7810 */ /* 0x000fce0007ffe0ff */
[----:B------:R-:W-:Y:S01]  /*4ac0*/  HMMA.16816.F32 R128, R36, R130, R48 ;  /* 0x000000822480723c */ /* 0x000fe20000001830 */
[----:B------:R-:W-:Y:S02]  /*4ad0*/  IADD3 R39, PT, PT, R173, 0x600, RZ ;  /* 0x00000600ad277810 */ /* 0x000fe40007ffe0ff */
[C---:B------:R-:W-:Y:S02]  /*4ae0*/  IADD3 R49, PT, PT, R175.reuse, 0x8a00, RZ ;  /* 0x00008a00af317810 */ /* 0x040fe40007ffe0ff */
[----:B------:R-:W-:Y:S02]  /*4af0*/  IADD3 R51, PT, PT, R175, 0x8e00, RZ ;  /* 0x00008e00af337810 */ /* 0x000fe40007ffe0ff */
[C---:B------:R-:W-:Y:S01]  /*4b00*/  LEA R48, R174.reuse, R47, 0x1 ;  /* 0x0000002fae307211 */ /* 0x040fe200078e08ff */
[----:B------:R-:W-:Y:S01]  /*4b10*/  HMMA.16816.F32 R124, R160, R132, R124 ;  /* 0x00000084a07c723c */ /* 0x000fe2000000187c */
[C---:B------:R-:W-:Y:S02]  /*4b20*/  LEA R44, R174.reuse, R49, 0x1 ;  /* 0x00000031ae2c7211 */ /* 0x040fe400078e08ff */
[----:B------:R-:W-:-:S02]  /*4b30*/  LEA R36, R174, R51, 0x1 ;  /* 0x00000033ae247211 */ /* 0x000fc400078e08ff */
[----:B------:R-:W-:Y:S01]  /*4b40*/  LDSM.16.M88.4 R48, [R48] ;  /* 0x000000003030783b */ /* 0x000fe20000000200 */
[----:B------:R-:W-:Y:S02]  /*4b50*/  IADD3 R37, PT, PT, R173, 0x200, RZ ;  /* 0x00000200ad257810 */ /* 0x000fe40007ffe0ff */
[C---:B------:R-:W-:Y:S08]  /*4b60*/  HMMA.16816.F32 R92, R156.reuse, R132, R92 ;  /* 0x000000849c5c723c */ /* 0x040ff0000000185c */
[C---:B------:R-:W-:Y:S08]  /*4b70*/  HMMA.16816.F32 R88, R156.reuse, R134, R88 ;  /* 0x000000869c58723c */ /* 0x040ff00000001858 */
[----:B------:R-:W-:Y:S01]  /*4b80*/  HMMA.16816.F32 R76, R156, R40, R76 ;  /* 0x000000289c4c723c */ /* 0x000fe2000000184c */
[----:B------:R-:W-:-:S06]  /*4b90*/  LEA R156, R172, R39, 0x1 ;  /* 0x00000027ac9c7211 */ /* 0x000fcc00078e08ff */
[----:B------:R-:W0:Y:S01]  /*4ba0*/  LDSM.16.M88.4 R156, [R156] ;  /* 0x000000009c9c783b */ /* 0x000e220000000200 */
[C---:B------:R-:W-:Y:S01]  /*4bb0*/  HMMA.16816.F32 R60, R144.reuse, R132, R60 ;  /* 0x00000084903c723c */ /* 0x040fe2000000183c */
[----:B------:R-:W-:Y:S02]  /*4bc0*/  LEA R132, R174, R45, 0x1 ;  /* 0x0000002dae847211 */ /* 0x000fe400078e08ff */
[----:B------:R-:W1:Y:S05]  /*4bd0*/  LDSM.16.M88.4 R44, [R44] ;  /* 0x000000002c2c783b */ /* 0x000e6a0000000200 */
[C---:B------:R-:W-:Y:S08]  /*4be0*/  HMMA.16816.F32 R56, R144.reuse, R134, R56 ;  /* 0x000000869038723c */ /* 0x040ff00000001838 */
[----:B------:R-:W-:Y:S01]  /*4bf0*/  HMMA.16816.F32 R12, R144, R40, R12 ;  /* 0x00000028900c723c */ /* 0x000fe2000000180c */
[----:B------:R-:W-:-:S06]  /*4c00*/  LEA R144, R172, R43, 0x1 ;  /* 0x0000002bac907211 */ /* 0x000fcc00078e08ff */
[----:B------:R-:W2:Y:S01]  /*4c10*/  LDSM.16.M88.4 R144, [R144] ;  /* 0x000000009090783b */ /* 0x000ea20000000200 */
[C---:B------:R-:W-:Y:S03]  /*4c20*/  HMMA.16816.F32 R120, R160.reuse, R134, R120 ;  /* 0x00000086a078723c */ /* 0x040fe60000001878 */
[----:B------:R-:W3:Y:S05]  /*4c30*/  LDSM.16.M88.4 R132, [R132] ;  /* 0x000000008484783b */ /* 0x000eea0000000200 */
[----:B------:R-:W-:Y:S01]  /*4c40*/  HMMA.16816.F32 R108, R160, R40, R108 ;  /* 0x00000028a06c723c */ /* 0x000fe2000000186c */
[----:B------:R-:W-:-:S02]  /*4c50*/  IADD3 R41, PT, PT, R173, 0xe00, RZ ;  /* 0x00000e00ad297810 */ /* 0x000fc40007ffe0ff */
[C---:B------:R-:W-:Y:S02]  /*4c60*/  LEA R160, R172.reuse, R37, 0x1 ;  /* 0x00000025aca07211 */ /* 0x040fe400078e08ff */
[----:B------:R-:W-:Y:S01]  /*4c70*/  LEA R41, R172, R41, 0x1 ;  /* 0x00000029ac297211 */ /* 0x000fe200078e08ff */
[----:B------:R-:W-:Y:S02]  /*4c80*/  LDSM.16.M88.4 R36, [R36] ;  /* 0x000000002424783b */ /* 0x000fe40000000200 */
[C---:B0-----:R-:W-:Y:S02]  /*4c90*/  HMMA.16816.F32 R80, R156.reuse, R50, R80 ;  /* 0x000000329c50723c */ /* 0x041fe40000001850 */
[----:B------:R-:W-:Y:S04]  /*4ca0*/  LDSM.16.M88.4 R160, [R160] ;  /* 0x00000000a0a0783b */ /* 0x000fe80000000200 */
[----:B------:R-:W0:Y:S02]  /*4cb0*/  LDSM.16.M88.4 R40, [R41] ;  /* 0x000000002928783b */ /* 0x000e240000000200 */
[C---:B-1----:R-:W-:Y:S08]  /*4cc0*/  HMMA.16816.F32 R76, R156.reuse, R44, R76 ;  /* 0x0000002c9c4c723c */ /* 0x042ff0000000184c */
[----:B------:R-:W-:Y:S08]  /*4cd0*/  HMMA.16816.F32 R72, R156, R46, R72 ;  /* 0x0000002e9c48723c */ /* 0x000ff00000001848 */
[----:B--2---:R-:W-:Y:S08]  /*4ce0*/  HMMA.16816.F32 R8, R144, R50, R8 ;  /* 0x000000329008723c */ /* 0x004ff00000001808 */
[-C--:B---3--:R-:W-:Y:S08]  /*4cf0*/  HMMA.16816.F32 R88, R156, R134.reuse, R88 ;  /* 0x000000869c58723c */ /* 0x088ff00000001858 */
[----:B------:R-:W-:Y:S08]  /*4d00*/  HMMA.16816.F32 R56, R144, R134, R56 ;  /* 0x000000869038723c */ /* 0x000ff00000001838 */
[C---:B0-----:R-:W-:Y:S08]  /*4d10*/  HMMA.16816.F32 R28, R40.reuse, R132, R28 ;  /* 0x00000084281c723c */ /* 0x041ff0000000181c */
[C---:B------:R-:W-:Y:S08]  /*4d20*/  HMMA.16816.F32 R32, R40.reuse, R134, R32 ;  /* 0x000000862820723c */ /* 0x040ff00000001820 */
[C---:B------:R-:W-:Y:S08]  /*4d30*/  HMMA.16816.F32 R52, R40.reuse, R48, R52 ;  /* 0x000000302834723c */ /* 0x040ff00000001834 */
[C---:B------:R-:W-:Y:S08]  /*4d40*/  HMMA.16816.F32 R152, R40.reuse, R50, R152 ;  /* 0x000000322898723c */ /* 0x040ff00000001898 */
[C---:B------:R-:W-:Y:S08]  /*4d50*/  HMMA.16816.F32 R148, R40.reuse, R44, R148 ;  /* 0x0000002c2894723c */ /* 0x040ff00000001894 */
[C---:B------:R-:W-:Y:S08]  /*4d60*/  HMMA.16816.F32 R140, R40.reuse, R46, R140 ;  /* 0x0000002e288c723c */ /* 0x040ff0000000188c */
[C---:B------:R-:W-:Y:S08]  /*4d70*/  HMMA.16816.F32 R136, R40.reuse, R36, R136 ;  /* 0x000000242888723c */ /* 0x040ff00000001888 */
[----:B------:R-:W-:Y:S01]  /*4d80*/  HMMA.16816.F32 R128, R40, R38, R128 ;  /* 0x000000262880723c */ /* 0x000fe20000001880 */
[----:B------:R-:W-:-:S02]  /*4d90*/  IADD3 R41, PT, PT, R175, 0xa400, RZ ;  /* 0x0000a400af297810 */ /* 0x000fc40007ffe0ff */
[C---:B------:R-:W-:Y:S02]  /*4da0*/  IADD3 R43, PT, PT, R173.reuse, 0x2400, RZ ;  /* 0x00002400ad2b7810 */ /* 0x040fe40007ffe0ff */
[C---:B------:R-:W-:Y:S02]  /*4db0*/  IADD3 R42, PT, PT, R173.reuse, 0x2800, RZ ;  /* 0x00002800ad2a7810 */ /* 0x040fe40007ffe0ff */
[----:B------:R-:W-:Y:S01]  /*4dc0*/  IADD3 R40, PT, PT, R173, 0x2c00, RZ ;  /* 0x00002c00ad287810 */ /* 0x000fe20007ffe0ff */
[C---:B------:R-:W-:Y:S08]  /*4dd0*/  HMMA.16816.F32 R108, R160.reuse, R44, R108 ;  /* 0x0000002ca06c723c */ /* 0x040ff0000000186c */
[C---:B------:R-:W-:Y:S08]  /*4de0*/  HMMA.16816.F32 R104, R160.reuse, R46, R104 ;  /* 0x0000002ea068723c */ /* 0x040ff00000001868 */
[C---:B------:R-:W-:Y:S08]  /*4df0*/  HMMA.16816.F32 R100, R160.reuse, R36, R100 ;  /* 0x00000024a064723c */ /* 0x040ff00000001864 */
[----:B------:R-:W-:Y:S08]  /*4e00*/  HMMA.16816.F32 R96, R160, R38, R96 ;  /* 0x00000026a060723c */ /* 0x000ff00000001860 */
[C---:B------:R-:W-:Y:S08]  /*4e10*/  HMMA.16816.F32 R68, R156.reuse, R36, R68 ;  /* 0x000000249c44723c */ /* 0x040ff00000001844 */
[----:B------:R-:W-:Y:S08]  /*4e20*/  HMMA.16816.F32 R64, R156, R38, R64 ;  /* 0x000000269c40723c */ /* 0x000ff00000001840 */
[----:B------:R-:W-:Y:S01]  /*4e30*/  HMMA.16816.F32 R12, R144, R44, R12 ;  /* 0x0000002c900c723c */ /* 0x000fe2000000180c */
[----:B------:R-:W-:-:S04]  /*4e40*/  IADD3 R45, PT, PT, R175, 0xa800, RZ ;  /* 0x0000a800af2d7810 */ /* 0x000fc80007ffe0ff */
[----:B------:R-:W-:-:S03]  /*4e50*/  LEA R44, R174, R45, 0x1 ;  /* 0x0000002dae2c7211 */ /* 0x000fc600078e08ff */
[----:B------:R-:W-:Y:S01]  /*4e60*/  HMMA.16816.F32 R16, R144, R46, R16 ;  /* 0x0000002e9010723c */ /* 0x000fe20000001810 */
[----:B------:R-:W-:-:S07]  /*4e70*/  IADD3 R47, PT, PT, R175, 0xac00, RZ ;  /* 0x0000ac00af2f7810 */ /* 0x000fce0007ffe0ff */
[----:B------:R-:W-:Y:S01]  /*4e80*/  HMMA.16816.F32 R20, R144, R36, R20 ;  /* 0x000000249014723c */ /* 0x000fe20000001814 */
[----:B------:R-:W-:-:S07]  /*4e90*/  IADD3 R37, PT, PT, R173, 0x2000, RZ ;  /* 0x00002000ad257810 */ /* 0x000fce0007ffe0ff */
[----:B------:R-:W-:Y:S01]  /*4ea0*/  HMMA.16816.F32 R24, R144, R38, R24 ;  /* 0x000000269018723c */ /* 0x000fe20000001818 */
[----:B------:R-:W-:-:S07]  /*4eb0*/  IADD3 R39, PT, PT, R175, 0xa000, RZ ;  /* 0x0000a000af277810 */ /* 0x000fce0007ffe0ff */
[-C--:B------:R-:W-:Y:S08]  /*4ec0*/  HMMA.16816.F32 R116, R160, R48.reuse, R116 ;  /* 0x00000030a074723c */ /* 0x080ff00000001874 */
[-C--:B------:R-:W-:Y:S08]  /*4ed0*/  HMMA.16816.F32 R84, R156, R48.reuse, R84 ;  /* 0x000000309c54723c */ /* 0x080ff00000001854 */
[----:B------:R-:W-:Y:S01]  /*4ee0*/  HMMA.16816.F32 R4, R144, R48, R4 ;  /* 0x000000309004723c */ /* 0x000fe20000001804 */
[----:B------:R-:W-:-:S02]  /*4ef0*/  LEA R48, R174, R41, 0x1 ;  /* 0x00000029ae307211 */ /* 0x000fc400078e08ff */
[----:B------:R-:W-:-:S05]  /*4f00*/  LEA R41, R174, R47, 0x1 ;  /* 0x0000002fae297211 */ /* 0x000fca00078e08ff */
[C---:B------:R-:W-:Y:S08]  /*4f10*/  HMMA.16816.F32 R124, R160.reuse, R132, R124 ;  /* 0x00000084a07c723c */ /* 0x040ff0000000187c */
[C---:B------:R-:W-:Y:S08]  /*4f20*/  HMMA.16816.F32 R120, R160.reuse, R134, R120 ;  /* 0x00000086a078723c */ /* 0x040ff00000001878 */
[----:B------:R-:W-:Y:S01]  /*4f30*/  HMMA.16816.F32 R112, R160, R50, R112 ;  /* 0x00000032a070723c */ /* 0x000fe20000001870 */
[----:B------:R-:W-:-:S07]  /*4f40*/  LEA R160, R172, R37, 0x1 ;  /* 0x00000025aca07211 */ /* 0x000fce00078e08ff */
[-C--:B------:R-:W-:Y:S08]  /*4f50*/  HMMA.16816.F32 R92, R156, R132.reuse, R92 ;  /* 0x000000849c5c723c */ /* 0x080ff0000000185c */
[----:B------:R-:W-:Y:S01]  /*4f60*/  HMMA.16816.F32 R60, R144, R132, R60 ;  /* 0x00000084903c723c */ /* 0x000fe2000000183c */
[----:B------:R-:W-:Y:S01]  /*4f70*/  LEA R132, R174, R39, 0x1 ;  /* 0x00000027ae847211 */ /* 0x000fe200078e08ff */
[----:B------:R-:W-:Y:S06]  /*4f80*/  BAR.SYNC.DEFER_BLOCKING 0x0 ;  /* 0x0000000000007b1d */ /* 0x000fec0000010000 */
[----:B------:R-:W-:-:S12]  /*4f90*/  BRA.U UP0, `(.L_x_2) ;  /* 0x0000001100747547 */ /* 0x000fd8000b800000 */
[----:B------:R-:W0:Y:S01]  /*4fa0*/  S2R R38, SR_TID.X ;  /* 0x0000000000267919 */ /* 0x000e220000002100 */
[----:B------:R-:W1:Y:S01]  /*4fb0*/  LDC.64 R36, c[0x0][0x380] ;  /* 0x0000e000ff247b82 */ /* 0x000e620000000a00 */
[----:B------:R-:W-:Y:S02]  /*4fc0*/  MOV R47, UR7 ;  /* 0x00000007002f7c02 */ /* 0x000fe40008000f00 */
[C---:B------:R-:W-:Y:S02]  /*4fd0*/  IADD3 R46, PT, PT, R247.reuse, 0x4, RZ ;  /* 0x00000004f72e7810 */ /* 0x040fe40007ffe0ff */
[----:B------:R-:W-:Y:S02]  /*4fe0*/  IADD3 R134, PT, PT, R247, 0x14, RZ ;  /* 0x00000014f7867810 */ /* 0x000fe40007ffe0ff */
[----:B0-----:R-:W-:-:S04]  /*4ff0*/  LOP3.LUT R38, R38, 0x1f, RZ, 0xc0, !PT ;  /* 0x0000001f26267812 */ /* 0x001fc800078ec0ff */
[----:B------:R-:W-:Y:S02]  /*5000*/  LEA R47, R47, R38, 0x5 ;  /* 0x000000262f2f7211 */ /* 0x000fe400078e28ff */
[----:B------:R-:W-:-:S03]  /*5010*/  IADD3 R38, PT, PT, R247, 0x8, RZ ;  /* 0x00000008f7267810 */ /* 0x000fc60007ffe0ff */
[--C-:B------:R-:W-:Y:S01]  /*5020*/  IMAD R39, R46, UR9, R47.reuse ;  /* 0x000000092e277c24 */ /* 0x100fe2000f8e022f */
[C---:B------:R-:W-:Y:S01]  /*5030*/  IADD3 R46, PT, PT, R247.reuse, 0xc, RZ ;  /* 0x0000000cf72e7810 */ /* 0x040fe20007ffe0ff */
[C-C-:B------:R-:W-:Y:S02]  /*5040*/  IMAD R51, R247.reuse, UR9, R47.reuse ;  /* 0x00000009f7337c24 */ /* 0x140fe4000f8e022f */
[--C-:B------:R-:W-:Y:S02]  /*5050*/  IMAD R251, R38, UR9, R47.reuse ;  /* 0x0000000926fb7c24 */ /* 0x100fe4000f8e022f */
[----:B------:R-:W-:Y:S01]  /*5060*/  IMAD R147, R46, UR9, R47 ;  /* 0x000000092e937c24 */ /* 0x000fe2000f8e022f */
[----:B------:R-:W-:Y:S01]  /*5070*/  IADD3 R46, PT, PT, R247, 0x10, RZ ;  /* 0x00000010f72e7810 */ /* 0x000fe20007ffe0ff */
[----:B-1----:R-:W-:-:S04]  /*5080*/  IMAD.WIDE R38, R39, 0x2, R36 ;  /* 0x0000000227267825 */ /* 0x002fc800078e0224 */
[----:B------:R-:W-:Y:S01]  /*5090*/  IMAD.WIDE R50, R51, 0x2, R36 ;  /* 0x0000000233327825 */ /* 0x000fe200078e0224 */
[----:B------:R0:W2:Y:S03]  /*50a0*/  LDG.E.U16 R45, desc[UR10][R38.64] ;  /* 0x0000000a262d7981 */ /* 0x0000a6000c1e1500 */
[--C-:B------:R-:W-:Y:S01]  /*50b0*/  IMAD R133, R46, UR9, R47.reuse ;  /* 0x000000092e857c24 */ /* 0x100fe2000f8e022f */
[----:B------:R-:W-:Y:S01]  /*50c0*/  IADD3 R46, PT, PT, R247, 0x18, RZ ;  /* 0x00000018f72e7810 */ /* 0x000fe20007ffe0ff */
[----:B------:R-:W-:Y:S01]  /*50d0*/  IMAD R135, R134, UR9, R47 ;  /* 0x0000000986877c24 */ /* 0x000fe2000f8e022f */
[----:B------:R1:W3:Y:S01]  /*50e0*/  LDG.E.U16 R49, desc[UR10][R50.64] ;  /* 0x0000000a32317981 */ /* 0x0002e2000c1e1500 */
[----:B------:R-:W-:-:S04]  /*50f0*/  IMAD.WIDE R250, R251, 0x2, R36 ;  /* 0x00000002fbfa7825 */ /* 0x000fc800078e0224 */
[--C-:B0-----:R-:W-:Y:S01]  /*5100*/  IMAD.WIDE R38, R135, 0x2, R36.reuse ;  /* 0x0000000287267825 */ /* 0x101fe200078e0224 */
[----:B------:R-:W-:Y:S01]  /*5110*/  IADD3 R134, PT, PT, R247, 0x24, RZ ;  /* 0x00000024f7867810 */ /* 0x000fe20007ffe0ff */
[----:B------:R-:W4:Y:S02]  /*5120*/  LDG.E.U16 R250, desc[UR10][R250.64] ;  /* 0x0000000afafa7981 */ /* 0x000f24000c1e1500 */
[----:B-1----:R-:W-:Y:S02]  /*5130*/  IMAD.WIDE R50, R133, 0x2, R36 ;  /* 0x0000000285327825 */ /* 0x002fe400078e0224 */
[----:B------:R0:W5:Y:S02]  /*5140*/  LDG.E.U16 R144, desc[UR10][R38.64] ;  /* 0x0000000a26907981 */ /* 0x000164000c1e1500 */
[----:B------:R-:W-:Y:S01]  /*5150*/  IMAD R133, R46, UR9, R47 ;  /* 0x000000092e857c24 */ /* 0x000fe2000f8e022f */
[----:B------:R-:W-:Y:S01]  /*5160*/  IADD3 R46, PT, PT, R247, 0x1c, RZ ;  /* 0x0000001cf72e7810 */ /* 0x000fe20007ffe0ff */
[--C-:B------:R-:W-:Y:S01]  /*5170*/  IMAD.WIDE R146, R147, 0x2, R36.reuse ;  /* 0x0000000293927825 */ /* 0x100fe200078e0224 */
[----:B------:R-:W5:Y:S03]  /*5180*/  LDG.E.U16 R145, desc[UR10][R50.64] ;  /* 0x0000000a32917981 */ /* 0x000f66000c1e1500 */
[----:B0-----:R-:W-:-:S02]  /*5190*/  IMAD.WIDE R38, R133, 0x2, R36 ;  /* 0x0000000285267825 */ /* 0x001fc400078e0224 */
[----:B------:R0:W5:Y:S02]  /*51a0*/  LDG.E.U16 R146, desc[UR10][R146.64] ;  /* 0x0000000a92927981 */ /* 0x000164000c1e1500 */
[--C-:B------:R-:W-:Y:S01]  /*51b0*/  IMAD R133, R46, UR9, R47.reuse ;  /* 0x000000092e857c24 */ /* 0x100fe2000f8e022f */
[----:B------:R-:W-:Y:S01]  /*51c0*/  IADD3 R46, PT, PT, R247, 0x20, RZ ;  /* 0x00000020f72e7810 */ /* 0x000fe20007ffe0ff */
[----:B------:R1:W5:Y:S01]  /*51d0*/  LDG.E.U16 R135, desc[UR10][R38.64] ;  /* 0x0000000a26877981 */ /* 0x000362000c1e1500 */
[----:B0-----:R-:W-:Y:S02]  /*51e0*/  IMAD R147, R134, UR9, R47 ;  /* 0x0000000986937c24 */ /* 0x001fe4000f8e022f */
[----:B-1----:R-:W-:-:S04]  /*51f0*/  IMAD.WIDE R38, R133, 0x2, R36 ;  /* 0x0000000285267825 */ /* 0x002fc800078e0224 */
[----:B------:R-:W-:Y:S01]  /*5200*/  IMAD R133, R46, UR9, R47 ;  /* 0x000000092e857c24 */ /* 0x000fe2000f8e022f */
[----:B------:R0:W5:Y:S01]  /*5210*/  LDG.E.U16 R134, desc[UR10][R38.64] ;  /* 0x0000000a26867981 */ /* 0x000162000c1e1500 */
[----:B------:R-:W-:-:S06]  /*5220*/  IMAD.WIDE R50, R147, 0x2, R36 ;  /* 0x0000000293327825 */ /* 0x000fcc00078e0224 */
[----:B------:R-:W5:Y:S01]  /*5230*/  LDG.E.U16 R50, desc[UR10][R50.64] ;  /* 0x0000000a32327981 */ /* 0x000f62000c1e1500 */
[----:B0-----:R-:W-:-:S05]  /*5240*/  IMAD.WIDE R38, R133, 0x2, R36 ;  /* 0x0000000285267825 */ /* 0x001fca00078e0224 */
[----:B------:R0:W5:Y:S01]  /*5250*/  LDG.E.U16 R133, desc[UR10][R38.64] ;  /* 0x0000000a26857981 */ /* 0x000162000c1e1500 */
[C---:B------:R-:W-:Y:S02]  /*5260*/  IADD3 R46, PT, PT, R247.reuse, 0x28, RZ ;  /* 0x00000028f72e7810 */ /* 0x040fe40007ffe0ff */
[----:B------:R-:W-:-:S03]  /*5270*/  IADD3 R156, PT, PT, R247, 0x2c, RZ ;  /* 0x0000002cf79c7810 */ /* 0x000fc60007ffe0ff */
[----:B------:R-:W-:Y:S01]  /*5280*/  IMAD R147, R46, UR9, R47 ;  /* 0x000000092e937c24 */ /* 0x000fe2000f8e022f */
[----:B------:R-:W-:-:S03]  /*5290*/  IADD3 R158, PT, PT, R247, 0x34, RZ ;  /* 0x00000034f79e7810 */ /* 0x000fc60007ffe0ff */
[----:B0-----:R-:W-:-:S04]  /*52a0*/  IMAD.WIDE R38, R147, 0x2, R36 ;  /* 0x0000000293267825 */ /* 0x001fc800078e0224 */
[--C-:B------:R-:W-:Y:S01]  /*52b0*/  IMAD R147, R156, UR9, R47.reuse ;  /* 0x000000099c937c24 */ /* 0x100fe2000f8e022f */
[C---:B------:R-:W-:Y:S01]  /*52c0*/  IADD3 R156, PT, PT, R247.reuse, 0x30, RZ ;  /* 0x00000030f79c7810 */ /* 0x040fe20007ffe0ff */
[----:B------:R0:W5:Y:S01]  /*52d0*/  LDG.E.U16 R46, desc[UR10][R38.64] ;  /* 0x0000000a262e7981 */ /* 0x000162000c1e1500 */
[--C-:B------:R-:W-:Y:S01]  /*52e0*/  IMAD R51, R158, UR9, R47.reuse ;  /* 0x000000099e337c24 */ /* 0x100fe2000f8e022f */
[C---:B------:R-:W-:Y:S02]  /*52f0*/  IADD3 R158, PT, PT, R247.reuse, 0x38, RZ ;  /* 0x00000038f79e7810 */ /* 0x040fe40007ffe0ff */
[----:B------:R-:W-:Y:S01]  /*5300*/  IMAD R157, R156, UR9, R47 ;  /* 0x000000099c9d7c24 */ /* 0x000fe2000f8e022f */
[----:B------:R-:W-:Y:S01]  /*5310*/  IADD3 R162, PT, PT, R247, 0x3c, RZ ;  /* 0x0000003cf7a27810 */ /* 0x000fe20007ffe0ff */
[----:B0-----:R-:W-:-:S04]  /*5320*/  IMAD.WIDE R38, R147, 0x2, R36 ;  /* 0x0000000293267825 */ /* 0x001fc800078e0224 */
[----:B------:R-:W-:Y:S01]  /*5330*/  IMAD.WIDE R156, R157, 0x2, R36 ;  /* 0x000000029d9c7825 */ /* 0x000fe200078e0224 */
[----:B------:R0:W5:Y:S03]  /*5340*/  LDG.E.U16 R147, desc[UR10][R38.64] ;  /* 0x0000000a26937981 */ /* 0x000166000c1e1500 */
[----:B------:R-:W-:Y:S01]  /*5350*/  IMAD R159, R162, UR9, R47 ;  /* 0x00000009a29f7c24 */ /* 0x000fe2000f8e022f */
[----:B------:R1:W5:Y:S01]  /*5360*/  LDG.E.U16 R249, desc[UR10][R156.64] ;  /* 0x0000000a9cf97981 */ /* 0x000362000c1e1500 */
[----:B0-----:R-:W-:-:S04]  /*5370*/  IMAD.WIDE R38, R51, 0x2, R36 ;  /* 0x0000000233267825 */ /* 0x001fc800078e0224 */
[----:B------:R-:W-:Y:S01]  /*5380*/  IMAD R51, R158, UR9, R47 ;  /* 0x000000099e337c24 */ /* 0x000fe2000f8e022f */
[----:B------:R-:W-:Y:S01]  /*5390*/  IADD3 R158, PT, PT, R247, 0x40, RZ ;  /* 0x00000040f79e7810 */ /* 0x000fe20007ffe0ff */
[----:B------:R0:W5:Y:S02]  /*53a0*/  LDG.E.U16 R163, desc[UR10][R38.64] ;  /* 0x0000000a26a37981 */ /* 0x000164000c1e1500 */
[----:B-1----:R-:W-:-:S04]  /*53b0*/  IMAD.WIDE R156, R51, 0x2, R36 ;  /* 0x00000002339c7825 */ /* 0x002fc800078e0224 */
[----:B------:R-:W-:Y:S01]  /*53c0*/  IMAD R51, R158, UR9, R47 ;  /* 0x000000099e337c24 */ /* 0x000fe2000f8e022f */
[----:B------:R-:W-:Y:S01]  /*53d0*/  IADD3 R158, PT, PT, R247, 0x44, RZ ;  /* 0x00000044f79e7810 */ /* 0x000fe20007ffe0ff */
[----:B------:R-:W5:Y:S01]  /*53e0*/  LDG.E.U16 R162, desc[UR10][R156.64] ;  /* 0x0000000a9ca27981 */ /* 0x000f62000c1e1500 */
[----:B0-----:R-:W-:-:S05]  /*53f0*/  IMAD.WIDE R38, R159, 0x2, R36 ;  /* 0x000000029f267825 */ /* 0x001fca00078e0224 */
[----:B------:R0:W5:Y:S01]  /*5400*/  LDG.E.U16 R161, desc[UR10][R38.64] ;  /* 0x0000000a26a17981 */ /* 0x000162000c1e1500 */
[----:B------:R-:W-:Y:S01]  /*5410*/  IADD3 R252, PT, PT, R247, 0x4c, RZ ;  /* 0x0000004cf7fc7810 */ /* 0x000fe20007ffe0ff */
[----:B0-----:R-:W-:-:S04]  /*5420*/  IMAD.WIDE R38, R51, 0x2, R36 ;  /* 0x0000000233267825 */ /* 0x001fc800078e0224 */
[--C-:B------:R-:W-:Y:S01]  /*5430*/  IMAD R51, R158, UR9, R47.reuse ;  /* 0x000000099e337c24 */ /* 0x100fe2000f8e022f */
[----:B------:R-:W-:Y:S01]  /*5440*/  IADD3 R158, PT, PT, R247, 0x48, RZ ;  /* 0x00000048f79e7810 */ /* 0x000fe20007ffe0ff */
[----:B------:R0:W5:Y:S01]  /*5450*/  LDG.E.U16 R159, desc[UR10][R38.64] ;  /* 0x0000000a269f7981 */ /* 0x000162000c1e1500 */
[----:B------:R-:W-:Y:S02]  /*5460*/  IMAD R251, R252, UR9, R47 ;  /* 0x00000009fcfb7c24 */ /* 0x000fe4000f8e022f */
[----:B0-----:R-:W-:-:S04]  /*5470*/  IMAD.WIDE R38, R51, 0x2, R36 ;  /* 0x0000000233267825 */ /* 0x001fc800078e0224 */
[----:B------:R-:W-:Y:S02]  /*5480*/  IMAD R51, R158, UR9, R47 ;  /* 0x000000099e337c24 */ /* 0x000fe4000f8e022f */
[----:B------:R0:W5:Y:S02]  /*5490*/  LDG.E.U16 R158, desc[UR10][R38.64] ;  /* 0x0000000a269e7981 */ /* 0x000164000c1e1500 */
[----:B------:R-:W-:-:S06]  /*54a0*/  IMAD.WIDE R156, R51, 0x2, R36 ;  /* 0x00000002339c7825 */ /* 0x000fcc00078e0224 */
[----:B------:R-:W5:Y:S01]  /*54b0*/  LDG.E.U16 R157, desc[UR10][R156.64] ;  /* 0x0000000a9c9d7981 */ /* 0x000f62000c1e1500 */
[----:B0-----:R-:W-:-:S05]  /*54c0*/  IMAD.WIDE R38, R251, 0x2, R36 ;  /* 0x00000002fb267825 */ /* 0x001fca00078e0224 */
[----:B------:R0:W5:Y:S01]  /*54d0*/  LDG.E.U16 R156, desc[UR10][R38.64] ;  /* 0x0000000a269c7981 */ /* 0x000162000c1e1500 */
[----:B------:R-:W-:-:S05]  /*54e0*/  IADD3 R252, PT, PT, R247, 0x50, RZ ;  /* 0x00000050f7fc7810 */ /* 0x000fca0007ffe0ff */
[----:B------:R-:W-:-:S04]  /*54f0*/  IMAD R51, R252, UR9, R47 ;  /* 0x00000009fc337c24 */ /* 0x000fc8000f8e022f */
[----:B0-----:R-:W-:-:S05]  /*5500*/  IMAD.WIDE R38, R51, 0x2, R36 ;  /* 0x0000000233267825 */ /* 0x001fca00078e0224 */
[----:B------:R0:W5:Y:S01]  /*5510*/  LDG.E.U16 R51, desc[UR10][R38.64] ;  /* 0x0000000a26337981 */ /* 0x000162000c1e1500 */
[C---:B------:R-:W-:Y:S02]  /*5520*/  IADD3 R252, PT, PT, R247.reuse, 0x58, RZ ;  /* 0x00000058f7fc7810 */ /* 0x040fe40007ffe0ff */
[----:B0-----:R-:W-:-:S05]  /*5530*/  IADD3 R38, PT, PT, R247, 0x54, RZ ;  /* 0x00000054f7267810 */ /* 0x001fca0007ffe0ff */
[----:B------:R-:W-:-:S04]  /*5540*/  IMAD R39, R38, UR9, R47 ;  /* 0x0000000926277c24 */ /* 0x000fc8000f8e022f */
[----:B------:R-:W-:-:S04]  /*5550*/  IMAD.WIDE R38, R39, 0x2, R36 ;  /* 0x0000000227267825 */ /* 0x000fc800078e0224 */
[----:B------:R-:W-:Y:S01]  /*5560*/  IMAD R251, R222, UR9, R47 ;  /* 0x00000009defb7c24 */ /* 0x000fe2000f8e022f */
[----:B---3--:R-:W-:Y:S04]  /*5570*/  STS.U16 [R248], R49 ;  /* 0x00000031f8007388 */ /* 0x008fe80000000400 */
[----:B--2---:R-:W-:Y:S04]  /*5580*/  STS.U16 [R246], R45 ;  /* 0x0000002df6007388 */ /* 0x004fe80000000400 */
[----:B----4-:R0:W-:Y:S02]  /*5590*/  STS.U16 [R245], R250 ;  /* 0x000000faf5007388 */ /* 0x0101e40000000400 */
[----:B0-----:R-:W-:-:S02]  /*55a0*/  IADD3 R250, PT, PT, R247, 0x5c, RZ ;  /* 0x0000005cf7fa7810 */ /* 0x001fc40007ffe0ff */
[----:B-----5:R-:W-:Y:S03]  /*55b0*/  STS.U16 [R244], R146 ;  /* 0x00000092f4007388 */ /* 0x020fe60000000400 */
[--C-:B------:R-:W-:Y:S01]  /*55c0*/  IMAD R49, R250, UR9, R47.reuse ;  /* 0x00000009fa317c24 */ /* 0x100fe2000f8e022f */
[----:B------:R0:W-:Y:S01]  /*55d0*/  STS.U16 [R248+0x400], R145 ;  /* 0x00040091f8007388 */ /* 0x0001e20000000400 */
[----:B------:R-:W-:-:S03]  /*55e0*/  IMAD R45, R252, UR9, R47 ;  /* 0x00000009fc2d7c24 */ /* 0x000fc6000f8e022f */
[----:B------:R-:W-:Y:S04]  /*55f0*/  STS.U16 [R243], R144 ;  /* 0x00000090f3007388 */ /* 0x000fe80000000400 */
[----:B------:R-:W-:Y:S04]  /*5600*/  STS.U16 [R242], R135 ;  /* 0x00000087f2007388 */ /* 0x000fe80000000400 */
[----:B------:R1:W-:Y:S01]  /*5610*/  STS.U16 [R241], R134 ;  /* 0x00000086f1007388 */ /* 0x0003e20000000400 */
[----:B0-----:R-:W-:Y:S02]  /*5620*/  IMAD R145, R226, UR9, R47 ;  /* 0x00000009e2917c24 */ /* 0x001fe4000f8e022f */
[----:B-1----:R-:W-:Y:S01]  /*5630*/  IMAD.WIDE R134, R45, 0x2, R36 ;  /* 0x000000022d867825 */ /* 0x002fe200078e0224 */
[----:B------:R0:W-:Y:S04]  /*5640*/  STS.U16 [R248+0x800], R133 ;  /* 0x00080085f8007388 */ /* 0x0001e80000000400 */
[----:B------:R1:W-:Y:S01]  /*5650*/  STS.U16 [R240], R50 ;  /* 0x00000032f0007388 */ /* 0x0003e20000000400 */
[----:B0-----:R-:W-:-:S03]  /*5660*/  IMAD R133, R228, UR9, R47 ;  /* 0x00000009e4857c24 */ /* 0x001fc6000f8e022f */
[----:B-1----:R0:W2:Y:S02]  /*5670*/  LDG.E.U16 R50, desc[UR10][R38.64] ;  /* 0x0000000a26327981 */ /* 0x0020a4000c1e1500 */
[--C-:B0-----:R-:W-:Y:S02]  /*5680*/  IMAD.WIDE R38, R49, 0x2, R36.reuse ;  /* 0x0000000231267825 */ /* 0x101fe400078e0224 */
[----:B------:R0:W3:Y:S04]  /*5690*/  LDG.E.U16 R49, desc[UR10][R134.64] ;  /* 0x0000000a86317981 */ /* 0x0000e8000c1e1500 */
[----:B------:R1:W4:Y:S01]  /*56a0*/  LDG.E.U16 R45, desc[UR10][R38.64] ;  /* 0x0000000a262d7981 */ /* 0x000322000c1e1500 */
[----:B0-----:R-:W-:-:S04]  /*56b0*/  IMAD.WIDE R134, R145, 0x2, R36 ;  /* 0x0000000291867825 */ /* 0x001fc800078e0224 */
[----:B-1----:R-:W-:Y:S02]  /*56c0*/  IMAD.WIDE R38, R133, 0x2, R36 ;  /* 0x0000000285267825 */ /* 0x002fe400078e0224 */
[----:B------:R-:W5:Y:S02]  /*56d0*/  LDG.E.U16 R134, desc[UR10][R134.64] ;  /* 0x0000000a86867981 */ /* 0x000f64000c1e1500 */
[--C-:B------:R-:W-:Y:S02]  /*56e0*/  IMAD R145, R224, UR9, R47.reuse ;  /* 0x00000009e0917c24 */ /* 0x100fe4000f8e022f */
[----:B------:R0:W5:Y:S01]  /*56f0*/  LDG.E.U16 R133, desc[UR10][R38.64] ;  /* 0x0000000a26857981 */ /* 0x000162000c1e1500 */
[----:B------:R-:W-:Y:S02]  /*5700*/  IMAD R146, R219, UR9, R47 ;  /* 0x00000009db927c24 */ /* 0x000fe4000f8e022f */
[----:B0-----:R-:W-:-:S05]  /*5710*/  IMAD.WIDE R38, R145, 0x2, R36 ;  /* 0x0000000291267825 */ /* 0x001fca00078e0224 */
[----:B------:R0:W5:Y:S01]  /*5720*/  LDG.E.U16 R135, desc[UR10][R38.64] ;  /* 0x0000000a26877981 */ /* 0x000162000c1e1500 */
[----:B------:R-:W-:Y:S02]  /*5730*/  IMAD R252, R217, UR9, R47 ;  /* 0x00000009d9fc7c24 */ /* 0x000fe4000f8e022f */
[----:B------:R-:W-:-:S04]  /*5740*/  IMAD.WIDE R144, R251, 0x2, R36 ;  /* 0x00000002fb907825 */ /* 0x000fc800078e0224 */
[----:B0-----:R-:W-:Y:S01]  /*5750*/  IMAD.WIDE R38, R146, 0x2, R36 ;  /* 0x0000000292267825 */ /* 0x001fe200078e0224 */
[----:B------:R0:W-:Y:S03]  /*5760*/  STS.U16 [R239], R46 ;  /* 0x0000002eef007388 */ /* 0x0001e60000000400 */
[----:B------:R-:W-:Y:S01]  /*5770*/  IMAD R251, R221, UR9, R47 ;  /* 0x00000009ddfb7c24 */ /* 0x000fe2000f8e022f */
[----:B------:R1:W5:Y:S03]  /*5780*/  LDG.E.U16 R146, desc[UR10][R38.64] ;  /* 0x0000000a26927981 */ /* 0x000366000c1e1500 */
[--C-:B------:R-:W-:Y:S01]  /*5790*/  IMAD.WIDE R250, R251, 0x2, R36.reuse ;  /* 0x00000002fbfa7825 */ /* 0x100fe200078e0224 */
[----:B------:R-:W5:Y:S03]  /*57a0*/  LDG.E.U16 R144, desc[UR10][R144.64] ;  /* 0x0000000a90907981 */ /* 0x000f66000c1e1500 */
[----:B-1----:R-:W-:-:S04]  /*57b0*/  IMAD.WIDE R38, R252, 0x2, R36 ;  /* 0x00000002fc267825 */ /* 0x002fc800078e0224 */
[----:B------:R-:W-:Y:S01]  /*57c0*/  IMAD R252, R215, UR9, R47 ;  /* 0x00000009d7fc7c24 */ /* 0x000fe2000f8e022f */
[----:B------:R1:W-:Y:S03]  /*57d0*/  STS.U16 [R238], R147 ;  /* 0x00000093ee007388 */ /* 0x0003e60000000400 */
[----:B------:R-:W-:Y:S01]  /*57e0*/  IMAD.WIDE R36, R252, 0x2, R36 ;  /* 0x00000002fc247825 */ /* 0x000fe200078e0224 */
[----:B------:R-:W5:Y:S04]  /*57f0*/  LDG.E.U16 R38, desc[UR10][R38.64] ;  /* 0x0000000a26267981 */ /* 0x000f68000c1e1500 */
[----:B------:R-:W5:Y:S04]  /*5800*/  LDG.E.U16 R145, desc[UR10][R250.64] ;  /* 0x0000000afa917981 */ /* 0x000f68000c1e1500 */
[----:B------:R0:W5:Y:S02]  /*5810*/  LDG.E.U16 R39, desc[UR10][R36.64] ;  /* 0x0000000a24277981 */ /* 0x000164000c1e1500 */
[----:B0-----:R-:W0:Y:S02]  /*5820*/  LDC.64 R36, c[0x0][0x388] ;  /* 0x0000e200ff247b82 */ /* 0x001e240000000a00 */
[----:B------:R-:W-:Y:S01]  /*5830*/  STS.U16 [R248+0xc00], R249 ;  /* 0x000c00f9f8007388 */ /* 0x000fe20000000400 */
[----:B------:R-:W-:-:S03]  /*5840*/  IMAD R251, R214, UR9, R47 ;  /* 0x00000009d6fb7c24 */ /* 0x000fc6000f8e022f */
[----:B------:R-:W-:Y:S01]  /*5850*/  STS.U16 [R237], R163 ;  /* 0x000000a3ed007388 */ /* 0x000fe20000000400 */
[----:B------:R-:W-:-:S03]  /*5860*/  IMAD R46, R213, UR9, R47 ;  /* 0x00000009d52e7c24 */ /* 0x000fc6000f8e022f */
[----:B------:R-:W-:Y:S04]  /*5870*/  STS.U16 [R236], R162 ;  /* 0x000000a2ec007388 */ /* 0x000fe80000000400 */
[----:B------:R1:W-:Y:S04]  /*5880*/  STS.U16 [R235], R161 ;  /* 0x000000a1eb007388 */ /* 0x0003e80000000400 */
[----:B------:R-:W-:Y:S04]  /*5890*/  STS.U16 [R248+0x1000], R159 ;  /* 0x0010009ff8007388 */ /* 0x000fe80000000400 */
[----:B------:R0:W-:Y:S01]  /*58a0*/  STS.U16 [R234], R158 ;  /* 0x0000009eea007388 */ /* 0x0001e20000000400 */
[----:B-1----:R-:W-:-:S03]  /*58b0*/  IMAD R147, R212, UR9, R47 ;  /* 0x00000009d4937c24 */ /* 0x002fc6000f8e022f */
[----:B------:R-:W-:Y:S01]  /*58c0*/  STS.U16 [R233], R157 ;  /* 0x0000009de9007388 */ /* 0x000fe20000000400 */
[----:B------:R-:W-:-:S03]  /*58d0*/  IMAD R161, R211, UR9, R47 ;  /* 0x00000009d3a17c24 */ /* 0x000fc6000f8e022f */
[----:B------:R1:W-:Y:S01]  /*58e0*/  STS.U16 [R232], R156 ;  /* 0x0000009ce8007388 */ /* 0x0003e20000000400 */
[----:B0-----:R-:W-:-:S05]  /*58f0*/  IMAD.WIDE R158, R251, 0x2, R36 ;  /* 0x00000002fb9e7825 */ /* 0x001fca00078e0224 */
[----:B------:R0:W5:Y:S01]  /*5900*/  LDG.E.U16 R249, desc[UR10][R158.64] ;  /* 0x0000000a9ef97981 */ /* 0x000162000c1e1500 */
[----:B-1----:R-:W-:-:S05]  /*5910*/  IMAD.WIDE R156, R46, 0x2, R36 ;  /* 0x000000022e9c7825 */ /* 0x002fca00078e0224 */
[----:B------:R1:W5:Y:S01]  /*5920*/  LDG.E.U16 R163, desc[UR10][R156.64] ;  /* 0x0000000a9ca37981 */ /* 0x000362000c1e1500 */
[----:B0-----:R-:W-:-:S04]  /*5930*/  IMAD.WIDE R158, R147, 0x2, R36 ;  /* 0x00000002939e7825 */ /* 0x001fc800078e0224 */
[--C-:B------:R-:W-:Y:S01]  /*5940*/  IMAD R147, R210, UR9, R47.reuse ;  /* 0x00000009d2937c24 */ /* 0x100fe2000f8e022f */
[----:B------:R0:W5:Y:S01]  /*5950*/  LDG.E.U16 R162, desc[UR10][R158.64] ;  /* 0x0000000a9ea27981 */ /* 0x000162000c1e1500 */
[----:B------:R-:W-:Y:S02]  /*5960*/  IMAD R251, R209, UR9, R47 ;  /* 0x00000009d1fb7c24 */ /* 0x000fe4000f8e022f */
[----:B-1----:R-:W-:-:S05]  /*5970*/  IMAD.WIDE R156, R161, 0x2, R36 ;  /* 0x00000002a19c7825 */ /* 0x002fca00078e0224 */
[----:B------:R1:W5:Y:S01]  /*5980*/  LDG.E.U16 R161, desc[UR10][R156.64] ;  /* 0x0000000a9ca17981 */ /* 0x000362000c1e1500 */
[----:B0-----:R-:W-:-:S05]  /*5990*/  IMAD.WIDE R158, R147, 0x2, R36 ;  /* 0x00000002939e7825 */ /* 0x001fca00078e0224 */
[----:B------:R0:W5:Y:S01]  /*59a0*/  LDG.E.U16 R147, desc[UR10][R158.64] ;  /* 0x0000000a9e937981 */ /* 0x000162000c1e1500 */
[----:B-1----:R-:W-:-:S05]  /*59b0*/  IMAD.WIDE R156, R251, 0x2, R36 ;  /* 0x00000002fb9c7825 */ /* 0x002fca00078e0224 */
[----:B------:R1:W5:Y:S01]  /*59c0*/  LDG.E.U16 R46, desc[UR10][R156.64] ;  /* 0x0000000a9c2e7981 */ /* 0x000362000c1e1500 */
[--C-:B------:R-:W-:Y:S02]  /*59d0*/  IMAD R251, R208, UR9, R47.reuse ;  /* 0x00000009d0fb7c24 */ /* 0x100fe4000f8e022f */
[----:B------:R-:W-:Y:S02]  /*59e0*/  IMAD R250, R207, UR9, R47 ;  /* 0x00000009cffa7c24 */ /* 0x000fe4000f8e022f */
[----:B0-----:R-:W-:-:S04]  /*59f0*/  IMAD.WIDE R158, R251, 0x2, R36 ;  /* 0x00000002fb9e7825 */ /* 0x001fc800078e0224 */
[----:B-1----:R-:W-:Y:S02]  /*5a00*/  IMAD.WIDE R156, R250, 0x2, R36 ;  /* 0x00000002fa9c7825 */ /* 0x002fe400078e0224 */
[----:B------:R-:W5:Y:S02]  /*5a10*/  LDG.E.U16 R158, desc[UR10][R158.64] ;  /* 0x0000000a9e9e7981 */ /* 0x000f64000c1e1500 */
[----:B------:R-:W-:Y:S02]  /*5a20*/  IMAD R251, R206, UR9, R47 ;  /* 0x00000009cefb7c24 */ /* 0x000fe4000f8e022f */
[----:B------:R0:W5:Y:S02]  /*5a30*/  LDG.E.U16 R159, desc[UR10][R156.64] ;  /* 0x0000000a9c9f7981 */ /* 0x000164000c1e1500 */
[----:B0-----:R-:W-:-:S04]  /*5a40*/  IMAD.WIDE R156, R251, 0x2, R36 ;  /* 0x00000002fb9c7825 */ /* 0x001fc800078e0224 */
[----:B------:R-:W-:Y:S01]  /*5a50*/  IMAD R251, R205, UR9, R47 ;  /* 0x00000009cdfb7c24 */ /* 0x000fe2000f8e022f */
[----:B------:R0:W5:Y:S03]  /*5a60*/  LDG.E.U16 R250, desc[UR10][R156.64] ;  /* 0x0000000a9cfa7981 */ /* 0x000166000c1e1500 */
[----:B0-----:R-:W-:-:S06]  /*5a70*/  IMAD.WIDE R156, R251, 0x2, R36 ;  /* 0x00000002fb9c7825 */ /* 0x001fcc00078e0224 */
[----:B------:R-:W5:Y:S04]  /*5a80*/  LDG.E.U16 R156, desc[UR10][R156.64] ;  /* 0x0000000a9c9c7981 */ /* 0x000f68000c1e1500 */
[----:B------:R0:W-:Y:S02]  /*5a90*/  STS.U16 [R248+0x1400], R51 ;  /* 0x00140033f8007388 */ /* 0x0001e40000000400 */
[--C-:B0-----:R-:W-:Y:S02]  /*5aa0*/  IMAD R51, R204, UR9, R47.reuse ;  /* 0x00000009cc337c24 */ /* 0x101fe4000f8e022f */
[----:B--2---:R-:W-:Y:S04]  /*5ab0*/  STS.U16 [R231], R50 ;  /* 0x00000032e7007388 */ /* 0x004fe80000000400 */
[----:B---3--:R-:W-:Y:S04]  /*5ac0*/  STS.U16 [R230], R49 ;  /* 0x00000031e6007388 */ /* 0x008fe80000000400 */
[----:B----4-:R0:W-:Y:S02]  /*5ad0*/  STS.U16 [R229], R45 ;  /* 0x0000002de5007388 */ /* 0x0101e40000000400 */
[----:B0-----:R-:W-:-:S02]  /*5ae0*/  IMAD R45, R203, UR9, R47 ;  /* 0x00000009cb2d7c24 */ /* 0x001fc4000f8e022f */
[----:B-----5:R0:W-:Y:S04]  /*5af0*/  STS.U16 [R248+0x1800], R133 ;  /* 0x00180085f8007388 */ /* 0x0201e80000000400 */
[----:B------:R-:W-:Y:S01]  /*5b00*/  STS.U16 [R227], R134 ;  /* 0x00000086e3007388 */ /* 0x000fe20000000400 */
[----:B------:R-:W-:-:S03]  /*5b10*/  IMAD R49, R202, UR9, R47 ;  /* 0x00000009ca317c24 */ /* 0x000fc6000f8e022f */
[----:B------:R-:W-:Y:S01]  /*5b20*/  STS.U16 [R225], R135 ;  /* 0x00000087e1007388 */ /* 0x000fe20000000400 */
[----:B0-----:R-:W-:Y:S02]  /*5b30*/  IMAD R133, R201, UR9, R47 ;  /* 0x00000009c9857c24 */ /* 0x001fe4000f8e022f */
[--C-:B------:R-:W-:Y:S01]  /*5b40*/  IMAD.WIDE R50, R51, 0x2, R36.reuse ;  /* 0x0000000233327825 */ /* 0x100fe200078e0224 */
[----:B------:R-:W-:Y:S04]  /*5b50*/  STS.U16 [R223], R144 ;  /* 0x00000090df007388 */ /* 0x000fe80000000400 */
[----:B------:R-:W-:Y:S04]  /*5b60*/  STS.U16 [R248+0x1c00], R145 ;  /* 0x001c0091f8007388 */ /* 0x000fe80000000400 */
[----:B------:R-:W-:Y:S04]  /*5b70*/  STS.U16 [R220], R146 ;  /* 0x00000092dc007388 */ /* 0x000fe80000000400 */
[----:B------:R-:W-:Y:S04]  /*5b80*/  STS.U16 [R218], R38 ;  /* 0x00000026da007388 */ /* 0x000fe80000000400 */
[----:B------:R0:W-:Y:S02]  /*5b90*/  STS.U16 [R216], R39 ;  /* 0x00000027d8007388 */ /* 0x0001e40000000400 */
[----:B0-----:R-:W-:-:S02]  /*5ba0*/  IMAD.WIDE R38, R45, 0x2, R36 ;  /* 0x000000022d267825 */ /* 0x001fc400078e0224 */
[----:B------:R0:W2:Y:S02]  /*5bb0*/  LDG.E.U16 R45, desc[UR10][R50.64] ;  /* 0x0000000a322d7981 */ /* 0x0000a4000c1e1500 */
[--C-:B------:R-:W-:Y:S02]  /*5bc0*/  IMAD R145, R198, UR9, R47.reuse ;  /* 0x00000009c6917c24 */ /* 0x100fe4000f8e022f */
[--C-:B------:R-:W-:Y:S02]  /*5bd0*/  IMAD R135, R200, UR9, R47.reuse ;  /* 0x00000009c8877c24 */ /* 0x100fe4000f8e022f */
[----:B0-----:R-:W-:Y:S01]  /*5be0*/  IMAD R51, R199, UR9, R47 ;  /* 0x00000009c7337c24 */ /* 0x001fe2000f8e022f */
[----:B------:R-:W-:Y:S04]  /*5bf0*/  STS.U16 [R248+0x8000], R249 ;  /* 0x008000f9f8007388 */ /* 0x000fe80000000400 */
[----:B------:R-:W-:Y:S04]  /*5c00*/  STS.U16 [R246+0x8000], R163 ;  /* 0x008000a3f6007388 */ /* 0x000fe80000000400 */
[----:B------:R-:W-:Y:S04]  /*5c10*/  STS.U16 [R245+0x8000], R162 ;  /* 0x008000a2f5007388 */ /* 0x000fe80000000400 */
[----:B------:R-:W-:Y:S04]  /*5c20*/  STS.U16 [R244+0x8000], R161 ;  /* 0x008000a1f4007388 */ /* 0x000fe80000000400 */
[----:B------:R-:W-:Y:S04]  /*5c30*/  STS.U16 [R248+0x8400], R147 ;  /* 0x00840093f8007388 */ /* 0x000fe80000000400 */
[----:B------:R0:W-:Y:S04]  /*5c40*/  STS.U16 [R243+0x8000], R46 ;  /* 0x0080002ef3007388 */ /* 0x0001e80000000400 */
[----:B0-----:R0:W3:Y:S02]  /*5c50*/  LDG.E.U16 R46, desc[UR10][R38.64] ;  /* 0x0000000a262e7981 */ /* 0x0010e4000c1e1500 */
[----:B0-----:R-:W-:-:S05]  /*5c60*/  IMAD.WIDE R38, R49, 0x2, R36 ;  /* 0x0000000231267825 */ /* 0x001fca00078e0224 */
[----:B------:R0:W4:Y:S01]  /*5c70*/  LDG.E.U16 R49, desc[UR10][R38.64] ;  /* 0x0000000a26317981 */ /* 0x000122000c1e1500 */
[----:B------:R-:W-:-:S04]  /*5c80*/  IMAD.WIDE R50, R51, 0x2, R36 ;  /* 0x0000000233327825 */ /* 0x000fc800078e0224 */
[----:B------:R-:W-:Y:S01]  /*5c90*/  IMAD R147, R196, UR9, R47 ;  /* 0x00000009c4937c24 */ /* 0x000fe2000f8e022f */
[----:B------:R-:W5:Y:S01]  /*5ca0*/  LDG.E.U16 R163, desc[UR10][R50.64] ;  /* 0x0000000a32a37981 */ /* 0x000f62000c1e1500 */
[----:B0-----:R-:W-:-:S05]  /*5cb0*/  IMAD.WIDE R38, R133, 0x2, R36 ;  /* 0x0000000285267825 */ /* 0x001fca00078e0224 */
[----:B------:R0:W5:Y:S01]  /*5cc0*/  LDG.E.U16 R133, desc[UR10][R38.64] ;  /* 0x0000000a26857981 */ /* 0x000162000c1e1500 */
[----:B------:R-:W-:-:S03]  /*5cd0*/  IMAD.WIDE R134, R135, 0x2, R36 ;  /* 0x0000000287867825 */ /* 0x000fc600078e0224 */
[----:B------:R-:W-:Y:S01]  /*5ce0*/  STS.U16 [R242+0x8000], R158 ;  /* 0x0080009ef2007388 */ /* 0x000fe20000000400 */
[----:B0-----:R-:W-:-:S03]  /*5cf0*/  IMAD.WIDE R38, R145, 0x2, R36 ;  /* 0x0000000291267825 */ /* 0x001fc600078e0224 */
[----:B------:R-:W5:Y:S01]  /*5d00*/  LDG.E.U16 R134, desc[UR10][R134.64] ;  /* 0x0000000a86867981 */ /* 0x000f62000c1e1500 */
[----:B------:R-:W-:-:S03]  /*5d10*/  IMAD R145, R197, UR9, R47 ;  /* 0x00000009c5917c24 */ /* 0x000fc6000f8e022f */
[----:B------:R0:W5:Y:S01]  /*5d20*/  LDG.E.U16 R162, desc[UR10][R38.64] ;  /* 0x0000000a26a27981 */ /* 0x000162000c1e1500 */
[----:B------:R-:W-:-:S03]  /*5d30*/  IMAD.WIDE R50, R145, 0x2, R36 ;  /* 0x0000000291327825 */ /* 0x000fc600078e0224 */
[----:B------:R1:W-:Y:S01]  /*5d40*/  STS.U16 [R241+0x8000], R159 ;  /* 0x0080009ff1007388 */ /* 0x0003e20000000400 */
[----:B------:R-:W-:-:S03]  /*5d50*/  IMAD R145, R194, UR9, R47 ;  /* 0x00000009c2917c24 */ /* 0x000fc6000f8e022f */
[----:B------:R1:W5:Y:S01]  /*5d60*/  LDG.E.U16 R161, desc[UR10][R50.64] ;  /* 0x0000000a32a17981 */ /* 0x000362000c1e1500 */
[----:B0-----:R-:W-:-:S04]  /*5d70*/  IMAD.WIDE R38, R147, 0x2, R36 ;  /* 0x0000000293267825 */ /* 0x001fc800078e0224 */
[----:B------:R-:W-:Y:S01]  /*5d80*/  IMAD R135, R195, UR9, R47 ;  /* 0x00000009c3877c24 */ /* 0x000fe2000f8e022f */
[----:B-1----:R0:W5:Y:S03]  /*5d90*/  LDG.E.U16 R159, desc[UR10][R38.64] ;  /* 0x0000000a269f7981 */ /* 0x002166000c1e1500 */
[----:B------:R-:W-:-:S04]  /*5da0*/  IMAD.WIDE R50, R135, 0x2, R36 ;  /* 0x0000000287327825 */ /* 0x000fc800078e0224 */
[----:B0-----:R-:W-:Y:S01]  /*5db0*/  IMAD.WIDE R38, R145, 0x2, R36 ;  /* 0x0000000291267825 */ /* 0x001fe200078e0224 */
[----:B------:R0:W5:Y:S03]  /*5dc0*/  LDG.E.U16 R158, desc[UR10][R50.64] ;  /* 0x0000000a329e7981 */ /* 0x000166000c1e1500 */
[--C-:B------:R-:W-:Y:S01]  /*5dd0*/  IMAD R145, R192, UR9, R47.reuse ;  /* 0x00000009c0917c24 */ /* 0x100fe2000f8e022f */
[----:B------:R1:W5:Y:S01]  /*5de0*/  LDG.E.U16 R157, desc[UR10][R38.64] ;  /* 0x0000000a269d7981 */ /* 0x000362000c1e1500 */
[----:B------:R-:W-:-:S04]  /*5df0*/  IMAD R135, R193, UR9, R47 ;  /* 0x00000009c1877c24 */ /* 0x000fc8000f8e022f */
[----:B0-----:R-:W-:-:S04]  /*5e00*/  IMAD.WIDE R50, R135, 0x2, R36 ;  /* 0x0000000287327825 */ /* 0x001fc800078e0224 */
[----:B-1----:R-:W-:-:S04]  /*5e10*/  IMAD.WIDE R38, R145, 0x2, R36 ;  /* 0x0000000291267825 */ /* 0x002fc800078e0224 */
[--C-:B------:R-:W-:Y:S01]  /*5e20*/  IMAD R145, R190, UR9, R47.reuse ;  /* 0x00000009be917c24 */ /* 0x100fe2000f8e022f */
[----:B------:R0:W5:Y:S01]  /*5e30*/  LDG.E.U16 R147, desc[UR10][R38.64] ;  /* 0x0000000a26937981 */ /* 0x000162000c1e1500 */
[--C-:B------:R-:W-:Y:S02]  /*5e40*/  IMAD R135, R191, UR9, R47.reuse ;  /* 0x00000009bf877c24 */ /* 0x100fe4000f8e022f */
[----:B------:R-:W-:Y:S01]  /*5e50*/  IMAD R249, R188, UR9, R47 ;  /* 0x00000009bcf97c24 */ /* 0x000fe2000f8e022f */
[----:B------:R-:W-:Y:S04]  /*5e60*/  STS.U16 [R248+0x8800], R250 ;  /* 0x008800faf8007388 */ /* 0x000fe80000000400 */
[----:B------:R1:W-:Y:S01]  /*5e70*/  STS.U16 [R240+0x8000], R156 ;  /* 0x0080009cf0007388 */ /* 0x0003e20000000400 */
[----:B0-----:R-:W-:-:S05]  /*5e80*/  IMAD.WIDE R38, R145, 0x2, R36 ;  /* 0x0000000291267825 */ /* 0x001fca00078e0224 */
[----:B------:R0:W5:Y:S04]  /*5e90*/  LDG.E.U16 R145, desc[UR10][R38.64] ;  /* 0x0000000a26917981 */ /* 0x000168000c1e1500 */
[----:B-1----:R1:W5:Y:S01]  /*5ea0*/  LDG.E.U16 R156, desc[UR10][R50.64] ;  /* 0x0000000a329c7981 */ /* 0x002362000c1e1500 */
[----:B------:R-:W-:Y:S02]  /*5eb0*/  IMAD R251, R186, UR9, R47 ;  /* 0x00000009bafb7c24 */ /* 0x000fe4000f8e022f */
[----:B0-----:R-:W-:-:S04]  /*5ec0*/  IMAD.WIDE R38, R249, 0x2, R36 ;  /* 0x00000002f9267825 */ /* 0x001fc800078e0224 */
[----:B-1----:R-:W-:-:S04]  /*5ed0*/  IMAD.WIDE R50, R135, 0x2, R36 ;  /* 0x0000000287327825 */ /* 0x002fc800078e0224 */
[--C-:B------:R-:W-:Y:S01]  /*5ee0*/  IMAD R135, R189, UR9, R47.reuse ;  /* 0x00000009bd877c24 */ /* 0x100fe2000f8e022f */
[----:B------:R0:W5:Y:S01]  /*5ef0*/  LDG.E.U16 R146, desc[UR10][R50.64] ;  /* 0x0000000a32927981 */ /* 0x000162000c1e1500 */
[----:B------:R-:W-:Y:S02]  /*5f00*/  IMAD R249, R187, UR9, R47 ;  /* 0x00000009bbf97c24 */ /* 0x000fe4000f8e022f */
[--C-:B0-----:R-:W-:Y:S02]  /*5f10*/  IMAD.WIDE R50, R135, 0x2, R36.reuse ;  /* 0x0000000287327825 */ /* 0x101fe400078e0224 */
[----:B------:R0:W5:Y:S04]  /*5f20*/  LDG.E.U16 R135, desc[UR10][R38.64] ;  /* 0x0000000a26877981 */ /* 0x000168000c1e1500 */
[----:B------:R1:W5:Y:S01]  /*5f30*/  LDG.E.U16 R144, desc[UR10][R50.64] ;  /* 0x0000000a32907981 */ /* 0x000362000c1e1500 */
[----:B0-----:R-:W-:-:S04]  /*5f40*/  IMAD.WIDE R38, R251, 0x2, R36 ;  /* 0x00000002fb267825 */ /* 0x001fc800078e0224 */
[----:B------:R-:W-:Y:S02]  /*5f50*/  IMAD R251, R185, UR9, R47 ;  /* 0x00000009b9fb7c24 */ /* 0x000fe4000f8e022f */
[----:B-1----:R-:W-:Y:S02]  /*5f60*/  IMAD.WIDE R50, R249, 0x2, R36 ;  /* 0x00000002f9327825 */ /* 0x002fe400078e0224 */
[----:B------:R0:W5:Y:S02]  /*5f70*/  LDG.E.U16 R249, desc[UR10][R38.64] ;  /* 0x0000000a26f97981 */ /* 0x000164000c1e1500 */
[----:B------:R-:W-:Y:S02]  /*5f80*/  IMAD R250, R183, UR9, R47 ;  /* 0x00000009b7fa7c24 */ /* 0x000fe4000f8e022f */
[----:B------:R-:W5:Y:S01]  /*5f90*/  LDG.E.U16 R50, desc[UR10][R50.64] ;  /* 0x0000000a32327981 */ /* 0x000f62000c1e1500 */
[----:B0-----:R-:W-:-:S04]  /*5fa0*/  IMAD.WIDE R38, R251, 0x2, R36 ;  /* 0x00000002fb267825 */ /* 0x001fc800078e0224 */
[----:B------:R-:W-:Y:S02]  /*5fb0*/  IMAD R251, R184, UR9, R47 ;  /* 0x00000009b8fb7c24 */ /* 0x000fe4000f8e022f */
[----:B------:R0:W5:Y:S02]  /*5fc0*/  LDG.E.U16 R47, desc[UR10][R38.64] ;  /* 0x0000000a262f7981 */ /* 0x000164000c1e1500 */
[----:B0-----:R-:W-:-:S04]  /*5fd0*/  IMAD.WIDE R38, R251, 0x2, R36 ;  /* 0x00000002fb267825 */ /* 0x001fc800078e0224 */
[----:B------:R-:W-:Y:S01]  /*5fe0*/  IMAD.WIDE R36, R250, 0x2, R36 ;  /* 0x00000002fa247825 */ /* 0x000fe200078e0224 */
[----:B------:R-:W5:Y:S05]  /*5ff0*/  LDG.E.U16 R251, desc[UR10][R38.64] ;  /* 0x0000000a26fb7981 */ /* 0x000f6a000c1e1500 */
[----:B------:R-:W5:Y:S04]  /*6000*/  LDG.E.U16 R37, desc[UR10][R36.64] ;  /* 0x0000000a24257981 */ /* 0x000f68000c1e1500 */
[----:B--2---:R0:W-:Y:S04]  /*6010*/  STS.U16 [R239+0x8000], R45 ;  /* 0x0080002def007388 */ /* 0x0041e80000000400 */
[----:B---3--:R0:W-:Y:S04]  /*6020*/  STS.U16 [R238+0x8000], R46 ;  /* 0x0080002eee007388 */ /* 0x0081e80000000400 */
        /* <DEDUP_REMOVED lines=20> */
.L_x_2:
[C---:B0-----:R-:W-:Y:S01]  /*6170*/  LEA R156, R172.reuse, R43, 0x1 ;  /* 0x0000002bac9c7211 */ /* 0x041fe200078e08ff */
[----:B------:R-:W-:Y:S01]  /*6180*/  LDSM.16.M88.4 R36, [R41] ;  /* 0x000000002924783b */ /* 0x000fe20000000200 */
[C---:B------:R-:W-:Y:S01]  /*6190*/  LEA R144, R172.reuse, R42, 0x1 ;  /* 0x0000002aac907211 */ /* 0x040fe200078e08ff */
[----:B------:R-:W-:Y:S01]  /*61a0*/  UIADD3 UR8, UPT, UPT, UR4, 0x5, URZ ;  /* 0x0000000504087890 */ /* 0x000fe2000fffe0ff */
[----:B------:R-:W-:Y:S01]  /*61b0*/  LEA R40, R172, R40, 0x1 ;  /* 0x00000028ac287211 */ /* 0x000fe200078e08ff */
[----:B------:R-:W0:Y:S02]  /*61c0*/  LDSM.16.M88.4 R160, [R160] ;  /* 0x00000000a0a0783b */ /* 0x000e240000000200 */
[----:B------:R-:W-:Y:S02]  /*61d0*/  UISETP.GE.AND UP0, UPT, UR8, UR6, UPT ;  /* 0x000000060800728c */ /* 0x000fe4000bf06270 */
[----:B------:R-:W1:Y:S04]  /*61e0*/  LDSM.16.M88.4 R132, [R132] ;  /* 0x000000008484783b */ /* 0x000e680000000200 */
[----:B------:R-:W-:Y:S04]  /*61f0*/  LDSM.16.M88.4 R48, [R48] ;  /* 0x000000003030783b */ /* 0x000fe80000000200 */
[----:B------:R-:W2:Y:S04]  /*6200*/  LDSM.16.M88.4 R44, [R44] ;  /* 0x000000002c2c783b */ /* 0x000ea80000000200 */
[----:B------:R-:W3:Y:S04]  /*6210*/  LDSM.16.M88.4 R156, [R156] ;  /* 0x000000009c9c783b */ /* 0x000ee80000000200 */
[----:B------:R-:W4:Y:S04]  /*6220*/  LDSM.16.M88.4 R144, [R144] ;  /* 0x000000009090783b */ /* 0x000f280000000200 */
[----:B------:R-:W5:Y:S01]  /*6230*/  LDSM.16.M88.4 R40, [R40] ;  /* 0x000000002828783b */ /* 0x000f620000000200 */
[C---:B0-----:R-:W-:Y:S08]  /*6240*/  HMMA.16816.F32 R96, R160.reuse, R38, R96 ;  /* 0x00000026a060723c */ /* 0x041ff00000001860 */
[C---:B-1----:R-:W-:Y:S08]  /*6250*/  HMMA.16816.F32 R124, R160.reuse, R132, R124 ;  /* 0x00000084a07c723c */ /* 0x042ff0000000187c */
[C---:B--2---:R-:W-:Y:S08]  /*6260*/  HMMA.16816.F32 R108, R160.reuse, R44, R108 ;  /* 0x0000002ca06c723c */ /* 0x044ff0000000186c */
[----:B------:R-:W-:Y:S08]  /*6270*/  HMMA.16816.F32 R104, R160, R46, R104 ;  /* 0x0000002ea068723c */ /* 0x000ff00000001868 */
[C---:B---3--:R-:W-:Y:S08]  /*6280*/  HMMA.16816.F32 R76, R156.reuse, R44, R76 ;  /* 0x0000002c9c4c723c */ /* 0x048ff0000000184c */
[C---:B------:R-:W-:Y:S08]  /*6290*/  HMMA.16816.F32 R72, R156.reuse, R46, R72 ;  /* 0x0000002e9c48723c */ /* 0x040ff00000001848 */
[----:B------:R-:W-:Y:S08]  /*62a0*/  HMMA.16816.F32 R64, R156, R38, R64 ;  /* 0x000000269c40723c */ /* 0x000ff00000001840 */
[C---:B----4-:R-:W-:Y:S08]  /*62b0*/  HMMA.16816.F32 R12, R144.reuse, R44, R12 ;  /* 0x0000002c900c723c */ /* 0x050ff0000000180c */
[C---:B------:R-:W-:Y:S08]  /*62c0*/  HMMA.16816.F32 R16, R144.reuse, R46, R16 ;  /* 0x0000002e9010723c */ /* 0x040ff00000001810 */
[----:B------:R-:W-:Y:S08]  /*62d0*/  HMMA.16816.F32 R24, R144, R38, R24 ;  /* 0x000000269018723c */ /* 0x000ff00000001818 */
[C---:B-----5:R-:W-:Y:S08]  /*62e0*/  HMMA.16816.F32 R28, R40.reuse, R132, R28 ;  /* 0x00000084281c723c */ /* 0x060ff0000000181c */
[C---:B------:R-:W-:Y:S08]  /*62f0*/  HMMA.16816.F32 R32, R40.reuse, R134, R32 ;  /* 0x000000862820723c */ /* 0x040ff00000001820 */
        /* <DEDUP_REMOVED lines=8> */
[C---:B------:R-:W-:Y:S02]  /*6380*/  IADD3 R39, PT, PT, R173.reuse, 0x2600, RZ ;  /* 0x00002600ad277810 */ /* 0x040fe40007ffe0ff */
[----:B------:R-:W-:-:S02]  /*6390*/  IADD3 R43, PT, PT, R173, 0x2a00, RZ ;  /* 0x00002a00ad2b7810 */ /* 0x000fc40007ffe0ff */
[----:B------:R-:W-:-:S03]  /*63a0*/  IADD3 R41, PT, PT, R173, 0x2e00, RZ ;  /* 0x00002e00ad297810 */ /* 0x000fc60007ffe0ff */
[----:B------:R-:W-:Y:S01]  /*63b0*/  HMMA.16816.F32 R116, R160, R48, R116 ;  /* 0x00000030a074723c */ /* 0x000fe20000001874 */
[----:B------:R-:W-:-:S07]  /*63c0*/  LEA R41, R172, R41, 0x1 ;  /* 0x00000029ac297211 */ /* 0x000fce00078e08ff */
[----:B------:R-:W-:Y:S08]  /*63d0*/  HMMA.16816.F32 R112, R160, R50, R112 ;  /* 0x00000032a070723c */ /* 0x000ff00000001870 */
[C---:B------:R-:W-:Y:S08]  /*63e0*/  HMMA.16816.F32 R92, R156.reuse, R132, R92 ;  /* 0x000000849c5c723c */ /* 0x040ff0000000185c */
[C---:B------:R-:W-:Y:S08]  /*63f0*/  HMMA.16816.F32 R88, R156.reuse, R134, R88 ;  /* 0x000000869c58723c */ /* 0x040ff00000001858 */
[C---:B------:R-:W-:Y:S08]  /*6400*/  HMMA.16816.F32 R84, R156.reuse, R48, R84 ;  /* 0x000000309c54723c */ /* 0x040ff00000001854 */
[C---:B------:R-:W-:Y:S08]  /*6410*/  HMMA.16816.F32 R80, R156.reuse, R50, R80 ;  /* 0x000000329c50723c */ /* 0x040ff00000001850 */
[----:B------:R-:W-:Y:S01]  /*6420*/  HMMA.16816.F32 R68, R156, R36, R68 ;  /* 0x000000249c44723c */ /* 0x000fe20000001844 */
[----:B------:R-:W-:-:S06]  /*6430*/  LEA R156, R172, R39, 0x1 ;  /* 0x00000027ac9c7211 */ /* 0x000fcc00078e08ff */
[----:B------:R-:W-:Y:S01]  /*6440*/  LDSM.16.M88.4 R156, [R156] ;  /* 0x000000009c9c783b */ /* 0x000fe20000000200 */
[----:B------:R-:W-:Y:S01]  /*6450*/  HMMA.16816.F32 R60, R144, R132, R60 ;  /* 0x00000084903c723c */ /* 0x000fe2000000183c */
[----:B------:R-:W-:-:S07]  /*6460*/  LEA R132, R174, R45, 0x1 ;  /* 0x0000002dae847211 */ /* 0x000fce00078e08ff */
[C---:B------:R-:W-:Y:S08]  /*6470*/  HMMA.16816.F32 R56, R144.reuse, R134, R56 ;  /* 0x000000869038723c */ /* 0x040ff00000001838 */
[----:B------:R-:W-:Y:S01]  /*6480*/  HMMA.16816.F32 R4, R144, R48, R4 ;  /* 0x000000309004723c */ /* 0x000fe20000001804 */
[----:B------:R-:W-:Y:S02]  /*6490*/  IADD3 R49, PT, PT, R175, 0xaa00, RZ ;  /* 0x0000aa00af317810 */ /* 0x000fe40007ffe0ff */
[----:B------:R-:W-:-:S02]  /*64a0*/  LEA R48, R174, R47, 0x1 ;  /* 0x0000002fae307211 */ /* 0x000fc400078e08ff */
[----:B------:R-:W-:-:S03]  /*64b0*/  LEA R44, R174, R49, 0x1 ;  /* 0x00000031ae2c7211 */ /* 0x000fc600078e08ff */
[C---:B------:R-:W-:Y:S01]  /*64c0*/  HMMA.16816.F32 R8, R144.reuse, R50, R8 ;  /* 0x000000329008723c */ /* 0x040fe20000001808 */
[----:B------:R-:W-:Y:S02]  /*64d0*/  IADD3 R51, PT, PT, R175, 0xae00, RZ ;  /* 0x0000ae00af337810 */ /* 0x000fe40007ffe0ff */
[----:B------:R-:W0:Y:S05]  /*64e0*/  LDSM.16.M88.4 R44, [R44] ;  /* 0x000000002c2c783b */ /* 0x000e2a0000000200 */
[-C--:B------:R-:W-:Y:S01]  /*64f0*/  HMMA.16816.F32 R20, R144, R36.reuse, R20 ;  /* 0x000000249014723c */ /* 0x080fe20000001814 */
[----:B------:R-:W-:Y:S02]  /*6500*/  LEA R144, R172, R43, 0x1 ;  /* 0x0000002bac907211 */ /* 0x000fe400078e08ff */
[----:B------:R-:W1:Y:S04]  /*6510*/  LDSM.16.M88.4 R40, [R41] ;  /* 0x000000002928783b */ /* 0x000e680000000200 */
[----:B------:R-:W-:Y:S01]  /*6520*/  LDSM.16.M88.4 R144, [R144] ;  /* 0x000000009090783b */ /* 0x000fe20000000200 */
[----:B------:R-:W-:Y:S01]  /*6530*/  HMMA.16816.F32 R100, R160, R36, R100 ;  /* 0x00000024a064723c */ /* 0x000fe20000001864 */
[----:B------:R-:W-:-:S02]  /*6540*/  LEA R36, R174, R51, 0x1 ;  /* 0x00000033ae247211 */ /* 0x000fc400078e08ff */
[----:B------:R-:W2:Y:S01]  /*6550*/  LDSM.16.M88.4 R48, [R48] ;  /* 0x000000003030783b */ /* 0x000ea20000000200 */
[----:B------:R-:W-:-:S04]  /*6560*/  IADD3 R37, PT, PT, R173, 0x2200, RZ ;  /* 0x00002200ad257810 */ /* 0x000fc80007ffe0ff */
[----:B------:R-:W-:Y:S01]  /*6570*/  HMMA.16816.F32 R120, R160, R134, R120 ;  /* 0x00000086a078723c */ /* 0x000fe20000001878 */
[----:B------:R-:W3:Y:S01]  /*6580*/  LDSM.16.M88.4 R132, [R132] ;  /* 0x000000008484783b */ /* 0x000ee20000000200 */
[----:B------:R-:W-:-:S03]  /*6590*/  LEA R160, R172, R37, 0x1 ;  /* 0x00000025aca07211 */ /* 0x000fc600078e08ff */
[----:B------:R-:W4:Y:S04]  /*65a0*/  LDSM.16.M88.4 R36, [R36] ;  /* 0x000000002424783b */ /* 0x000f280000000200 */
[----:B------:R-:W5:Y:S01]  /*65b0*/  LDSM.16.M88.4 R160, [R160] ;  /* 0x00000000a0a0783b */ /* 0x000f620000000200 */
[-C--:B0-----:R-:W-:Y:S08]  /*65c0*/  HMMA.16816.F32 R76, R156, R44.reuse, R76 ;  /* 0x0000002c9c4c723c */ /* 0x081ff0000000184c */
[----:B-1----:R-:W-:Y:S08]  /*65d0*/  HMMA.16816.F32 R148, R40, R44, R148 ;  /* 0x0000002c2894723c */ /* 0x002ff00000001894 */
[C---:B--2---:R-:W-:Y:S08]  /*65e0*/  HMMA.16816.F32 R80, R156.reuse, R50, R80 ;  /* 0x000000329c50723c */ /* 0x044ff00000001850 */
[-C--:B---3--:R-:W-:Y:S08]  /*65f0*/  HMMA.16816.F32 R88, R156, R134.reuse, R88 ;  /* 0x000000869c58723c */ /* 0x088ff00000001858 */
[C---:B------:R-:W-:Y:S08]  /*6600*/  HMMA.16816.F32 R56, R144.reuse, R134, R56 ;  /* 0x000000869038723c */ /* 0x040ff00000001838 */
[----:B------:R-:W-:Y:S08]  /*6610*/  HMMA.16816.F32 R8, R144, R50, R8 ;  /* 0x000000329008723c */ /* 0x000ff00000001808 */
[C---:B------:R-:W-:Y:S08]  /*6620*/  HMMA.16816.F32 R28, R40.reuse, R132, R28 ;  /* 0x00000084281c723c */ /* 0x040ff0000000181c */
[C---:B------:R-:W-:Y:S08]  /*6630*/  HMMA.16816.F32 R32, R40.reuse, R134, R32 ;  /* 0x000000862820723c */ /* 0x040ff00000001820 */
[C---:B------:R-:W-:Y:S08]  /*6640*/  HMMA.16816.F32 R52, R40.reuse, R48, R52 ;  /* 0x000000302834723c */ /* 0x040ff00000001834 */
[C---:B------:R-:W-:Y:S08]  /*6650*/  HMMA.16816.F32 R152, R40.reuse, R50, R152 ;  /* 0x000000322898723c */ /* 0x040ff00000001898 */
[C---:B------:R-:W-:Y:S08]  /*6660*/  HMMA.16816.F32 R140, R40.reuse, R46, R140 ;  /* 0x0000002e288c723c */ /* 0x040ff0000000188c */
[C---:B----4-:R-:W-:Y:S08]  /*6670*/  HMMA.16816.F32 R136, R40.reuse, R36, R136 ;  /* 0x000000242888723c */ /* 0x050ff00000001888 */
[----:B------:R-:W-:Y:S01]  /*6680*/  HMMA.16816.F32 R128, R40, R38, R128 ;  /* 0x000000262880723c */ /* 0x000fe20000001880 */
[----:B------:R-:W-:-:S02]  /*6690*/  IADD3 R41, PT, PT, R175, 0xc400, RZ ;  /* 0x0000c400af297810 */ /* 0x000fc40007ffe0ff */
[C---:B------:R-:W-:Y:S02]  /*66a0*/  IADD3 R43, PT, PT, R173.reuse, 0x4400, RZ ;  /* 0x00004400ad2b7810 */ /* 0x040fe40007ffe0ff */
[C---:B------:R-:W-:Y:S02]  /*66b0*/  IADD3 R42, PT, PT, R173.reuse, 0x4800, RZ ;  /* 0x00004800ad2a7810 */ /* 0x040fe40007ffe0ff */
[----:B------:R-:W-:Y:S01]  /*66c0*/  IADD3 R40, PT, PT, R173, 0x4c00, RZ ;  /* 0x00004c00ad287810 */ /* 0x000fe20007ffe0ff */
[C---:B-----5:R-:W-:Y:S08]  /*66d0*/  HMMA.16816.F32 R108, R160.reuse, R44, R108 ;  /* 0x0000002ca06c723c */ /* 0x060ff0000000186c */
[C---:B------:R-:W-:Y:S08]  /*66e0*/  HMMA.16816.F32 R104, R160.reuse, R46, R104 ;  /* 0x0000002ea068723c */ /* 0x040ff00000001868 */
[C---:B------:R-:W-:Y:S08]  /*66f0*/  HMMA.16816.F32 R100, R160.reuse, R36, R100 ;  /* 0x00000024a064723c */ /* 0x040ff00000001864 */
[----:B------:R-:W-:Y:S08]  /*6700*/  HMMA.16816.F32 R96, R160, R38, R96 ;  /* 0x00000026a060723c */ /* 0x000ff00000001860 */
[C---:B------:R-:W-:Y:S08]  /*6710*/  HMMA.16816.F32 R72, R156.reuse, R46, R72 ;  /* 0x0000002e9c48723c */ /* 0x040ff00000001848 */
        /* <DEDUP_REMOVED lines=31> */
[----:B------:R-:W-:-:S04]  /*6910*/  LEA R38, R39, R38, 0x5 ;  /* 0x0000002627267211 */ /* 0x000fc800078e28ff */
[----:B------:R-:W-:Y:S02]  /*6920*/  IADD3 R47, PT, PT, R38, 0xa0, RZ ;  /* 0x000000a0262f7810 */ /* 0x000fe40007ffe0ff */
[----:B------:R-:W-:-:S03]  /*6930*/  IADD3 R38, PT, PT, R247, 0x4, RZ ;  /* 0x00000004f7267810 */ /* 0x000fc60007ffe0ff */
[--C-:B------:R-:W-:Y:S01]  /*6940*/  IMAD R251, R46, UR9, R47.reuse ;  /* 0x000000092efb7c24 */ /* 0x100fe2000f8e022f */
[C---:B------:R-:W-:Y:S01]  /*6950*/  IADD3 R46, PT, PT, R247.reuse, 0xc, RZ ;  /* 0x0000000cf72e7810 */ /* 0x040fe20007ffe0ff */
[--C-:B------:R-:W-:Y:S02]  /*6960*/  IMAD R39, R38, UR9, R47.reuse ;  /* 0x0000000926277c24 */ /* 0x100fe4000f8e022f */
[C-C-:B------:R-:W-:Y:S02]  /*6970*/  IMAD R51, R247.reuse, UR9, R47.reuse ;  /* 0x00000009f7337c24 */ /* 0x140fe4000f8e022f */
        /* <DEDUP_REMOVED lines=81> */
[----:B---3--:R-:W-:Y:S04]  /*6e90*/  STS.U16 [R248+0x2000], R49 ;  /* 0x00200031f8007388 */ /* 0x008fe80000000400 */
[----:B--2---:R-:W-:Y:S04]  /*6ea0*/  STS.U16 [R246+0x2000], R45 ;  /* 0x0020002df6007388 */ /* 0x004fe80000000400 */
[----:B----4-:R0:W-:Y:S02]  /*6eb0*/  STS.U16 [R245+0x2000], R250 ;  /* 0x002000faf5007388 */ /* 0x0101e40000000400 */
[----:B0-----:R-:W-:-:S02]  /*6ec0*/  IADD3 R250, PT, PT, R247, 0x5c, RZ ;  /* 0x0000005cf7fa7810 */ /* 0x001fc40007ffe0ff */
[----:B-----5:R-:W-:Y:S03]  /*6ed0*/  STS.U16 [R244+0x2000], R146 ;  /* 0x00200092f4007388 */ /* 0x020fe60000000400 */
[--C-:B------:R-:W-:Y:S01]  /*6ee0*/  IMAD R49, R250, UR9, R47.reuse ;  /* 0x00000009fa317c24 */ /* 0x100fe2000f8e022f */
[----:B------:R0:W-:Y:S01]  /*6ef0*/  STS.U16 [R248+0x2400], R145 ;  /* 0x00240091f8007388 */ /* 0x0001e20000000400 */
[----:B------:R-:W-:-:S03]  /*6f00*/  IMAD R45, R252, UR9, R47 ;  /* 0x00000009fc2d7c24 */ /* 0x000fc6000f8e022f */
[----:B------:R-:W-:Y:S04]  /*6f10*/  STS.U16 [R243+0x2000], R144 ;  /* 0x00200090f3007388 */ /* 0x000fe80000000400 */
[----:B------:R-:W-:Y:S04]  /*6f20*/  STS.U16 [R242+0x2000], R135 ;  /* 0x00200087f2007388 */ /* 0x000fe80000000400 */
[----:B------:R1:W-:Y:S01]  /*6f30*/  STS.U16 [R241+0x2000], R134 ;  /* 0x00200086f1007388 */ /* 0x0003e20000000400 */
[----:B0-----:R-:W-:Y:S02]  /*6f40*/  IMAD R145, R226, UR9, R47 ;  /* 0x00000009e2917c24 */ /* 0x001fe4000f8e022f */
[----:B-1----:R-:W-:Y:S01]  /*6f50*/  IMAD.WIDE R134, R45, 0x2, R36 ;  /* 0x000000022d867825 */ /* 0x002fe200078e0224 */
[----:B------:R0:W-:Y:S04]  /*6f60*/  STS.U16 [R248+0x2800], R133 ;  /* 0x00280085f8007388 */ /* 0x0001e80000000400 */
[----:B------:R1:W-:Y:S01]  /*6f70*/  STS.U16 [R240+0x2000], R50 ;  /* 0x00200032f0007388 */ /* 0x0003e20000000400 */
        /* <DEDUP_REMOVED lines=16> */
[----:B------:R0:W-:Y:S03]  /*7080*/  STS.U16 [R239+0x2000], R46 ;  /* 0x0020002eef007388 */ /* 0x0001e60000000400 */
[----:B------:R-:W-:Y:S01]  /*7090*/  IMAD R251, R221, UR9, R47 ;  /* 0x00000009ddfb7c24 */ /* 0x000fe2000f8e022f */
[----:B------:R1:W5:Y:S03]  /*70a0*/  LDG.E.U16 R146, desc[UR10][R38.64] ;  /* 0x0000000a26927981 */ /* 0x000366000c1e1500 */
[--C-:B------:R-:W-:Y:S01]  /*70b0*/  IMAD.WIDE R250, R251, 0x2, R36.reuse ;  /* 0x00000002fbfa7825 */ /* 0x100fe200078e0224 */
[----:B------:R-:W5:Y:S03]  /*70c0*/  LDG.E.U16 R144, desc[UR10][R144.64] ;  /* 0x0000000a90907981 */ /* 0x000f66000c1e1500 */
[----:B-1----:R-:W-:-:S04]  /*70d0*/  IMAD.WIDE R38, R252, 0x2, R36 ;  /* 0x00000002fc267825 */ /* 0x002fc800078e0224 */
[----:B------:R-:W-:Y:S01]  /*70e0*/  IMAD R252, R215, UR9, R47 ;  /* 0x00000009d7fc7c24 */ /* 0x000fe2000f8e022f */
[----:B------:R1:W-:Y:S03]  /*70f0*/  STS.U16 [R238+0x2000], R147 ;  /* 0x00200093ee007388 */ /* 0x0003e60000000400 */
[----:B------:R-:W-:Y:S01]  /*7100*/  IMAD.WIDE R36, R252, 0x2, R36 ;  /* 0x00000002fc247825 */ /* 0x000fe200078e0224 */
[----:B------:R-:W5:Y:S04]  /*7110*/  LDG.E.U16 R38, desc[UR10][R38.64] ;  /* 0x0000000a26267981 */ /* 0x000f68000c1e1500 */
[----:B------:R-:W5:Y:S04]  /*7120*/  LDG.E.U16 R145, desc[UR10][R250.64] ;  /* 0x0000000afa917981 */ /* 0x000f68000c1e1500 */
[----:B------:R0:W5:Y:S02]  /*7130*/  LDG.E.U16 R39, desc[UR10][R36.64] ;  /* 0x0000000a24277981 */ /* 0x000164000c1e1500 */
[----:B0-----:R-:W0:Y:S02]  /*7140*/  LDC.64 R36, c[0x0][0x388] ;  /* 0x0000e200ff247b82 */ /* 0x001e240000000a00 */
[----:B------:R-:W-:Y:S01]  /*7150*/  STS.U16 [R248+0x2c00], R249 ;  /* 0x002c00f9f8007388 */ /* 0x000fe20000000400 */
[----:B------:R-:W-:-:S03]  /*7160*/  IMAD R251, R214, UR9, R47 ;  /* 0x00000009d6fb7c24 */ /* 0x000fc6000f8e022f */
[----:B------:R-:W-:Y:S01]  /*7170*/  STS.U16 [R237+0x2000], R163 ;  /* 0x002000a3ed007388 */ /* 0x000fe20000000400 */
[----:B------:R-:W-:-:S03]  /*7180*/  IMAD R46, R213, UR9, R47 ;  /* 0x00000009d52e7c24 */ /* 0x000fc6000f8e022f */
[----:B------:R-:W-:Y:S04]  /*7190*/  STS.U16 [R236+0x2000], R162 ;  /* 0x002000a2ec007388 */ /* 0x000fe80000000400 */
[----:B------:R1:W-:Y:S04]  /*71a0*/  STS.U16 [R235+0x2000], R161 ;  /* 0x002000a1eb007388 */ /* 0x0003e80000000400 */
[----:B------:R-:W-:Y:S04]  /*71b0*/  STS.U16 [R248+0x3000], R159 ;  /* 0x0030009ff8007388 */ /* 0x000fe80000000400 */
[----:B------:R0:W-:Y:S01]  /*71c0*/  STS.U16 [R234+0x2000], R158 ;  /* 0x0020009eea007388 */ /* 0x0001e20000000400 */
[----:B-1----:R-:W-:-:S03]  /*71d0*/  IMAD R147, R212, UR9, R47 ;  /* 0x00000009d4937c24 */ /* 0x002fc6000f8e022f */
[----:B------:R-:W-:Y:S01]  /*71e0*/  STS.U16 [R233+0x2000], R157 ;  /* 0x0020009de9007388 */ /* 0x000fe20000000400 */
[----:B------:R-:W-:-:S03]  /*71f0*/  IMAD R161, R211, UR9, R47 ;  /* 0x00000009d3a17c24 */ /* 0x000fc6000f8e022f */
[----:B------:R1:W-:Y:S01]  /*7200*/  STS.U16 [R232+0x2000], R156 ;  /* 0x0020009ce8007388 */ /* 0x0003e20000000400 */
        /* <DEDUP_REMOVED lines=28> */
[----:B--2---:R-:W-:Y:S04]  /*73d0*/  STS.U16 [R231+0x2000], R50 ;  /* 0x00200032e7007388 */ /* 0x004fe80000000400 */
[----:B---3--:R-:W-:Y:S04]  /*73e0*/  STS.U16 [R230+0x2000], R49 ;  /* 0x00200031e6007388 */ /* 0x008fe80000000400 */
[----:B----4-:R0:W-:Y:S02]  /*73f0*/  STS.U16 [R229+0x2000], R45 ;  /* 0x0020002de5007388 */ /* 0x0101e40000000400 */
[----:B0-----:R-:W-:-:S02]  /*7400*/  IMAD R45, R203, UR9, R47 ;  /* 0x00000009cb2d7c24 */ /* 0x001fc4000f8e022f */
[----:B-----5:R0:W-:Y:S04]  /*7410*/  STS.U16 [R248+0x3800], R133 ;  /* 0x00380085f8007388 */ /* 0x0201e80000000400 */
[----:B------:R-:W-:Y:S01]  /*7420*/  STS.U16 [R227+0x2000], R134 ;  /* 0x00200086e3007388 */ /* 0x000fe20000000400 */
[----:B------:R-:W-:-:S03]  /*7430*/  IMAD R49, R202, UR9, R47 ;  /* 0x00000009ca317c24 */ /* 0x000fc6000f8e022f */
[----:B------:R-:W-:Y:S01]  /*7440*/  STS.U16 [R225+0x2000], R135 ;  /* 0x00200087e1007388 */ /* 0x000fe20000000400 */
[----:B0-----:R-:W-:Y:S02]  /*7450*/  IMAD R133, R201, UR9, R47 ;  /* 0x00000009c9857c24 */ /* 0x001fe4000f8e022f */
[--C-:B------:R-:W-:Y:S01]  /*7460*/  IMAD.WIDE R50, R51, 0x2, R36.reuse ;  /* 0x0000000233327825 */ /* 0x100fe200078e0224 */
[----:B------:R-:W-:Y:S04]  /*7470*/  STS.U16 [R223+0x2000], R144 ;  /* 0x00200090df007388 */ /* 0x000fe80000000400 */
[----:B------:R-:W-:Y:S04]  /*7480*/  STS.U16 [R248+0x3c00], R145 ;  /* 0x003c0091f8007388 */ /* 0x000fe80000000400 */
[----:B------:R-:W-:Y:S04]  /*7490*/  STS.U16 [R220+0x2000], R146 ;  /* 0x00200092dc007388 */ /* 0x000fe80000000400 */
[----:B------:R-:W-:Y:S04]  /*74a0*/  STS.U16 [R218+0x2000], R38 ;  /* 0x00200026da007388 */ /* 0x000fe80000000400 */
[----:B------:R0:W-:Y:S02]  /*74b0*/  STS.U16 [R216+0x2000], R39 ;  /* 0x00200027d8007388 */ /* 0x0001e40000000400 */
        /* <DEDUP_REMOVED lines=93> */
.L_x_3:
        /* <DEDUP_REMOVED lines=8> */
[----:B------:R-:W2:Y:S04]  /*7b10*/  LDSM.16.M88.4 R144, [R144] ;  /* 0x000000009090783b */ /* 0x000ea80000000200 */
[----:B------:R-:W3:Y:S04]  /*7b20*/  LDSM.16.M88.4 R40, [R40] ;  /* 0x000000002828783b */ /* 0x000ee80000000200 */
[----:B------:R-:W4:Y:S04]  /*7b30*/  LDSM.16.M88.4 R132, [R132] ;  /* 0x000000008484783b */ /* 0x000f280000000200 */
[----:B------:R-:W5:Y:S04]  /*7b40*/  LDSM.16.M88.4 R48, [R48] ;  /* 0x000000003030783b */ /* 0x000f680000000200 */
[----:B------:R-:W5:Y:S01]  /*7b50*/  LDSM.16.M88.4 R44, [R44] ;  /* 0x000000002c2c783b */ /* 0x000f620000000200 */
[-C--:B0-----:R-:W-:Y:S08]  /*7b60*/  HMMA.16816.F32 R100, R160, R36.reuse, R100 ;  /* 0x00000024a064723c */ /* 0x081ff00000001864 */
[-C--:B-1----:R-:W-:Y:S08]  /*7b70*/  HMMA.16816.F32 R68, R156, R36.reuse, R68 ;  /* 0x000000249c44723c */ /* 0x082ff00000001844 */
[-C--:B--2---:R-:W-:Y:S08]  /*7b80*/  HMMA.16816.F32 R20, R144, R36.reuse, R20 ;  /* 0x000000249014723c */ /* 0x084ff00000001814 */
[----:B---3--:R-:W-:Y:S01]  /*7b90*/  HMMA.16816.F32 R136, R40, R36, R136 ;  /* 0x000000242888723c */ /* 0x008fe20000001888 */
[----:B------:R-:W-:-:S07]  /*7ba0*/  IADD3 R37, PT, PT, R173, 0x4200, RZ ;  /* 0x00004200ad257810 */ /* 0x000fce0007ffe0ff */
[C---:B----4-:R-:W-:Y:S08]  /*7bb0*/  HMMA.16816.F32 R124, R160.reuse, R132, R124 ;  /* 0x00000084a07c723c */ /* 0x050ff0000000187c */
[C---:B------:R-:W-:Y:S08]  /*7bc0*/  HMMA.16816.F32 R120, R160.reuse, R134, R120 ;  /* 0x00000086a078723c */ /* 0x040ff00000001878 */
[C---:B-----5:R-:W-:Y:S08]  /*7bd0*/  HMMA.16816.F32 R116, R160.reuse, R48, R116 ;  /* 0x00000030a074723c */ /* 0x060ff00000001874 */
[C---:B------:R-:W-:Y:S08]  /*7be0*/  HMMA.16816.F32 R112, R160.reuse, R50, R112 ;  /* 0x00000032a070723c */ /* 0x040ff00000001870 */
[C---:B------:R-:W-:Y:S08]  /*7bf0*/  HMMA.16816.F32 R108, R160.reuse, R44, R108 ;  /* 0x0000002ca06c723c */ /* 0x040ff0000000186c */
[C---:B------:R-:W-:Y:S08]  /*7c00*/  HMMA.16816.F32 R104, R160.reuse, R46, R104 ;  /* 0x0000002ea068723c */ /* 0x040ff00000001868 */
[----:B------:R-:W-:Y:S01]  /*7c10*/  HMMA.16816.F32 R96, R160, R38, R96 ;  /* 0x00000026a060723c */ /* 0x000fe20000001860 */
[----:B------:R-:W-:-:S02]  /*7c20*/  LEA R160, R172, R37, 0x1 ;  /* 0x00000025aca07211 */ /* 0x000fc400078e08ff */
[----:B------:R-:W-:-:S04]  /*7c30*/  IADD3 R37, PT, PT, R173, 0x4600, RZ ;  /* 0x00004600ad257810 */ /* 0x000fc80007ffe0ff */
[----:B------:R-:W-:Y:S01]  /*7c40*/  LDSM.16.M88.4 R160, [R160] ;  /* 0x00000000a0a0783b */ /* 0x000fe20000000200 */
[C---:B------:R-:W-:Y:S08]  /*7c50*/  HMMA.16816.F32 R84, R156.reuse, R48, R84 ;  /* 0x000000309c54723c */ /* 0x040ff00000001854 */
[C---:B------:R-:W-:Y:S08]  /*7c60*/  HMMA.16816.F32 R76, R156.reuse, R44, R76 ;  /* 0x0000002c9c4c723c */ /* 0x040ff0000000184c */
[C---:B------:R-:W-:Y:S08]  /*7c70*/  HMMA.16816.F32 R72, R156.reuse, R46, R72 ;  /* 0x0000002e9c48723c */ /* 0x040ff00000001848 */
[----:B------:R-:W-:Y:S08]  /*7c80*/  HMMA.16816.F32 R64, R156, R38, R64 ;  /* 0x000000269c40723c */ /* 0x000ff00000001840 */
[C---:B------:R-:W-:Y:S08]  /*7c90*/  HMMA.16816.F32 R4, R144.reuse, R48, R4 ;  /* 0x000000309004723c */ /* 0x040ff00000001804 */
[C---:B------:R-:W-:Y:S08]  /*7ca0*/  HMMA.16816.F32 R12, R144.reuse, R44, R12 ;  /* 0x0000002c900c723c */ /* 0x040ff0000000180c */
[C---:B------:R-:W-:Y:S08]  /*7cb0*/  HMMA.16816.F32 R16, R144.reuse, R46, R16 ;  /* 0x0000002e9010723c */ /* 0x040ff00000001810 */
[----:B------:R-:W-:Y:S08]  /*7cc0*/  HMMA.16816.F32 R24, R144, R38, R24 ;  /* 0x000000269018723c */ /* 0x000ff00000001818 */
[----:B------:R-:W-:Y:S01]  /*7cd0*/  HMMA.16816.F32 R52, R40, R48, R52 ;  /* 0x000000302834723c */ /* 0x000fe20000001834 */
[----:B------:R-:W-:-:S07]  /*7ce0*/  IADD3 R49, PT, PT, R175, 0xca00, RZ ;  /* 0x0000ca00af317810 */ /* 0x000fce0007ffe0ff */
[----:B------:R-:W-:Y:S01]  /*7cf0*/  HMMA.16816.F32 R148, R40, R44, R148 ;  /* 0x0000002c2894723c */ /* 0x000fe20000001894 */
[----:B------:R-:W-:Y:S02]  /*7d00*/  IADD3 R45, PT, PT, R175, 0xc200, RZ ;  /* 0x0000c200af2d7810 */ /* 0x000fe40007ffe0ff */
[----:B------:R-:W-:-:S05]  /*7d10*/  LEA R44, R174, R49, 0x1 ;  /* 0x00000031ae2c7211 */ /* 0x000fca00078e08ff */
[C---:B------:R-:W-:Y:S01]  /*7d20*/  HMMA.16816.F32 R140, R40.reuse, R46, R140 ;  /* 0x0000002e288c723c */ /* 0x040fe2000000188c */
[C---:B------:R-:W-:Y:S02]  /*7d30*/  IADD3 R47, PT, PT, R175.reuse, 0xc600, RZ ;  /* 0x0000c600af2f7810 */ /* 0x040fe40007ffe0ff */
[----:B------:R-:W-:Y:S02]  /*7d40*/  IADD3 R175, PT, PT, R175, 0xce00, RZ ;  /* 0x0000ce00afaf7810 */ /* 0x000fe40007ffe0ff */
[C---:B------:R-:W-:Y:S02]  /*7d50*/  LEA R48, R174.reuse, R47, 0x1 ;  /* 0x0000002fae307211 */ /* 0x040fe400078e08ff */
[----:B------:R-:W-:Y:S01]  /*7d60*/  LEA R36, R174, R175, 0x1 ;  /* 0x000000afae247211 */ /* 0x000fe200078e08ff */
[----:B------:R-:W-:Y:S01]  /*7d70*/  HMMA.16816.F32 R128, R40, R38, R128 ;  /* 0x000000262880723c */ /* 0x000fe20000001880 */
[C---:B------:R-:W-:Y:S02]  /*7d80*/  IADD3 R39, PT, PT, R173.reuse, 0x4a00, RZ ;  /* 0x00004a00ad277810 */ /* 0x040fe40007ffe0ff */
[----:B------:R-:W-:-:S05]  /*7d90*/  IADD3 R173, PT, PT, R173, 0x4e00, RZ ;  /* 0x00004e00adad7810 */ /* 0x000fca0007ffe0ff */
[C---:B------:R-:W-:Y:S08]  /*7da0*/  HMMA.16816.F32 R92, R156.reuse, R132, R92 ;  /* 0x000000849c5c723c */ /* 0x040ff0000000185c */
[C---:B------:R-:W-:Y:S08]  /*7db0*/  HMMA.16816.F32 R88, R156.reuse, R134, R88 ;  /* 0x000000869c58723c */ /* 0x040ff00000001858 */
[----:B------:R-:W-:Y:S01]  /*7dc0*/  HMMA.16816.F32 R80, R156, R50, R80 ;  /* 0x000000329c50723c */ /* 0x000fe20000001850 */
[----:B------:R-:W-:-:S06]  /*7dd0*/  LEA R156, R172, R37, 0x1 ;  /* 0x00000025ac9c7211 */ /* 0x000fcc00078e08ff */
[----:B------:R-:W-:Y:S01]  /*7de0*/  LDSM.16.M88.4 R156, [R156] ;  /* 0x000000009c9c783b */ /* 0x000fe20000000200 */
[C---:B------:R-:W-:Y:S08]  /*7df0*/  HMMA.16816.F32 R60, R144.reuse, R132, R60 ;  /* 0x00000084903c723c */ /* 0x040ff0000000183c */
[C---:B------:R-:W-:Y:S08]  /*7e00*/  HMMA.16816.F32 R56, R144.reuse, R134, R56 ;  /* 0x000000869038723c */ /* 0x040ff00000001838 */
[----:B------:R-:W-:Y:S01]  /*7e10*/  HMMA.16816.F32 R8, R144, R50, R8 ;  /* 0x000000329008723c */ /* 0x000fe20000001808 */
[----:B------:R-:W-:-:S02]  /*7e20*/  LEA R144, R172, R39, 0x1 ;  /* 0x00000027ac907211 */ /* 0x000fc400078e08ff */
[----:B------:R-:W0:Y:S04]  /*7e30*/  LDSM.16.M88.4 R36, [R36] ;  /* 0x000000002424783b */ /* 0x000e280000000200 */
[----:B------:R-:W-:Y:S01]  /*7e40*/  LDSM.16.M88.4 R144, [R144] ;  /* 0x000000009090783b */ /* 0x000fe20000000200 */
[C---:B------:R-:W-:Y:S01]  /*7e50*/  HMMA.16816.F32 R28, R40.reuse, R132, R28 ;  /* 0x00000084281c723c */ /* 0x040fe2000000181c */
[----:B------:R-:W-:Y:S02]  /*7e60*/  LEA R132, R174, R45, 0x1 ;  /* 0x0000002dae847211 */ /* 0x000fe400078e08ff */
[----:B------:R-:W1:Y:S05]  /*7e70*/  LDSM.16.M88.4 R44, [R44] ;  /* 0x000000002c2c783b */ /* 0x000e6a0000000200 */
[C---:B------:R-:W-:Y:S01]  /*7e80*/  HMMA.16816.F32 R32, R40.reuse, R134, R32 ;  /* 0x000000862820723c */ /* 0x040fe20000001820 */
[----:B------:R-:W2:Y:S07]  /*7e90*/  LDSM.16.M88.4 R132, [R132] ;  /* 0x000000008484783b */ /* 0x000eae0000000200 */
[----:B------:R-:W-:Y:S01]  /*7ea0*/  HMMA.16816.F32 R152, R40, R50, R152 ;  /* 0x000000322898723c */ /* 0x000fe20000001898 */
[----:B------:R-:W-:Y:S01]  /*7eb0*/  LEA R40, R172, R173, 0x1 ;  /* 0x000000adac287211 */ /* 0x000fe200078e08ff */
[----:B------:R-:W3:Y:S05]  /*7ec0*/  LDSM.16.M88.4 R48, [R48] ;  /* 0x000000003030783b */ /* 0x000eea0000000200 */
[----:B------:R-:W4:Y:S01]  /*7ed0*/  LDSM.16.M88.4 R40, [R40] ;  /* 0x000000002828783b */ /* 0x000f220000000200 */
[C---:B0-----:R-:W-:Y:S08]  /*7ee0*/  HMMA.16816.F32 R100, R160.reuse, R36, R100 ;  /* 0x00000024a064723c */ /* 0x041ff00000001864 */
[C---:B-1----:R-:W-:Y:S08]  /*7ef0*/  HMMA.16816.F32 R108, R160.reuse, R44, R108 ;  /* 0x0000002ca06c723c */ /* 0x042ff0000000186c */
[C---:B--2---:R-:W-:Y:S08]  /*7f00*/  HMMA.16816.F32 R124, R160.reuse, R132, R124 ;  /* 0x00000084a07c723c */ /* 0x044ff0000000187c */
[C---:B------:R-:W-:Y:S08]  /*7f10*/  HMMA.16816.F32 R120, R160.reuse, R134, R120 ;  /* 0x00000086a078723c */ /* 0x040ff00000001878 */
[C---:B---3--:R-:W-:Y:S08]  /*7f20*/  HMMA.16816.F32 R116, R160.reuse, R48, R116 ;  /* 0x00000030a074723c */ /* 0x048ff00000001874 */
[C---:B------:R-:W-:Y:S08]  /*7f30*/  HMMA.16816.F32 R112, R160.reuse, R50, R112 ;  /* 0x00000032a070723c */ /* 0x040ff00000001870 */
[C---:B------:R-:W-:Y:S08]  /*7f40*/  HMMA.16816.F32 R104, R160.reuse, R46, R104 ;  /* 0x0000002ea068723c */ /* 0x040ff00000001868 */
[----:B------:R-:W-:Y:S08]  /*7f50*/  HMMA.16816.F32 R96, R160, R38, R96 ;  /* 0x00000026a060723c */ /* 0x000ff00000001860 */
[C---:B------:R-:W-:Y:S08]  /*7f60*/  HMMA.16816.F32 R92, R156.reuse, R132, R92 ;  /* 0x000000849c5c723c */ /* 0x040ff0000000185c */
[C---:B------:R-:W-:Y:S08]  /*7f70*/  HMMA.16816.F32 R88, R156.reuse, R134, R88 ;  /* 0x000000869c58723c */ /* 0x040ff00000001858 */
[C---:B------:R-:W-:Y:S08]  /*7f80*/  HMMA.16816.F32 R84, R156.reuse, R48, R84 ;  /* 0x000000309c54723c */ /* 0x040ff00000001854 */
[C---:B------:R-:W-:Y:S08]  /*7f90*/  HMMA.16816.F32 R80, R156.reuse, R50, R80 ;  /* 0x000000329c50723c */ /* 0x040ff00000001850 */
[C---:B------:R-:W-:Y:S08]  /*7fa0*/  HMMA.16816.F32 R76, R156.reuse, R44, R76 ;  /* 0x0000002c9c4c723c */ /* 0x040ff0000000184c */
        /* <DEDUP_REMOVED lines=11> */
[C---:B----4-:R-:W-:Y:S08]  /*8060*/  HMMA.16816.F32 R28, R40.reuse, R132, R28 ;  /* 0x00000084281c723c */ /* 0x050ff0000000181c */
[C---:B------:R-:W-:Y:S08]  /*8070*/  HMMA.16816.F32 R32, R40.reuse, R134, R32 ;  /* 0x000000862820723c */ /* 0x040ff00000001820 */
[C---:B------:R-:W-:Y:S08]  /*8080*/  HMMA.16816.F32 R52, R40.reuse, R48, R52 ;  /* 0x000000302834723c */ /* 0x040ff00000001834 */
[C---:B------:R-:W-:Y:S08]  /*8090*/  HMMA.16816.F32 R152, R40.reuse, R50, R152 ;  /* 0x000000322898723c */ /* 0x040ff00000001898 */
[C---:B------:R-:W-:Y:S08]  /*80a0*/  HMMA.16816.F32 R148, R40.reuse, R44, R148 ;  /* 0x0000002c2894723c */ /* 0x040ff00000001894 */
[C---:B------:R-:W-:Y:S08]  /*80b0*/  HMMA.16816.F32 R140, R40.reuse, R46, R140 ;  /* 0x0000002e288c723c */ /* 0x040ff0000000188c */
[C---:B------:R-:W-:Y:S08]  /*80c0*/  HMMA.16816.F32 R136, R40.reuse, R36, R136 ;  /* 0x000000242888723c */ /* 0x040ff00000001888 */
[----:B------:R-:W-:Y:S01]  /*80d0*/  HMMA.16816.F32 R128, R40, R38, R128 ;  /* 0x000000262880723c */ /* 0x000fe20000001880 */
[----:B------:R-:W-:Y:S06]  /*80e0*/  BAR.SYNC.DEFER_BLOCKING 0x0 ;  /* 0x0000000000007b1d */ /* 0x000fec0000010000 */
[----:B------:R-:W-:-:S13]  /*80f0*/  BRA.U UP0, `(.L_x_4) ;  /* 0x0000001100747547 */ /* 0x000fda000b800000 */
[----:B------:R-:W0:Y:S01]  /*8100*/  S2R R38, SR_TID.X ;  /* 0x0000000000267919 */ /* 0x000e220000002100 */
[----:B------:R-:W1:Y:S01]  /*8110*/  LDC.64 R36, c[0x0][0x380] ;  /* 0x0000e000ff247b82 */ /* 0x000e620000000a00 */
[----:B------:R-:W-:Y:S02]  /*8120*/  MOV R175, UR4 ;  /* 0x0000000400af7c02 */ /* 0x000fe40008000f00 */
[C---:B------:R-:W-:Y:S02]  /*8130*/  IADD3 R46, PT, PT, R247.reuse, 0x4, RZ ;  /* 0x00000004f72e7810 */ /* 0x040fe40007ffe0ff */
[C---:B------:R-:W-:Y:S02]  /*8140*/  IADD3 R40, PT, PT, R247.reuse, 0x10, RZ ;  /* 0x00000010f7287810 */ /* 0x040fe40007ffe0ff */
[C---:B------:R-:W-:Y:S02]  /*8150*/  IADD3 R42, PT, PT, R247.reuse, 0x8, RZ ;  /* 0x00000008f72a7810 */ /* 0x040fe40007ffe0ff */
[----:B------:R-:W-:-:S02]  /*8160*/  IADD3 R48, PT, PT, R247, 0x24, RZ ;  /* 0x00000024f7307810 */ /* 0x000fc40007ffe0ff */
[----:B0-----:R-:W-:-:S04]  /*8170*/  LOP3.LUT R38, R38, 0x1f, RZ, 0xc0, !PT ;  /* 0x0000001f26267812 */ /* 0x001fc800078ec0ff */
[----:B------:R-:W-:Y:S02]  /*8180*/  LEA R175, R175, R38, 0x5 ;  /* 0x00000026afaf7211 */ /* 0x000fe400078e28ff */
[----:B------:R-:W-:-:S03]  /*8190*/  IADD3 R38, PT, PT, R247, 0xc, RZ ;  /* 0x0000000cf7267810 */ /* 0x000fc60007ffe0ff */
[C-C-:B------:R-:W-:Y:S02]  /*81a0*/  IMAD R45, R247.reuse, UR9, R175.reuse ;  /* 0x00000009f72d7c24 */ /* 0x140fe4000f8e02af */
[----:B------:R-:W-:Y:S01]  /*81b0*/  IMAD R157, R46, UR9, R175 ;  /* 0x000000092e9d7c24 */ /* 0x000fe2000f8e02af */
[----:B------:R-:W-:Y:S01]  /*81c0*/  IADD3 R46, PT, PT, R247, 0x14, RZ ;  /* 0x00000014f72e7810 */ /* 0x000fe20007ffe0ff */
[----:B-1----:R-:W-:-:S04]  /*81d0*/  IMAD.WIDE R44, R45, 0x2, R36 ;  /* 0x000000022d2c7825 */ /* 0x002fc800078e0224 */
[--C-:B------:R-:W-:Y:S01]  /*81e0*/  IMAD R39, R40, UR9, R175.reuse ;  /* 0x0000000928277c24 */ /* 0x100fe2000f8e02af */
[----:B------:R0:W2:Y:S01]  /*81f0*/  LDG.E.U16 R147, desc[UR10][R44.64] ;  /* 0x0000000a2c937981 */ /* 0x0000a2000c1e1500 */
[----:B------:R-:W-:Y:S02]  /*8200*/  IMAD R41, R38, UR9, R175 ;  /* 0x0000000926297c24 */ /* 0x000fe4000f8e02af */
[----:B------:R-:W-:-:S04]  /*8210*/  IMAD.WIDE R38, R39, 0x2, R36 ;  /* 0x0000000227267825 */ /* 0x000fc800078e0224 */
[--C-:B------:R-:W-:Y:S01]  /*8220*/  IMAD R43, R42, UR9, R175.reuse ;  /* 0x000000092a2b7c24 */ /* 0x100fe2000f8e02af */
[----:B------:R1:W3:Y:S01]  /*8230*/  LDG.E.U16 R163, desc[UR10][R38.64] ;  /* 0x0000000a26a37981 */ /* 0x0002e2000c1e1500 */
[--C-:B------:R-:W-:Y:S02]  /*8240*/  IMAD R51, R48, UR9, R175.reuse ;  /* 0x0000000930337c24 */ /* 0x100fe4000f8e02af */
[----:B0-----:R-:W-:Y:S01]  /*8250*/  IMAD R45, R46, UR9, R175 ;  /* 0x000000092e2d7c24 */ /* 0x001fe2000f8e02af */
[----:B------:R-:W-:Y:S01]  /*8260*/  IADD3 R46, PT, PT, R247, 0x18, RZ ;  /* 0x00000018f72e7810 */ /* 0x000fe20007ffe0ff */
[--C-:B------:R-:W-:Y:S01]  /*8270*/  IMAD.WIDE R42, R43, 0x2, R36.reuse ;  /* 0x000000022b2a7825 */ /* 0x100fe200078e0224 */
[C---:B------:R-:W-:Y:S02]  /*8280*/  IADD3 R44, PT, PT, R247.reuse, 0x1c, RZ ;  /* 0x0000001cf72c7810 */ /* 0x040fe40007ffe0ff */
[----:B------:R-:W-:Y:S01]  /*8290*/  IADD3 R50, PT, PT, R247, 0x20, RZ ;  /* 0x00000020f7327810 */ /* 0x000fe20007ffe0ff */
[--C-:B------:R-:W-:Y:S01]  /*82a0*/  IMAD.WIDE R40, R41, 0x2, R36.reuse ;  /* 0x0000000229287825 */ /* 0x100fe200078e0224 */
[----:B------:R0:W4:Y:S03]  /*82b0*/  LDG.E.U16 R173, desc[UR10][R42.64] ;  /* 0x0000000a2aad7981 */ /* 0x000126000c1e1500 */
[----:B-1----:R-:W-:Y:S01]  /*82c0*/  IMAD.WIDE R38, R45, 0x2, R36 ;  /* 0x000000022d267825 */ /* 0x002fe200078e0224 */
[C---:B------:R-:W-:Y:S01]  /*82d0*/  IADD3 R48, PT, PT, R247.reuse, 0x2c, RZ ;  /* 0x0000002cf7307810 */ /* 0x040fe20007ffe0ff */
[----:B------:R-:W5:Y:S02]  /*82e0*/  LDG.E.U16 R172, desc[UR10][R40.64] ;  /* 0x0000000a28ac7981 */ /* 0x000f64000c1e1500 */
        /* <DEDUP_REMOVED lines=9> */
[----:B------:R-:W3:Y:S02]  /*8380*/  LDG.E.U16 R160, desc[UR10][R42.64] ;  /* 0x0000000a2aa07981 */ /* 0x000ee4000c1e1500 */
[----:B------:R-:W-:Y:S02]  /*8390*/  IMAD R47, R46, UR9, R175 ;  /* 0x000000092e2f7c24 */ /* 0x000fe4000f8e02af */
[----:B------:R0:W3:Y:S01]  /*83a0*/  LDG.E.U16 R158, desc[UR10][R38.64] ;  /* 0x0000000a269e7981 */ /* 0x0000e2000c1e1500 */
[----:B------:R-:W-:-:S04]  /*83b0*/  IMAD.WIDE R44, R45, 0x2, R36 ;  /* 0x000000022d2c7825 */ /* 0x000fc800078e0224 */
[----:B------:R-:W-:Y:S01]  /*83c0*/  IMAD R49, R50, UR9, R175 ;  /* 0x0000000932317c24 */ /* 0x000fe2000f8e02af */
[----:B------:R1:W3:Y:S01]  /*83d0*/  LDG.E.U16 R161, desc[UR10][R44.64] ;  /* 0x0000000a2ca17981 */ /* 0x0002e2000c1e1500 */
[----:B0-----:R-:W-:Y:S01]  /*83e0*/  IMAD.WIDE R38, R47, 0x2, R36 ;  /* 0x000000022f267825 */ /* 0x001fe200078e0224 */
[----:B------:R-:W-:-:S03]  /*83f0*/  IADD3 R46, PT, PT, R247, 0x34, RZ ;  /* 0x00000034f72e7810 */ /* 0x000fc60007ffe0ff */
[----:B------:R-:W-:Y:S01]  /*8400*/  IMAD R47, R48, UR9, R175 ;  /* 0x00000009302f7c24 */ /* 0x000fe2000f8e02af */
[----:B------:R-:W-:Y:S01]  /*8410*/  IADD3 R50, PT, PT, R247, 0x38, RZ ;  /* 0x00000038f7327810 */ /* 0x000fe20007ffe0ff */
[----:B------:R-:W-:Y:S01]  /*8420*/  IMAD.WIDE R40, R49, 0x2, R36 ;  /* 0x0000000231287825 */ /* 0x000fe200078e0224 */
[----:B------:R0:W3:Y:S03]  /*8430*/  LDG.E.U16 R157, desc[UR10][R38.64] ;  /* 0x0000000a269d7981 */ /* 0x0000e6000c1e1500 */
[----:B-1----:R-:W-:Y:S01]  /*8440*/  IMAD R45, R132, UR9, R175 ;  /* 0x00000009842d7c24 */ /* 0x002fe2000f8e02af */
[----:B------:R1:W3:Y:S01]  /*8450*/  LDG.E.U16 R159, desc[UR10][R40.64] ;  /* 0x0000000a289f7981 */ /* 0x0002e2000c1e1500 */
[----:B------:R-:W-:Y:S02]  /*8460*/  IADD3 R44, PT, PT, R247, 0x3c, RZ ;  /* 0x0000003cf72c7810 */ /* 0x000fe40007ffe0ff */
[----:B------:R-:W-:-:S04]  /*8470*/  IMAD.WIDE R42, R45, 0x2, R36 ;  /* 0x000000022d2a7825 */ /* 0x000fc800078e0224 */
[----:B0-----:R-:W-:Y:S01]  /*8480*/  IMAD.WIDE R38, R47, 0x2, R36 ;  /* 0x000000022f267825 */ /* 0x001fe200078e0224 */
[----:B------:R-:W-:-:S03]  /*8490*/  IADD3 R48, PT, PT, R247, 0x44, RZ ;  /* 0x00000044f7307810 */ /* 0x000fc60007ffe0ff */
[--C-:B-1----:R-:W-:Y:S02]  /*84a0*/  IMAD R41, R46, UR9, R175.reuse ;  /* 0x000000092e297c24 */ /* 0x102fe4000f8e02af */
[----:B------:R-:W-:Y:S01]  /*84b0*/  IMAD R45, R50, UR9, R175 ;  /* 0x00000009322d7c24 */ /* 0x000fe2000f8e02af */
[----:B------:R-:W3:Y:S01]  /*84c0*/  LDG.E.U16 R38, desc[UR10][R38.64] ;  /* 0x0000000a26267981 */ /* 0x000ee2000c1e1500 */
[----:B------:R-:W-:Y:S01]  /*84d0*/  IADD3 R46, PT, PT, R247, 0x40, RZ ;  /* 0x00000040f72e7810 */ /* 0x000fe20007ffe0ff */
[----:B------:R-:W-:Y:S01]  /*84e0*/  IMAD.WIDE R40, R41, 0x2, R36 ;  /* 0x0000000229287825 */ /* 0x000fe200078e0224 */
[----:B------:R-:W-:-:S03]  /*84f0*/  IADD3 R50, PT, PT, R247, 0x4c, RZ ;  /* 0x0000004cf7327810 */ /* 0x000fc60007ffe0ff */
[--C-:B------:R-:W-:Y:S02]  /*8500*/  IMAD R47, R46, UR9, R175.reuse ;  /* 0x000000092e2f7c24 */ /* 0x100fe4000f8e02af */
[----:B------:R-:W-:Y:S01]  /*8510*/  IMAD R49, R48, UR9, R175 ;  /* 0x0000000930317c24 */ /* 0x000fe2000f8e02af */
[----:B------:R0:W3:Y:S01]  /*8520*/  LDG.E.U16 R39, desc[UR10][R42.64] ;  /* 0x0000000a2a277981 */ /* 0x0000e2000c1e1500 */
[----:B------:R-:W-:-:S03]  /*8530*/  IADD3 R48, PT, PT, R247, 0x48, RZ ;  /* 0x00000048f7307810 */ /* 0x000fc60007ffe0ff */
[----:B------:R-:W3:Y:S01]  /*8540*/  LDG.E.U16 R40, desc[UR10][R40.64] ;  /* 0x0000000a28287981 */ /* 0x000ee2000c1e1500 */
[----:B0-----:R-:W-:-:S04]  /*8550*/  IMAD.WIDE R42, R45, 0x2, R36 ;  /* 0x000000022d2a7825 */ /* 0x001fc800078e0224 */
[----:B------:R-:W-:Y:S01]  /*8560*/  IMAD R45, R44, UR9, R175 ;  /* 0x000000092c2d7c24 */ /* 0x000fe2000f8e02af */
[----:B------:R0:W3:Y:S03]  /*8570*/  LDG.E.U16 R41, desc[UR10][R42.64] ;  /* 0x0000000a2a297981 */ /* 0x0000e6000c1e1500 */
[----:B------:R-:W-:-:S04]  /*8580*/  IMAD.WIDE R44, R45, 0x2, R36 ;  /* 0x000000022d2c7825 */ /* 0x000fc800078e0224 */
[----:B------:R-:W-:Y:S02]  /*8590*/  IMAD R51, R50, UR9, R175 ;  /* 0x0000000932337c24 */ /* 0x000fe4000f8e02af */
[--C-:B0-----:R-:W-:Y:S01]  /*85a0*/  IMAD.WIDE R42, R47, 0x2, R36.reuse ;  /* 0x000000022f2a7825 */ /* 0x101fe200078e0224 */
[----:B------:R-:W-:Y:S01]  /*85b0*/  IADD3 R50, PT, PT, R247, 0x50, RZ ;  /* 0x00000050f7327810 */ /* 0x000fe20007ffe0ff */
[----:B------:R-:W3:Y:S02]  /*85c0*/  LDG.E.U16 R44, desc[UR10][R44.64] ;  /* 0x0000000a2c2c7981 */ /* 0x000ee4000c1e1500 */
[----:B------:R-:W-:-:S04]  /*85d0*/  IMAD.WIDE R46, R49, 0x2, R36 ;  /* 0x00000002312e7825 */ /* 0x000fc800078e0224 */
[----:B------:R-:W-:Y:S01]  /*85e0*/  IMAD R49, R48, UR9, R175 ;  /* 0x0000000930317c24 */ /* 0x000fe2000f8e02af */
[C---:B------:R-:W-:Y:S01]  /*85f0*/  IADD3 R132, PT, PT, R247.reuse, 0x58, RZ ;  /* 0x00000058f7847810 */ /* 0x040fe20007ffe0ff */
[----:B------:R-:W3:Y:S04]  /*8600*/  LDG.E.U16 R46, desc[UR10][R46.64] ;  /* 0x0000000a2e2e7981 */ /* 0x000ee8000c1e1500 */
[----:B------:R0:W3:Y:S01]  /*8610*/  LDG.E.U16 R45, desc[UR10][R42.64] ;  /* 0x0000000a2a2d7981 */ /* 0x0000e2000c1e1500 */
[----:B------:R-:W-:Y:S01]  /*8620*/  IADD3 R134, PT, PT, R247, 0x5c, RZ ;  /* 0x0000005cf7867810 */ /* 0x000fe20007ffe0ff */
[----:B0-----:R-:W-:-:S04]  /*8630*/  IMAD.WIDE R42, R49, 0x2, R36 ;  /* 0x00000002312a7825 */ /* 0x001fc800078e0224 */
[----:B------:R-:W-:Y:S01]  /*8640*/  IMAD.WIDE R48, R51, 0x2, R36 ;  /* 0x0000000233307825 */ /* 0x000fe200078e0224 */
[----:B------:R0:W3:Y:S03]  /*8650*/  LDG.E.U16 R47, desc[UR10][R42.64] ;  /* 0x0000000a2a2f7981 */ /* 0x0000e6000c1e1500 */
[--C-:B------:R-:W-:Y:S01]  /*8660*/  IMAD R51, R50, UR9, R175.reuse ;  /* 0x0000000932337c24 */ /* 0x100fe2000f8e02af */
[----:B------:R-:W-:Y:S01]  /*8670*/  IADD3 R50, PT, PT, R247, 0x54, RZ ;  /* 0x00000054f7327810 */ /* 0x000fe20007ffe0ff */
[----:B------:R-:W-:Y:S01]  /*8680*/  IMAD R133, R132, UR9, R175 ;  /* 0x0000000984857c24 */ /* 0x000fe2000f8e02af */
[----:B------:R-:W3:Y:S01]  /*8690*/  LDG.E.U16 R48, desc[UR10][R48.64] ;  /* 0x0000000a30307981 */ /* 0x000ee2000c1e1500 */
[----:B0-----:R-:W-:-:S04]  /*86a0*/  IMAD.WIDE R42, R51, 0x2, R36 ;  /* 0x00000002332a7825 */ /* 0x001fc800078e0224 */
[--C-:B------:R-:W-:Y:S02]  /*86b0*/  IMAD R51, R50, UR9, R175.reuse ;  /* 0x0000000932337c24 */ /* 0x100fe4000f8e02af */
[----:B------:R-:W-:Y:S01]  /*86c0*/  IMAD R135, R134, UR9, R175 ;  /* 0x0000000986877c24 */ /* 0x000fe2000f8e02af */
[----:B------:R0:W3:Y:S01]  /*86d0*/  LDG.E.U16 R49, desc[UR10][R42.64] ;  /* 0x0000000a2a317981 */ /* 0x0000e2000c1e1500 */
[----:B------:R-:W-:-:S04]  /*86e0*/  IMAD.WIDE R50, R51, 0x2, R36 ;  /* 0x0000000233327825 */ /* 0x000fc800078e0224 */
[----:B------:R-:W-:Y:S02]  /*86f0*/  IMAD R145, R226, UR9, R175 ;  /* 0x00000009e2917c24 */ /* 0x000fe4000f8e02af */
[----:B------:R-:W3:Y:S01]  /*8700*/  LDG.E.U16 R50, desc[UR10][R50.64] ;  /* 0x0000000a32327981 */ /* 0x000ee2000c1e1500 */
[----:B0-----:R-:W-:-:S04]  /*8710*/  IMAD.WIDE R42, R133, 0x2, R36 ;  /* 0x00000002852a7825 */ /* 0x001fc800078e0224 */
[----:B------:R-:W-:Y:S01]  /*8720*/  IMAD.WIDE R132, R135, 0x2, R36 ;  /* 0x0000000287847825 */ /* 0x000fe200078e0224 */
[----:B------:R0:W3:Y:S03]  /*8730*/  LDG.E.U16 R51, desc[UR10][R42.64] ;  /* 0x0000000a2a337981 */ /* 0x0000e6000c1e1500 */
[----:B------:R-:W-:Y:S02]  /*8740*/  IMAD R135, R228, UR9, R175 ;  /* 0x00000009e4877c24 */ /* 0x000fe4000f8e02af */
[----:B------:R-:W3:Y:S02]  /*8750*/  LDG.E.U16 R132, desc[UR10][R132.64] ;  /* 0x0000000a84847981 */ /* 0x000ee4000c1e1500 */
[----:B0-----:R-:W-:-:S04]  /*8760*/  IMAD.WIDE R42, R135, 0x2, R36 ;  /* 0x00000002872a7825 */ /* 0x001fc800078e0224 */
[----:B------:R-:W-:Y:S01]  /*8770*/  IMAD.WIDE R134, R145, 0x2, R36 ;  /* 0x0000000291867825 */ /* 0x000fe200078e0224 */
[----:B------:R0:W3:Y:S03]  /*8780*/  LDG.E.U16 R133, desc[UR10][R42.64] ;  /* 0x0000000a2a857981 */ /* 0x0000e6000c1e1500 */
[--C-:B------:R-:W-:Y:S02]  /*8790*/  IMAD R145, R224, UR9, R175.reuse ;  /* 0x00000009e0917c24 */ /* 0x100fe4000f8e02af */
[--C-:B------:R-:W-:Y:S01]  /*87a0*/  IMAD R249, R222, UR9, R175.reuse ;  /* 0x00000009def97c24 */ /* 0x100fe2000f8e02af */
[----:B------:R-:W3:Y:S01]  /*87b0*/  LDG.E.U16 R134, desc[UR10][R134.64] ;  /* 0x0000000a86867981 */ /* 0x000ee2000c1e1500 */
[----:B------:R-:W-:Y:S02]  /*87c0*/  IMAD R251, R221, UR9, R175 ;  /* 0x00000009ddfb7c24 */ /* 0x000fe4000f8e02af */
[----:B0-----:R-:W-:-:S04]  /*87d0*/  IMAD.WIDE R42, R145, 0x2, R36 ;  /* 0x00000002912a7825 */ /* 0x001fc800078e0224 */
[----:B------:R-:W-:Y:S01]  /*87e0*/  IMAD.WIDE R144, R249, 0x2, R36 ;  /* 0x00000002f9907825 */ /* 0x000fe200078e0224 */
[----:B------:R0:W3:Y:S03]  /*87f0*/  LDG.E.U16 R135, desc[UR10][R42.64] ;  /* 0x0000000a2a877981 */ /* 0x0000e6000c1e1500 */
[----:B------:R-:W-:Y:S02]  /*8800*/  IMAD R249, R219, UR9, R175 ;  /* 0x00000009dbf97c24 */ /* 0x000fe4000f8e02af */
[--C-:B------:R-:W-:Y:S01]  /*8810*/  IMAD.WIDE R250, R251, 0x2, R36.reuse ;  /* 0x00000002fbfa7825 */ /* 0x100fe200078e0224 */
[----:B------:R-:W3:Y:S03]  /*8820*/  LDG.E.U16 R144, desc[UR10][R144.64] ;  /* 0x0000000a90907981 */ /* 0x000ee6000c1e1500 */
[----:B0-----:R-:W-:Y:S01]  /*8830*/  IMAD.WIDE R42, R249, 0x2, R36 ;  /* 0x00000002f92a7825 */ /* 0x001fe200078e0224 */
[----:B------:R-:W3:Y:S04]  /*8840*/  LDG.E.U16 R145, desc[UR10][R250.64] ;  /* 0x0000000afa917981 */ /* 0x000ee8000c1e1500 */
[----:B------:R0:W3:Y:S01]  /*8850*/  LDG.E.U16 R146, desc[UR10][R42.64] ;  /* 0x0000000a2a927981 */ /* 0x0000e2000c1e1500 */
[----:B------:R-:W-:-:S02]  /*8860*/  IMAD R249, R217, UR9, R175 ;  /* 0x00000009d9f97c24 */ /* 0x000fc4000f8e02af */
[----:B------:R-:W-:Y:S02]  /*8870*/  IMAD R174, R215, UR9, R175 ;  /* 0x00000009d7ae7c24 */ /* 0x000fe4000f8e02af */
[----:B0-----:R-:W-:-:S04]  /*8880*/  IMAD.WIDE R42, R249, 0x2, R36 ;  /* 0x00000002f92a7825 */ /* 0x001fc800078e0224 */
[----:B------:R-:W-:Y:S02]  /*8890*/  IMAD.WIDE R36, R174, 0x2, R36 ;  /* 0x00000002ae247825 */ /* 0x000fe400078e0224 */
[----:B------:R-:W3:Y:S04]  /*88a0*/  LDG.E.U16 R42, desc[UR10][R42.64] ;  /* 0x0000000a2a2a7981 */ /* 0x000ee8000c1e1500 */
[----:B------:R0:W3:Y:S02]  /*88b0*/  LDG.E.U16 R174, desc[UR10][R36.64] ;  /* 0x0000000a24ae7981 */ /* 0x0000e4000c1e1500 */
[----:B0-----:R-:W0:Y:S01]  /*88c0*/  LDC.64 R36, c[0x0][0x388] ;  /* 0x0000e200ff247b82 */ /* 0x001e220000000a00 */
[--C-:B------:R-:W-:Y:S01]  /*88d0*/  IMAD R43, R209, UR9, R175.reuse ;  /* 0x00000009d12b7c24 */ /* 0x100fe2000f8e02af */
[----:B--2---:R-:W-:Y:S04]  /*88e0*/  STS.U16 [R248+0x4000], R147 ;  /* 0x00400093f8007388 */ /* 0x004fe80000000400 */
[----:B----4-:R-:W-:Y:S04]  /*88f0*/  STS.U16 [R246+0x4000], R156 ;  /* 0x0040009cf6007388 */ /* 0x010fe80000000400 */
[----:B------:R-:W-:Y:S04]  /*8900*/  STS.U16 [R245+0x4000], R173 ;  /* 0x004000adf5007388 */ /* 0x000fe80000000400 */
[----:B-----5:R-:W-:Y:S04]  /*8910*/  STS.U16 [R244+0x4000], R172 ;  /* 0x004000acf4007388 */ /* 0x020fe80000000400 */
        /* <DEDUP_REMOVED lines=10> */
[----:B-1----:R-:W-:-:S03]  /*89c0*/  IMAD R39, R213, UR9, R175 ;  /* 0x00000009d5277c24 */ /* 0x002fc6000f8e02af */
[----:B------:R1:W-:Y:S01]  /*89d0*/  STS.U16 [R236+0x4000], R41 ;  /* 0x00400029ec007388 */ /* 0x0003e20000000400 */
[----:B0-----:R-:W-:-:S05]  /*89e0*/  IMAD.WIDE R38, R39, 0x2, R36 ;  /* 0x0000000227267825 */ /* 0x001fca00078e0224 */
[----:B------:R-:W2:Y:S04]  /*89f0*/  LDG.E.U16 R172, desc[UR10][R38.64] ;  /* 0x0000000a26ac7981 */ /* 0x000ea8000c1e1500 */
[----:B------:R-:W-:Y:S01]  /*8a00*/  STS.U16 [R235+0x4000], R44 ;  /* 0x0040002ceb007388 */ /* 0x000fe20000000400 */
[----:B-1----:R-:W-:-:S04]  /*8a10*/  IMAD R41, R214, UR9, R175 ;  /* 0x00000009d6297c24 */ /* 0x002fc8000f8e02af */
[----:B------:R-:W-:-:S05]  /*8a20*/  IMAD.WIDE R40, R41, 0x2, R36 ;  /* 0x0000000229287825 */ /* 0x000fca00078e0224 */
[----:B------:R0:W3:Y:S04]  /*8a30*/  LDG.E.U16 R173, desc[UR10][R40.64] ;  /* 0x0000000a28ad7981 */ /* 0x0000e8000c1e1500 */
[----:B------:R-:W-:Y:S04]  /*8a40*/  STS.U16 [R248+0x5000], R45 ;  /* 0x0050002df8007388 */ /* 0x000fe80000000400 */
[----:B------:R-:W-:Y:S04]  /*8a50*/  STS.U16 [R234+0x4000], R46 ;  /* 0x0040002eea007388 */ /* 0x000fe80000000400 */
[----:B------:R1:W-:Y:S04]  /*8a60*/  STS.U16 [R233+0x4000], R47 ;  /* 0x0040002fe9007388 */ /* 0x0003e80000000400 */
[----:B------:R-:W-:Y:S01]  /*8a70*/  STS.U16 [R232+0x4000], R48 ;  /* 0x00400030e8007388 */ /* 0x000fe20000000400 */
[----:B-1----:R-:W-:-:S03]  /*8a80*/  IMAD R47, R211, UR9, R175 ;  /* 0x00000009d32f7c24 */ /* 0x002fc6000f8e02af */
[----:B------:R1:W-:Y:S04]  /*8a90*/  STS.U16 [R248+0x5400], R49 ;  /* 0x00540031f8007388 */ /* 0x0003e80000000400 */
[----:B------:R-:W-:Y:S01]  /*8aa0*/  STS.U16 [R231+0x4000], R50 ;  /* 0x00400032e7007388 */ /* 0x000fe20000000400 */
[----:B------:R-:W-:-:S04]  /*8ab0*/  IMAD.WIDE R46, R47, 0x2, R36 ;  /* 0x000000022f2e7825 */ /* 0x000fc800078e0224 */
[----:B0-----:R-:W-:Y:S01]  /*8ac0*/  IMAD.WIDE R40, R43, 0x2, R36 ;  /* 0x000000022b287825 */ /* 0x001fe200078e0224 */
[----:B------:R0:W4:Y:S04]  /*8ad0*/  LDG.E.U16 R162, desc[UR10][R46.64] ;  /* 0x0000000a2ea27981 */ /* 0x000128000c1e1500 */
[----:B------:R5:W-:Y:S01]  /*8ae0*/  STS.U16 [R230+0x4000], R51 ;  /* 0x00400033e6007388 */ /* 0x000be20000000400 */
[----:B------:R-:W-:-:S03]  /*8af0*/  IMAD R45, R210, UR9, R175 ;  /* 0x00000009d22d7c24 */ /* 0x000fc6000f8e02af */
[----:B------:R-:W-:Y:S01]  /*8b00*/  STS.U16 [R229+0x4000], R132 ;  /* 0x00400084e5007388 */ /* 0x000fe20000000400 */
[--C-:B------:R-:W-:Y:S02]  /*8b10*/  IMAD R43, R207, UR9, R175.reuse ;  /* 0x00000009cf2b7c24 */ /* 0x100fe4000f8e02af */
[--C-:B-1----:R-:W-:Y:S01]  /*8b20*/  IMAD R49, R212, UR9, R175.reuse ;  /* 0x00000009d4317c24 */ /* 0x102fe2000f8e02af */
[----:B------:R-:W4:Y:S01]  /*8b30*/  LDG.E.U16 R160, desc[UR10][R40.64] ;  /* 0x0000000a28a07981 */ /* 0x000f22000c1e1500 */
[----:B-----5:R-:W-:-:S04]  /*8b40*/  IMAD R51, R208, UR9, R175 ;  /* 0x00000009d0337c24 */ /* 0x020fc8000f8e02af */
[--C-:B------:R-:W-:Y:S01]  /*8b50*/  IMAD.WIDE R38, R51, 0x2, R36.reuse ;  /* 0x0000000233267825 */ /* 0x100fe200078e0224 */
[----:B------:R1:W-:Y:S04]  /*8b60*/  STS.U16 [R248+0x5800], R133 ;  /* 0x00580085f8007388 */ /* 0x0003e80000000400 */
[----:B------:R5:W4:Y:S01]  /*8b70*/  LDG.E.U16 R159, desc[UR10][R38.64] ;  /* 0x0000000a269f7981 */ /* 0x000b22000c1e1500 */
[----:B------:R-:W-:-:S04]  /*8b80*/  IMAD.WIDE R44, R45, 0x2, R36 ;  /* 0x000000022d2c7825 */ /* 0x000fc800078e0224 */
[----:B-1----:R-:W-:Y:S02]  /*8b90*/  IMAD R133, R205, UR9, R175 ;  /* 0x00000009cd857c24 */ /* 0x002fe4000f8e02af */
[--C-:B0-----:R-:W-:Y:S01]  /*8ba0*/  IMAD.WIDE R46, R43, 0x2, R36.reuse ;  /* 0x000000022b2e7825 */ /* 0x101fe200078e0224 */
[----:B------:R-:W-:Y:S03]  /*8bb0*/  STS.U16 [R227+0x4000], R134 ;  /* 0x00400086e3007388 */ /* 0x000fe60000000400 */
[----:B-----5:R-:W-:Y:S01]  /*8bc0*/  IMAD.WIDE R38, R133, 0x2, R36 ;  /* 0x0000000285267825 */ /* 0x020fe200078e0224 */
[----:B------:R0:W-:Y:S03]  /*8bd0*/  STS.U16 [R225+0x4000], R135 ;  /* 0x00400087e1007388 */ /* 0x0001e60000000400 */
[--C-:B------:R-:W-:Y:S01]  /*8be0*/  IMAD R43, R203, UR9, R175.reuse ;  /* 0x00000009cb2b7c24 */ /* 0x100fe2000f8e02af */
[----:B------:R1:W5:Y:S01]  /*8bf0*/  LDG.E.U16 R156, desc[UR10][R38.64] ;  /* 0x0000000a269c7981 */ /* 0x000362000c1e1500 */
[----:B------:R-:W-:-:S02]  /*8c00*/  IMAD R51, R206, UR9, R175 ;  /* 0x00000009ce337c24 */ /* 0x000fc4000f8e02af */
[----:B------:R-:W-:Y:S01]  /*8c10*/  IMAD.WIDE R48, R49, 0x2, R36 ;  /* 0x0000000231307825 */ /* 0x000fe200078e0224 */
[----:B------:R1:W5:Y:S03]  /*8c20*/  LDG.E.U16 R161, desc[UR10][R44.64] ;  /* 0x0000000a2ca17981 */ /* 0x000366000c1e1500 */
[----:B0-----:R-:W-:Y:S01]  /*8c30*/  IMAD R135, R204, UR9, R175 ;  /* 0x00000009cc877c24 */ /* 0x001fe2000f8e02af */
[----:B------:R-:W-:Y:S01]  /*8c40*/  STS.U16 [R223+0x4000], R144 ;  /* 0x00400090df007388 */ /* 0x000fe20000000400 */
[----:B-1----:R-:W-:-:S03]  /*8c50*/  IMAD.WIDE R38, R43, 0x2, R36 ;  /* 0x000000022b267825 */ /* 0x002fc600078e0224 */
[----:B------:R-:W-:Y:S01]  /*8c60*/  STS.U16 [R248+0x5c00], R145 ;  /* 0x005c0091f8007388 */ /* 0x000fe20000000400 */
[----:B------:R-:W-:-:S03]  /*8c70*/  IMAD.WIDE R44, R51, 0x2, R36 ;  /* 0x00000002332c7825 */ /* 0x000fc600078e0224 */
[----:B------:R0:W-:Y:S01]  /*8c80*/  STS.U16 [R220+0x4000], R146 ;  /* 0x00400092dc007388 */ /* 0x0001e20000000400 */
[----:B------:R-:W-:Y:S02]  /*8c90*/  IMAD R51, R200, UR9, R175 ;  /* 0x00000009c8337c24 */ /* 0x000fe4000f8e02af */
[----:B------:R-:W-:Y:S01]  /*8ca0*/  IMAD.WIDE R40, R135, 0x2, R36 ;  /* 0x0000000287287825 */ /* 0x000fe200078e0224 */
[----:B------:R1:W4:Y:S03]  /*8cb0*/  LDG.E.U16 R163, desc[UR10][R48.64] ;  /* 0x0000000a30a37981 */ /* 0x000326000c1e1500 */
[--C-:B------:R-:W-:Y:S01]  /*8cc0*/  IMAD R43, R202, UR9, R175.reuse ;  /* 0x00000009ca2b7c24 */ /* 0x100fe2000f8e02af */
[----:B------:R1:W5:Y:S04]  /*8cd0*/  LDG.E.U16 R158, desc[UR10][R46.64] ;  /* 0x0000000a2e9e7981 */ /* 0x000368000c1e1500 */
[----:B0-----:R0:W5:Y:S01]  /*8ce0*/  LDG.E.U16 R146, desc[UR10][R38.64] ;  /* 0x0000000a26927981 */ /* 0x001162000c1e1500 */
[----:B-1----:R-:W-:-:S03]  /*8cf0*/  IMAD R49, R201, UR9, R175 ;  /* 0x00000009c9317c24 */ /* 0x002fc6000f8e02af */
[----:B------:R1:W5:Y:S01]  /*8d00*/  LDG.E.U16 R147, desc[UR10][R40.64] ;  /* 0x0000000a28937981 */ /* 0x000362000c1e1500 */
[----:B------:R-:W-:-:S03]  /*8d10*/  IMAD R47, R198, UR9, R175 ;  /* 0x00000009c62f7c24 */ /* 0x000fc6000f8e02af */
[----:B------:R1:W5:Y:S01]  /*8d20*/  LDG.E.U16 R157, desc[UR10][R44.64] ;  /* 0x0000000a2c9d7981 */ /* 0x000362000c1e1500 */
[----:B0-----:R-:W-:-:S04]  /*8d30*/  IMAD.WIDE R38, R51, 0x2, R36 ;  /* 0x0000000233267825 */ /* 0x001fc800078e0224 */
[--C-:B-1----:R-:W-:Y:S01]  /*8d40*/  IMAD.WIDE R40, R49, 0x2, R36.reuse ;  /* 0x0000000231287825 */ /* 0x102fe200078e0224 */
[----:B------:R0:W5:Y:S03]  /*8d50*/  LDG.E.U16 R135, desc[UR10][R38.64] ;  /* 0x0000000a26877981 */ /* 0x000166000c1e1500 */
[----:B------:R-:W-:Y:S01]  /*8d60*/  IMAD.WIDE R44, R43, 0x2, R36 ;  /* 0x000000022b2c7825 */ /* 0x000fe200078e0224 */
[----:B------:R1:W5:Y:S03]  /*8d70*/  LDG.E.U16 R144, desc[UR10][R40.64] ;  /* 0x0000000a28907981 */ /* 0x000366000c1e1500 */
        /* <DEDUP_REMOVED lines=9> */
[----:B0-----:R-:W-:-:S05]  /*8e10*/  IMAD.WIDE R38, R47, 0x2, R36 ;  /* 0x000000022f267825 */ /* 0x001fca00078e0224 */
        /* <DEDUP_REMOVED lines=41> */
[----:B------:R0:W-:Y:S04]  /*90b0*/  STS.U16 [R218+0x4000], R42 ;  /* 0x0040002ada007388 */ /* 0x0001e80000000400 */
[----:B------:R0:W-:Y:S04]  /*90c0*/  STS.U16 [R216+0x4000], R174 ;  /* 0x004000aed8007388 */ /* 0x0001e80000000400 */
[----:B---3--:R0:W-:Y:S04]  /*90d0*/  STS.U16 [R248+0xc000], R173 ;  /* 0x00c000adf8007388 */ /* 0x0081e80000000400 */
[----:B--2---:R0:W-:Y:S04]  /*90e0*/  STS.U16 [R246+0xc000], R172 ;  /* 0x00c000acf6007388 */ /* 0x0041e80000000400 */
[----:B----4-:R0:W-:Y:S04]  /*90f0*/  STS.U16 [R245+0xc000], R163 ;  /* 0x00c000a3f5007388 */ /* 0x0101e80000000400 */
[----:B------:R0:W-:Y:S04]  /*9100*/  STS.U16 [R244+0xc000], R162 ;  /* 0x00c000a2f4007388 */ /* 0x0001e80000000400 */
        /* <DEDUP_REMOVED lines=28> */
.L_x_4:
[----:B0-----:R-:W-:Y:S01]  /*92d0*/  LDSM.16.M88.4 R40, [R0] ;  /* 0x000000000028783b */ /* 0x001fe20000000200 */
[----:B------:R-:W-:Y:S02]  /*92e0*/  UISETP.GE.AND UP0, UPT, UR7, UR6, UPT ;  /* 0x000000060700728c */ /* 0x000fe4000bf06270 */
[----:B------:R-:W-:Y:S01]  /*92f0*/  UMOV UR4, UR7 ;  /* 0x0000000700047c82 */ /* 0x000fe20008000000 */
[----:B------:R-:W0:Y:S04]  /*9300*/  LDSM.16.M88.4 R36, [R165] ;  /* 0x00000000a524783b */ /* 0x000e280000000200 */
[----:B------:R-:W1:Y:S04]  /*9310*/  LDSM.16.M88.4 R156, [R166] ;  /* 0x00000000a69c783b */ /* 0x000e680000000200 */
[----:B------:R-:W2:Y:S04]  /*9320*/  LDSM.16.M88.4 R144, [R167] ;  /* 0x00000000a790783b */ /* 0x000ea80000000200 */
[----:B------:R-:W3:Y:S04]  /*9330*/  LDSM.16.M88.4 R132, [R168] ;  /* 0x00000000a884783b */ /* 0x000ee80000000200 */
[----:B------:R-:W4:Y:S04]  /*9340*/  LDSM.16.M88.4 R44, [R2] ;  /* 0x00000000022c783b */ /* 0x000f280000000200 */
[----:B------:R-:W-:Y:S04]  /*9350*/  LDSM.16.M88.4 R160, [R164] ;  /* 0x00000000a4a0783b */ /* 0x000fe80000000200 */
[----:B------:R-:W-:Y:S04]  /*9360*/  LDSM.16.M88.4 R172, [R169] ;  /* 0x00000000a9ac783b */ /* 0x000fe80000000200 */
[----:B------:R-:W-:Y:S01]  /*9370*/  LDSM.16.M88.4 R48, [R180] ;  /* 0x00000000b430783b */ /* 0x000fe20000000200 */
[C---:B0-----:R-:W-:Y:S08]  /*9380*/  HMMA.16816.F32 R124, R40.reuse, R36, R124 ;  /* 0x00000024287c723c */ /* 0x041ff0000000187c */
[C---:B------:R-:W-:Y:S08]  /*9390*/  HMMA.16816.F32 R120, R40.reuse, R38, R120 ;  /* 0x000000262878723c */ /* 0x040ff00000001878 */
[C---:B-1----:R-:W-:Y:S08]  /*93a0*/  HMMA.16816.F32 R116, R40.reuse, R156, R116 ;  /* 0x0000009c2874723c */ /* 0x042ff00000001874 */
[C---:B------:R-:W-:Y:S08]  /*93b0*/  HMMA.16816.F32 R112, R40.reuse, R158, R112 ;  /* 0x0000009e2870723c */ /* 0x040ff00000001870 */
[C---:B--2---:R-:W-:Y:S08]  /*93c0*/  HMMA.16816.F32 R108, R40.reuse, R144, R108 ;  /* 0x00000090286c723c */ /* 0x044ff0000000186c */
[C---:B------:R-:W-:Y:S08]  /*93d0*/  HMMA.16816.F32 R104, R40.reuse, R146, R104 ;  /* 0x000000922868723c */ /* 0x040ff00000001868 */
[C---:B---3--:R-:W-:Y:S08]  /*93e0*/  HMMA.16816.F32 R100, R40.reuse, R132, R100 ;  /* 0x000000842864723c */ /* 0x048ff00000001864 */
[----:B------:R-:W-:Y:S01]  /*93f0*/  HMMA.16816.F32 R96, R40, R134, R96 ;  /* 0x000000862860723c */ /* 0x000fe20000001860 */
[----:B------:R-:W0:Y:S07]  /*9400*/  LDSM.16.M88.4 R40, [R3] ;  /* 0x000000000328783b */ /* 0x000e2e0000000200 */
[C---:B----4-:R-:W-:Y:S08]  /*9410*/  HMMA.16816.F32 R84, R44.reuse, R156, R84 ;  /* 0x0000009c2c54723c */ /* 0x050ff00000001854 */
[C---:B------:R-:W-:Y:S08]  /*9420*/  HMMA.16816.F32 R80, R44.reuse, R158, R80 ;  /* 0x0000009e2c50723c */ /* 0x040ff00000001850 */
[C---:B------:R-:W-:Y:S08]  /*9430*/  HMMA.16816.F32 R76, R44.reuse, R144, R76 ;  /* 0x000000902c4c723c */ /* 0x040ff0000000184c */
[C---:B------:R-:W-:Y:S08]  /*9440*/  HMMA.16816.F32 R72, R44.reuse, R146, R72 ;  /* 0x000000922c48723c */ /* 0x040ff00000001848 */
[C---:B------:R-:W-:Y:S08]  /*9450*/  HMMA.16816.F32 R68, R44.reuse, R132, R68 ;  /* 0x000000842c44723c */ /* 0x040ff00000001844 */
[----:B------:R-:W-:Y:S08]  /*9460*/  HMMA.16816.F32 R64, R44, R134, R64 ;  /* 0x000000862c40723c */ /* 0x000ff00000001840 */
[C---:B0-----:R-:W-:Y:S08]  /*9470*/  HMMA.16816.F32 R4, R40.reuse, R156, R4 ;  /* 0x0000009c2804723c */ /* 0x041ff00000001804 */
[C---:B------:R-:W-:Y:S08]  /*9480*/  HMMA.16816.F32 R8, R40.reuse, R158, R8 ;  /* 0x0000009e2808723c */ /* 0x040ff00000001808 */
[C---:B------:R-:W-:Y:S08]  /*9490*/  HMMA.16816.F32 R12, R40.reuse, R144, R12 ;  /* 0x00000090280c723c */ /* 0x040ff0000000180c */
[C---:B------:R-:W-:Y:S08]  /*94a0*/  HMMA.16816.F32 R16, R40.reuse, R146, R16 ;  /* 0x000000922810723c */ /* 0x040ff00000001810 */
[C---:B------:R-:W-:Y:S08]  /*94b0*/  HMMA.16816.F32 R20, R40.reuse, R132, R20 ;  /* 0x000000842814723c */ /* 0x040ff00000001814 */
[----:B------:R-:W-:Y:S08]  /*94c0*/  HMMA.16816.F32 R24, R40, R134, R24 ;  /* 0x000000862818723c */ /* 0x000ff00000001818 */
[C---:B------:R-:W-:Y:S08]  /*94d0*/  HMMA.16816.F32 R52, R160.reuse, R156, R52 ;  /* 0x0000009ca034723c */ /* 0x040ff00000001834 */
[C---:B------:R-:W-:Y:S01]  /*94e0*/  HMMA.16816.F32 R152, R160.reuse, R158, R152 ;  /* 0x0000009ea098723c */ /* 0x040fe20000001898 */
[----:B------:R-:W0:Y:S07]  /*94f0*/  LDSM.16.M88.4 R156, [R170] ;  /* 0x00000000aa9c783b */ /* 0x000e2e0000000200 */
[C---:B------:R-:W-:Y:S08]  /*9500*/  HMMA.16816.F32 R148, R160.reuse, R144, R148 ;  /* 0x00000090a094723c */ /* 0x040ff00000001894 */
[C---:B------:R-:W-:Y:S01]  /*9510*/  HMMA.16816.F32 R140, R160.reuse, R146, R140 ;  /* 0x00000092a08c723c */ /* 0x040fe2000000188c */
[----:B------:R-:W1:Y:S07]  /*9520*/  LDSM.16.M88.4 R144, [R171] ;  /* 0x00000000ab90783b */ /* 0x000e6e0000000200 */
[C---:B------:R-:W-:Y:S08]  /*9530*/  HMMA.16816.F32 R136, R160.reuse, R132, R136 ;  /* 0x00000084a088723c */ /* 0x040ff00000001888 */
[----:B------:R-:W-:Y:S01]  /*9540*/  HMMA.16816.F32 R128, R160, R134, R128 ;  /* 0x00000086a080723c */ /* 0x000fe20000001880 */
[----:B------:R-:W2:Y:S07]  /*9550*/  LDSM.16.M88.4 R132, [R176] ;  /* 0x00000000b084783b */ /* 0x000eae0000000200 */
[C---:B------:R-:W-:Y:S08]  /*9560*/  HMMA.16816.F32 R92, R44.reuse, R36, R92 ;  /* 0x000000242c5c723c */ /* 0x040ff0000000185c */
[----:B------:R-:W-:Y:S01]  /*9570*/  HMMA.16816.F32 R88, R44, R38, R88 ;  /* 0x000000262c58723c */ /* 0x000fe20000001858 */
[----:B------:R-:W-:Y:S07]  /*9580*/  LDSM.16.M88.4 R44, [R179] ;  /* 0x00000000b32c783b */ /* 0x000fee0000000200 */
[C---:B------:R-:W-:Y:S08]  /*9590*/  HMMA.16816.F32 R60, R40.reuse, R36, R60 ;  /* 0x00000024283c723c */ /* 0x040ff0000000183c */
[----:B------:R-:W-:Y:S01]  /*95a0*/  HMMA.16816.F32 R56, R40, R38, R56 ;  /* 0x000000262838723c */ /* 0x000fe20000001838 */
[----:B------:R-:W-:Y:S07]  /*95b0*/  LDSM.16.M88.4 R40, [R178] ;  /* 0x00000000b228783b */ /* 0x000fee0000000200 */
[C---:B------:R-:W-:Y:S08]  /*95c0*/  HMMA.16816.F32 R28, R160.reuse, R36, R28 ;  /* 0x00000024a01c723c */ /* 0x040ff0000000181c */
[----:B------:R-:W-:Y:S01]  /*95d0*/  HMMA.16816.F32 R32, R160, R38, R32 ;  /* 0x00000026a020723c */ /* 0x000fe20000001820 */
[----:B------:R-:W3:Y:S07]  /*95e0*/  LDSM.16.M88.4 R36, [R177] ;  /* 0x00000000b124783b */ /* 0x000eee0000000200 */
[C---:B------:R-:W-:Y:S08]  /*95f0*/  HMMA.16816.F32 R100, R172.reuse, R48, R100 ;  /* 0x00000030ac64723c */ /* 0x040ff00000001864 */
[----:B------:R-:W-:Y:S08]  /*9600*/  HMMA.16816.F32 R96, R172, R50, R96 ;  /* 0x00000032ac60723c */ /* 0x000ff00000001860 */
[C---:B0-----:R-:W-:Y:S08]  /*9610*/  HMMA.16816.F32 R68, R156.reuse, R48, R68 ;  /* 0x000000309c44723c */ /* 0x041ff00000001844 */
[----:B------:R-:W-:Y:S08]  /*9620*/  HMMA.16816.F32 R64, R156, R50, R64 ;  /* 0x000000329c40723c */ /* 0x000ff00000001840 */
[C---:B-1----:R-:W-:Y:S08]  /*9630*/  HMMA.16816.F32 R20, R144.reuse, R48, R20 ;  /* 0x000000309014723c */ /* 0x042ff00000001814 */
[----:B------:R-:W-:Y:S08]  /*9640*/  HMMA.16816.F32 R24, R144, R50, R24 ;  /* 0x000000329018723c */ /* 0x000ff00000001818 */
[----:B--2---:R-:W-:Y:S08]  /*9650*/  HMMA.16816.F32 R136, R132, R48, R136 ;  /* 0x000000308488723c */ /* 0x004ff00000001888 */
[C---:B---3--:R-:W-:Y:S08]  /*9660*/  HMMA.16816.F32 R124, R172.reuse, R36, R124 ;  /* 0x00000024ac7c723c */ /* 0x048ff0000000187c */
        /* <DEDUP_REMOVED lines=23> */
[----:B------:R-:W-:Y:S01]  /*97e0*/  HMMA.16816.F32 R48, R132, R50, R128 ;  /* 0x000000328430723c */ /* 0x000fe20000001880 */
[----:B------:R-:W-:-:S04]  /*97f0*/  NOP ;  /* 0x0000000000007918 */ /* 0x000fc80000000000 */
[----:B------:R-:W-:-:S15]  /*9800*/  BRA.U !UP0, `(.L_x_5) ;  /* 0xffffff9d08107547 */ /* 0x000fde000b83ffff */
.L_x_0:
[----:B------:R-:W0:Y:S01]  /*9810*/  S2R R3, SR_LANEID ;  /* 0x0000000000037919 */ /* 0x000e220000000000 */
[----:B------:R-:W-:Y:S01]  /*9820*/  LEA R0, R181, R182, 0x3 ;  /* 0x000000b6b5007211 */ /* 0x000fe200078e18ff */
[----:B------:R-:W1:Y:S03]  /*9830*/  S2UR UR4, SR_CTAID.Y ;  /* 0x00000000000479c3 */ /* 0x000e660000002600 */
[----:B------:R-:W-:-:S04]  /*9840*/  SHF.L.U32 R0, R0, 0xa, RZ ;  /* 0x0000000a00007819 */ /* 0x000fc800000006ff */
[----:B------:R-:W-:Y:S01]  /*9850*/  LEA R0, R0, UR5, 0x2 ;  /* 0x0000000500007c11 */ /* 0x000fe2000f8e10ff */
[----:B------:R-:W2:Y:S03]  /*9860*/  LDC R39, c[0x0][0x39c] ;  /* 0x0000e700ff277b82 */ /* 0x000ea60000000800 */
        /* <DEDUP_REMOVED lines=9> */
[----:B0-----:R-:W-:-:S02]  /*9900*/  SHF.R.U32.HI R2, RZ, 0x2, R3 ;  /* 0x00000002ff027819 */ /* 0x001fc40000011603 */
[----:B------:R-:W-:-:S04]  /*9910*/  LOP3.LUT R3, R3, 0x3, RZ, 0xc0, !PT ;  /* 0x0000000303037812 */ /* 0x000fc800078ec0ff */
[----:B------:R-:W-:Y:S02]  /*9920*/  LEA R3, R2, R3, 0x3 ;  /* 0x0000000302037211 */ /* 0x000fe400078e18ff */
[----:B------:R-:W-:Y:S02]  /*9930*/  IADD3 R2, PT, PT, R0, 0x400, RZ ;  /* 0x0000040000027810 */ /* 0x000fe40007ffe0ff */
[C---:B------:R-:W-:Y:S02]  /*9940*/  LEA R37, R3.reuse, R0, 0x3 ;  /* 0x0000000003257211 */ /* 0x040fe400078e18ff */
[C---:B------:R-:W-:Y:S02]  /*9950*/  LEA R38, R3.reuse, R38, 0x3 ;  /* 0x0000002603267211 */ /* 0x040fe400078e18ff */
[C---:B------:R-:W-:Y:S01]  /*9960*/  LEA R40, R3.reuse, R40, 0x3 ;  /* 0x0000002803287211 */ /* 0x040fe200078e18ff */
[----:B------:R0:W-:Y:S01]  /*9970*/  STS.64 [R37], R124 ;  /* 0x0000007c25007388 */ /* 0x0001e20000000a00 */
[----:B------:R-:W-:-:S02]  /*9980*/  LEA R42, R3, R42, 0x3 ;  /* 0x0000002a032a7211 */ /* 0x000fc400078e18ff */
[C---:B------:R-:W-:Y:S01]  /*9990*/  LEA R44, R3.reuse, R44, 0x3 ;  /* 0x0000002c032c7211 */ /* 0x040fe200078e18ff */
[----:B------:R3:W-:Y:S01]  /*99a0*/  STS.64 [R37+0x200], R126 ;  /* 0x0002007e25007388 */ /* 0x0007e20000000a00 */
[C---:B------:R-:W-:Y:S02]  /*99b0*/  LEA R46, R3.reuse, R46, 0x3 ;  /* 0x0000002e032e7211 */ /* 0x040fe400078e18ff */
[C---:B------:R-:W-:Y:S01]  /*99c0*/  LEA R128, R3.reuse, R128, 0x3 ;  /* 0x0000008003807211 */ /* 0x040fe200078e18ff */
[----:B------:R4:W-:Y:S01]  /*99d0*/  STS.64 [R37+0x20], R120 ;  /* 0x0000207825007388 */ /* 0x0009e20000000a00 */
[C---:B------:R-:W-:Y:S02]  /*99e0*/  LEA R130, R3.reuse, R130, 0x3 ;  /* 0x0000008203827211 */ /* 0x040fe400078e18ff */
[----:B------:R-:W-:Y:S01]  /*99f0*/  LEA R132, R3, R132, 0x3 ;  /* 0x0000008403847211 */ /* 0x000fe200078e18ff */
[----:B------:R5:W-:Y:S01]  /*9a00*/  STS.64 [R37+0x220], R122 ;  /* 0x0002207a25007388 */ /* 0x000be20000000a00 */
[----:B0-----:R-:W-:-:S02]  /*9a10*/  IADD3 R124, PT, PT, R0, 0x4000, RZ ;  /* 0x00004000007c7810 */ /* 0x001fc40007ffe0ff */
[C---:B---3--:R-:W-:Y:S02]  /*9a20*/  IADD3 R126, PT, PT, R0.reuse, 0x4400, RZ ;  /* 0x00004400007e7810 */ /* 0x048fe40007ffe0ff */
[C---:B------:R-:W-:Y:S02]  /*9a30*/  LEA R124, R3.reuse, R124, 0x3 ;  /* 0x0000007c037c7211 */ /* 0x040fe400078e18ff */
[----:B----4-:R-:W-:Y:S02]  /*9a40*/  IADD3 R120, PT, PT, R0, 0x4800, RZ ;  /* 0x0000480000787810 */ /* 0x010fe40007ffe0ff */
[C---:B------:R-:W-:Y:S02]  /*9a50*/  LEA R126, R3.reuse, R126, 0x3 ;  /* 0x0000007e037e7211 */ /* 0x040fe400078e18ff */
[C---:B-----5:R-:W-:Y:S02]  /*9a60*/  LEA R37, R3.reuse, R2, 0x3 ;  /* 0x0000000203257211 */ /* 0x060fe400078e18ff */
[----:B------:R-:W-:-:S02]  /*9a70*/  LEA R2, R3, R36, 0x3 ;  /* 0x0000002403027211 */ /* 0x000fc400078e18ff */
[C---:B------:R-:W-:Y:S01]  /*9a80*/  IADD3 R122, PT, PT, R0.reuse, 0x4c00, RZ ;  /* 0x00004c00007a7810 */ /* 0x040fe20007ffe0ff */
[----:B------:R-:W-:Y:S01]  /*9a90*/  STS.64 [R37], R116 ;  /* 0x0000007425007388 */ /* 0x000fe20000000a00 */
[C---:B------:R-:W-:Y:S02]  /*9aa0*/  LEA R120, R3.reuse, R120, 0x3 ;  /* 0x0000007803787211 */ /* 0x040fe400078e18ff */
[----:B------:R-:W-:Y:S01]  /*9ab0*/  IADD3 R0, PT, PT, R0, 0x6c00, RZ ;  /* 0x00006c0000007810 */ /* 0x000fe20007ffe0ff */
[----:B------:R-:W-:Y:S01]  /*9ac0*/  STS.64 [R37+0x200], R118 ;  /* 0x0002007625007388 */ /* 0x000fe20000000a00 */
[C---:B------:R-:W-:Y:S02]  /*9ad0*/  LEA R122, R3.reuse, R122, 0x3 ;  /* 0x0000007a037a7211 */ /* 0x040fe400078e18ff */
[----:B------:R-:W-:Y:S01]  /*9ae0*/  LEA R36, R3, R0, 0x3 ;  /* 0x0000000003247211 */ /* 0x000fe200078e18ff */
[----:B------:R-:W-:Y:S04]  /*9af0*/  STS.64 [R37+0x20], R112 ;  /* 0x0000207025007388 */ /* 0x000fe80000000a00 */
[----:B------:R0:W-:Y:S04]  /*9b00*/  STS.64 [R37+0x220], R114 ;  /* 0x0002207225007388 */ /* 0x0001e80000000a00 */
[----:B------:R-:W-:Y:S04]  /*9b10*/  STS.64 [R2], R108 ;  /* 0x0000006c02007388 */ /* 0x000fe80000000a00 */
[----:B------:R-:W-:Y:S01]  /*9b20*/  STS.64 [R2+0x200], R110 ;  /* 0x0002006e02007388 */ /* 0x000fe20000000a00 */
[----:B0-----:R-:W0:Y:S03]  /*9b30*/  S2R R37, SR_TID.X ;  /* 0x0000000000257919 */ /* 0x001e260000002100 */
[----:B------:R-:W-:Y:S04]  /*9b40*/  STS.64 [R2+0x20], R104 ;  /* 0x0000206802007388 */ /* 0x000fe80000000a00 */
[----:B------:R3:W-:Y:S04]  /*9b50*/  STS.64 [R2+0x220], R106 ;  /* 0x0002206a02007388 */ /* 0x0007e80000000a00 */
[----:B------:R-:W-:Y:S04]  /*9b60*/  STS.64 [R38], R100 ;  /* 0x0000006426007388 */ /* 0x000fe80000000a00 */
[----:B------:R-:W-:Y:S04]  /*9b70*/  STS.64 [R38+0x200], R102 ;  /* 0x0002006626007388 */ /* 0x000fe80000000a00 */
[----:B------:R-:W-:Y:S01]  /*9b80*/  STS.64 [R38+0x20], R96 ;  /* 0x0000206026007388 */ /* 0x000fe20000000a00 */
[----:B---3--:R-:W3:Y:S03]  /*9b90*/  LDC.64 R2, c[0x0][0x390] ;  /* 0x0000e400ff027b82 */ /* 0x008ee60000000a00 */
[----:B------:R-:W-:Y:S04]  /*9ba0*/  STS.64 [R38+0x220], R98 ;  /* 0x0002206226007388 */ /* 0x000fe80000000a00 */
[----:B------:R-:W-:Y:S04]  /*9bb0*/  STS.64 [R40], R92 ;  /* 0x0000005c28007388 */ /* 0x000fe80000000a00 */
[----:B------:R-:W-:Y:S01]  /*9bc0*/  STS.64 [R40+0x200], R94 ;  /* 0x0002005e28007388 */ /* 0x000fe20000000a00 */
[----:B0-----:R-:W-:-:S03]  /*9bd0*/  LEA R0, R182, R37, 0x5 ;  /* 0x00000025b6007211 */ /* 0x001fc600078e28ff */
[----:B------:R-:W-:Y:S01]  /*9be0*/  STS.64 [R40+0x20], R88 ;  /* 0x0000205828007388 */ /* 0x000fe20000000a00 */
[----:B------:R-:W-:-:S03]  /*9bf0*/  LEA R0, R181, R0, 0x6 ;  /* 0x00000000b5007211 */ /* 0x000fc600078e30ff */
[----:B------:R-:W-:Y:S01]  /*9c00*/  STS.64 [R40+0x220], R90 ;  /* 0x0002205a28007388 */ /* 0x000fe20000000a00 */
[----:B------:R-:W-:-:S03]  /*9c10*/  SHF.L.U32 R0, R0, 0x4, RZ ;  /* 0x0000000400007819 */ /* 0x000fc600000006ff */
[----:B------:R-:W-:Y:S01]  /*9c20*/  STS.64 [R42], R84 ;  /* 0x000000542a007388 */ /* 0x000fe20000000a00 */
[----:B------:R-:W-:-:S03]  /*9c30*/  LOP3.LUT R0, R0, 0x1fff00, RZ, 0xc0, !PT ;  /* 0x001fff0000007812 */ /* 0x000fc600078ec0ff */
[----:B------:R-:W-:Y:S01]  /*9c40*/  STS.64 [R42+0x200], R86 ;  /* 0x000200562a007388 */ /* 0x000fe20000000a00 */
[----:B------:R-:W-:-:S03]  /*9c50*/  LOP3.LUT R0, R0, 0xf, R37, 0xf8, !PT ;  /* 0x0000000f00007812 */ /* 0x000fc600078ef825 */
[----:B------:R-:W-:Y:S01]  /*9c60*/  STS.64 [R42+0x20], R80 ;  /* 0x000020502a007388 */ /* 0x000fe20000000a00 */
[----:B------:R-:W-:-:S03]  /*9c70*/  LEA R0, R0, UR5, 0x2 ;  /* 0x0000000500007c11 */ /* 0x000fc6000f8e10ff */
[----:B------:R-:W-:Y:S04]  /*9c80*/  STS.64 [R42+0x220], R82 ;  /* 0x000220522a007388 */ /* 0x000fe80000000a00 */
[----:B------:R-:W-:Y:S04]  /*9c90*/  STS.64 [R44], R76 ;  /* 0x0000004c2c007388 */ /* 0x000fe80000000a00 */
[----:B------:R-:W-:Y:S04]  /*9ca0*/  STS.64 [R44+0x200], R78 ;  /* 0x0002004e2c007388 */ /* 0x000fe80000000a00 */
[----:B------:R-:W-:Y:S04]  /*9cb0*/  STS.64 [R44+0x20], R72 ;  /* 0x000020482c007388 */ /* 0x000fe80000000a00 */
        /* <DEDUP_REMOVED lines=9> */
[----:B------:R0:W-:Y:S04]  /*9d50*/  STS.64 [R126], R4 ;  /* 0x000000047e007388 */ /* 0x0001e80000000a00 */
[----:B------:R-:W-:Y:S04]  /*9d60*/  STS.64 [R126+0x200], R6 ;  /* 0x000200067e007388 */ /* 0x000fe80000000a00 */
[----:B------:R-:W-:Y:S04]  /*9d70*/  STS.64 [R126+0x20], R8 ;  /* 0x000020087e007388 */ /* 0x000fe80000000a00 */
[----:B------:R4:W-:Y:S01]  /*9d80*/  STS.64 [R126+0x220], R10 ;  /* 0x0002200a7e007388 */ /* 0x0009e20000000a00 */
[----:B0-----:R-:W1:Y:S03]  /*9d90*/  LDC R4, c[0x0][0x39c] ;  /* 0x0000e700ff047b82 */ /* 0x001e660000000800 */
[----:B------:R0:W-:Y:S04]  /*9da0*/  STS.64 [R120], R12 ;  /* 0x0000000c78007388 */ /* 0x0001e80000000a00 */
[----:B------:R5:W-:Y:S04]  /*9db0*/  STS.64 [R120+0x200], R14 ;  /* 0x0002000e78007388 */ /* 0x000be80000000a00 */
[----:B------:R-:W-:Y:S01]  /*9dc0*/  STS.64 [R120+0x20], R16 ;  /* 0x0000201078007388 */ /* 0x000fe20000000a00 */
[----:B----4-:R-:W4:Y:S03]  /*9dd0*/  LDC R11, c[0x0][0x39c] ;  /* 0x0000e700ff0b7b82 */ /* 0x010f260000000800 */
[----:B------:R-:W-:Y:S04]  /*9de0*/  STS.64 [R120+0x220], R18 ;  /* 0x0002201278007388 */ /* 0x000fe80000000a00 */
[----:B------:R-:W-:Y:S01]  /*9df0*/  STS.64 [R122], R20 ;  /* 0x000000147a007388 */ /* 0x000fe20000000a00 */
[----:B0-----:R-:W0:Y:S03]  /*9e00*/  LDC R13, c[0x0][0x39c] ;  /* 0x0000e700ff0d7b82 */ /* 0x001e260000000800 */
[----:B------:R2:W-:Y:S01]  /*9e10*/  STS.64 [R122+0x200], R22 ;  /* 0x000200167a007388 */ /* 0x0005e20000000a00 */
[----:B-1----:R-:W-:-:S03]  /*9e20*/  IMAD R4, R4, UR4, RZ ;  /* 0x0000000404047c24 */ /* 0x002fc6000f8e02ff */
[----:B------:R1:W-:Y:S01]  /*9e30*/  STS.64 [R122+0x20], R24 ;  /* 0x000020187a007388 */ /* 0x0003e20000000a00 */
[----:B-----5:R-:W5:Y:S01]  /*9e40*/  LDC R15, c[0x0][0x39c] ;  /* 0x0000e700ff0f7b82 */ /* 0x020f620000000800 */
[----:B------:R-:W-:Y:S02]  /*9e50*/  LEA R4, R4, R37, 0x7 ;  /* 0x0000002504047211 */ /* 0x000fe400078e38ff */
[----:B------:R3:W-:Y:S04]  /*9e60*/  STS.64 [R122+0x220], R26 ;  /* 0x0002201a7a007388 */ /* 0x0007e80000000a00 */
[----:B------:R4:W-:Y:S01]  /*9e70*/  STS.64 [R128], R28 ;  /* 0x0000001c80007388 */ /* 0x0009e20000000a00 */
[----:B--2---:R-:W2:Y:S03]  /*9e80*/  LDC R23, c[0x0][0x39c] ;  /* 0x0000e700ff177b82 */ /* 0x004ea60000000800 */
[----:B------:R0:W-:Y:S04]  /*9e90*/  STS.64 [R128+0x200], R30 ;  /* 0x0002001e80007388 */ /* 0x0001e80000000a00 */
[----:B------:R0:W-:Y:S01]  /*9ea0*/  STS.64 [R128+0x20], R32 ;  /* 0x0000202080007388 */ /* 0x0001e20000000a00 */
[----:B-1----:R-:W1:Y:S03]  /*9eb0*/  LDC R25, c[0x0][0x39c] ;  /* 0x0000e700ff197b82 */ /* 0x002e660000000800 */
[----:B------:R0:W-:Y:S04]  /*9ec0*/  STS.64 [R128+0x220], R34 ;  /* 0x0002202280007388 */ /* 0x0001e80000000a00 */
[----:B------:R-:W-:Y:S01]  /*9ed0*/  STS.64 [R130], R52 ;  /* 0x0000003482007388 */ /* 0x000fe20000000a00 */
[----:B---3--:R-:W3:Y:S03]  /*9ee0*/  LDC R27, c[0x0][0x39c] ;  /* 0x0000e700ff1b7b82 */ /* 0x008ee60000000800 */
[----:B------:R-:W-:Y:S04]  /*9ef0*/  STS.64 [R130+0x200], R54 ;  /* 0x0002003682007388 */ /* 0x000fe80000000a00 */
[----:B------:R-:W-:Y:S01]  /*9f00*/  STS.64 [R130+0x20], R152 ;  /* 0x0000209882007388 */ /* 0x000fe20000000a00 */
[----:B------:R-:W5:Y:S03]  /*9f10*/  LDC R24, c[0x0][0x39c] ;  /* 0x0000e700ff187b82 */ /* 0x000f660000000800 */
[----:B------:R-:W-:Y:S04]  /*9f20*/  STS.64 [R130+0x220], R154 ;  /* 0x0002209a82007388 */ /* 0x000fe80000000a00 */
[----:B------:R-:W-:Y:S01]  /*9f30*/  STS.64 [R132], R148 ;  /* 0x0000009484007388 */ /* 0x000fe20000000a00 */
[----:B----4-:R-:W4:Y:S03]  /*9f40*/  LDC R29, c[0x0][0x39c] ;  /* 0x0000e700ff1d7b82 */ /* 0x010f260000000800 */
[----:B------:R-:W-:Y:S04]  /*9f50*/  STS.64 [R132+0x200], R150 ;  /* 0x0002009684007388 */ /* 0x000fe80000000a00 */
[----:B------:R-:W-:Y:S01]  /*9f60*/  STS.64 [R132+0x20], R140 ;  /* 0x0000208c84007388 */ /* 0x000fe20000000a00 */
[----:B0-----:R-:W0:Y:S03]  /*9f70*/  LDC R31, c[0x0][0x39c] ;  /* 0x0000e700ff1f7b82 */ /* 0x001e260000000800 */
[----:B------:R-:W-:Y:S04]  /*9f80*/  STS.64 [R132+0x220], R142 ;  /* 0x0002208e84007388 */ /* 0x000fe80000000a00 */
[----:B------:R-:W-:Y:S01]  /*9f90*/  STS.64 [R36], R136 ;  /* 0x0000008824007388 */ /* 0x000fe20000000a00 */
[----:B------:R-:W0:Y:S03]  /*9fa0*/  LDC R33, c[0x0][0x39c] ;  /* 0x0000e700ff217b82 */ /* 0x000e260000000800 */
[----:B------:R-:W-:Y:S04]  /*9fb0*/  STS.64 [R36+0x200], R138 ;  /* 0x0002008a24007388 */ /* 0x000fe80000000a00 */
[----:B------:R-:W-:Y:S01]  /*9fc0*/  STS.64 [R36+0x20], R48 ;  /* 0x0000203024007388 */ /* 0x000fe20000000a00 */
[----:B------:R-:W0:Y:S03]  /*9fd0*/  LDC R35, c[0x0][0x39c] ;  /* 0x0000e700ff237b82 */ /* 0x000e260000000800 */
[----:B------:R-:W-:Y:S05]  /*9fe0*/  STS.64 [R36+0x220], R50 ;  /* 0x0002203224007388 */ /* 0x000fea0000000a00 */
[----:B------:R-:W-:Y:S08]  /*9ff0*/  BAR.SYNC.DEFER_BLOCKING 0x0 ;  /* 0x0000000000007b1d */ /* 0x000ff00000010000 */
[----:B------:R-:W0:Y:S01]  /*a000*/  LDC R30, c[0x0][0x39c] ;  /* 0x0000e700ff1e7b82 */ /* 0x000e220000000800 */
[----:B------:R-:W2:Y:S07]  /*a010*/  S2R R5, SR_CTAID.X ;  /* 0x0000000000057919 */ /* 0x000eae0000002500 */
[----:B------:R-:W0:Y:S01]  /*a020*/  LDC R37, c[0x0][0x39c] ;  /* 0x0000e700ff257b82 */ /* 0x000e220000000800 */
[----:B------:R-:W1:Y:S04]  /*a030*/  LDS R6, [R0] ;  /* 0x0000000000067984 */ /* 0x000e680000000800 */
[----:B------:R-:W3:Y:S04]  /*a040*/  LDS R7, [R0+0x40] ;  /* 0x0000400000077984 */ /* 0x000ee80000000800 */
[----:B------:R-:W4:Y:S04]  /*a050*/  LDS R8, [R0+0x80] ;  /* 0x0000800000087984 */ /* 0x000f280000000800 */
[----:B------:R-:W0:Y:S04]  /*a060*/  LDS R9, [R0+0xc0] ;  /* 0x0000c00000097984 */ /* 0x000e280000000800 */
[----:B------:R-:W0:Y:S01]  /*a070*/  LDS R17, [R0+0x140] ;  /* 0x0001400000117984 */ /* 0x000e220000000800 */
[----:B--2---:R-:W-:-:S03]  /*a080*/  LEA R4, R5, R4, 0x7 ;  /* 0x0000000405047211 */ /* 0x004fc600078e38ff */
[----:B------:R-:W2:Y:S01]  /*a090*/  LDS R16, [R0+0x100] ;  /* 0x0001000000107984 */ /* 0x000ea20000000800 */
[----:B------:R-:W-:-:S03]  /*a0a0*/  LEA R181, R181, R4, 0x6 ;  /* 0x00000004b5b57211 */ /* 0x000fc600078e30ff */
[----:B------:R-:W2:Y:S01]  /*a0b0*/  LDS R18, [R0+0x180] ;  /* 0x0001800000127984 */ /* 0x000ea20000000800 */
[----:B------:R-:W-:-:S03]  /*a0c0*/  LEA R181, R182, R181, 0x5 ;  /* 0x000000b5b6b57211 */ /* 0x000fc600078e28ff */
[----:B------:R-:W2:Y:S02]  /*a0d0*/  LDS R19, [R0+0x1c0] ;  /* 0x0001c00000137984 */ /* 0x000ea40000000800 */
[----:B------:R-:W-:Y:S01]  /*a0e0*/  IMAD.WIDE R2, R181, 0x2, R2 ;  /* 0x00000002b5027825 */ /* 0x000fe200078e0202 */
[----:B-----5:R-:W-:Y:S01]  /*a0f0*/  LEA R181, R24, R181, 0x3 ;  /* 0x000000b518b57211 */ /* 0x020fe200078e18ff */
[----:B------:R-:W5:Y:S02]  /*a100*/  LDS R20, [R0+0x200] ;  /* 0x0002000000147984 */ /* 0x000f640000000800 */
[----:B------:R-:W-:Y:S02]  /*a110*/  IMAD.WIDE R4, R11, 0x2, R2 ;  /* 0x000000020b047825 */ /* 0x000fe400078e0202 */
[----:B------:R-:W5:Y:S01]  /*a120*/  LDS R21, [R0+0x240] ;  /* 0x0002400000157984 */ /* 0x000f620000000800 */
[----:B-1----:R-:W-:-:S03]  /*a130*/  F2FP.F16.F32.PACK_AB R10, RZ, R6 ;  /* 0x00000006ff0a723e */ /* 0x002fc600000000ff */
[----:B------:R-:W1:Y:S01]  /*a140*/  LDS R22, [R0+0x280] ;  /* 0x0002800000167984 */ /* 0x000e620000000800 */
[----:B---3--:R-:W-:Y:S01]  /*a150*/  F2FP.F16.F32.PACK_AB R11, RZ, R7 ;  /* 0x00000007ff0b723e */ /* 0x008fe200000000ff */
[----:B------:R-:W-:Y:S02]  /*a160*/  IMAD.WIDE R6, R13, 0x2, R4 ;  /* 0x000000020d067825 */ /* 0x000fe400078e0204 */
[----:B------:R-:W3:Y:S01]  /*a170*/  LDS R24, [R0+0x2040] ;  /* 0x0020400000187984 */ /* 0x000ee20000000800 */
[----:B----4-:R-:W-:Y:S02]  /*a180*/  F2FP.F16.F32.PACK_AB R12, RZ, R8 ;  /* 0x00000008ff0c723e */ /* 0x010fe400000000ff */
[----:B0-----:R-:W-:Y:S01]  /*a190*/  F2FP.F16.F32.PACK_AB R13, RZ, R9 ;  /* 0x00000009ff0d723e */ /* 0x001fe200000000ff */
[----:B------:R-:W-:Y:S01]  /*a1a0*/  IMAD.WIDE R8, R15, 0x2, R6 ;  /* 0x000000020f087825 */ /* 0x000fe200078e0206 */
[----:B------:R-:W-:Y:S02]  /*a1b0*/  PRMT R15, R10, 0x7610, R15 ;  /* 0x000076100a0f7816 */ /* 0x000fe4000000000f */
[----:B------:R-:W-:-:S02]  /*a1c0*/  PRMT R26, R12, 0x7610, R26 ;  /* 0x000076100c1a7816 */ /* 0x000fc4000000001a */
[----:B------:R-:W-:Y:S01]  /*a1d0*/  F2FP.F16.F32.PACK_AB R17, RZ, R17 ;  /* 0x00000011ff11723e */ /* 0x000fe200000000ff */
[----:B------:R0:W-:Y:S01]  /*a1e0*/  STG.E.U16 desc[UR10][R2.64], R15 ;  /* 0x0000000f02007986 */ /* 0x0001e2000c10150a */
[----:B--2---:R-:W-:-:S03]  /*a1f0*/  F2FP.F16.F32.PACK_AB R16, RZ, R16 ;  /* 0x00000010ff10723e */ /* 0x004fc600000000ff */
[----:B------:R2:W-:Y:S01]  /*a200*/  STG.E.U16 desc[UR10][R4.64], R11 ;  /* 0x0000000b04007986 */ /* 0x0005e2000c10150a */
[----:B------:R-:W-:-:S03]  /*a210*/  F2FP.F16.F32.PACK_AB R18, RZ, R18 ;  /* 0x00000012ff12723e */ /* 0x000fc600000000ff */
[----:B------:R4:W-:Y:S01]  /*a220*/  STG.E.U16 desc[UR10][R6.64], R26 ;  /* 0x0000001a06007986 */ /* 0x0009e2000c10150a */
[----:B------:R-:W-:Y:S01]  /*a230*/  F2FP.F16.F32.PACK_AB R19, RZ, R19 ;  /* 0x00000013ff13723e */ /* 0x000fe200000000ff */
[----:B0-----:R-:W0:Y:S02]  /*a240*/  LDC.64 R14, c[0x0][0x390] ;  /* 0x0000e400ff0e7b82 */ /* 0x001e240000000a00 */
[----:B------:R1:W-:Y:S01]  /*a250*/  STG.E.U16 desc[UR10][R8.64], R13 ;  /* 0x0000000d08007986 */ /* 0x0003e2000c10150a */
[----:B-----5:R-:W-:Y:S01]  /*a260*/  F2FP.F16.F32.PACK_AB R20, RZ, R20 ;  /* 0x00000014ff14723e */ /* 0x020fe200000000ff */
[----:B--2---:R-:W-:Y:S01]  /*a270*/  IMAD.WIDE R10, R23, 0x2, R8 ;  /* 0x00000002170a7825 */ /* 0x004fe200078e0208 */
[----:B------:R-:W-:Y:S01]  /*a280*/  PRMT R5, R16, 0x7610, R5 ;  /* 0x0000761010057816 */ /* 0x000fe20000000005 */
[----:B------:R-:W2:Y:S01]  /*a290*/  LDS R23, [R0+0x2c0] ;  /* 0x0002c00000177984 */ /* 0x000ea20000000800 */
[----:B------:R-:W-:Y:S01]  /*a2a0*/  F2FP.F16.F32.PACK_AB R21, RZ, R21 ;  /* 0x00000015ff15723e */ /* 0x000fe200000000ff */
[----:B----4-:R-:W4:Y:S01]  /*a2b0*/  LDC R26, c[0x0][0x39c] ;  /* 0x0000e700ff1a7b82 */ /* 0x010f220000000800 */
[----:B------:R-:W-:Y:S01]  /*a2c0*/  PRMT R7, R17, 0x7610, R7 ;  /* 0x0000761011077816 */ /* 0x000fe20000000007 */
[----:B------:R-:W5:Y:S01]  /*a2d0*/  LDS R16, [R0+0x300] ;  /* 0x0003000000107984 */ /* 0x000f620000000800 */
[----:B-1----:R-:W-:Y:S01]  /*a2e0*/  F2FP.F16.F32.PACK_AB R22, RZ, R22 ;  /* 0x00000016ff16723e */ /* 0x002fe200000000ff */
[----:B------:R-:W-:-:S02]  /*a2f0*/  IMAD.WIDE R12, R25, 0x2, R10 ;  /* 0x00000002190c7825 */ /* 0x000fc400078e020a */
[----:B------:R-:W1:Y:S01]  /*a300*/  LDS R17, [R0+0x340] ;  /* 0x0003400000117984 */ /* 0x000e620000000800 */
[----:B---3--:R-:W-:Y:S01]  /*a310*/  F2FP.F16.F32.PACK_AB R24, RZ, R24 ;  /* 0x00000018ff18723e */ /* 0x008fe200000000ff */
[----:B------:R-:W3:Y:S02]  /*a320*/  LDC R25, c[0x0][0x39c] ;  /* 0x0000e700ff197b82 */ /* 0x000ee40000000800 */
[----:B------:R0:W-:Y:S01]  /*a330*/  STG.E.U16 desc[UR10][R10.64], R5 ;  /* 0x000000050a007986 */ /* 0x0001e2000c10150a */
[----:B------:R-:W-:-:S03]  /*a340*/  IMAD.WIDE R2, R27, 0x2, R12 ;  /* 0x000000021b027825 */ /* 0x000fc600078e020c */
[----:B------:R2:W-:Y:S02]  /*a350*/  STG.E.U16 desc[UR10][R12.64], R7 ;  /* 0x000000070c007986 */ /* 0x0005e4000c10150a */
[----:B------:R-:W5:Y:S02]  /*a360*/  LDC R9, c[0x0][0x39c] ;  /* 0x0000e700ff097b82 */ /* 0x000f640000000800 */
[----:B------:R3:W-:Y:S04]  /*a370*/  STG.E.U16 desc[UR10][R2.64], R18 ;  /* 0x0000001202007986 */ /* 0x0007e8000c10150a */
[----:B------:R-:W1:Y:S01]  /*a380*/  LDS R18, [R0+0x2000] ;  /* 0x0020000000127984 */ /* 0x000e620000000800 */
[----:B0-----:R-:W-:Y:S01]  /*a390*/  IMAD.WIDE R4, R29, 0x2, R2 ;  /* 0x000000021d047825 */ /* 0x001fe200078e0202 */
[----:B------:R-:W0:Y:S03]  /*a3a0*/  LDC R27, c[0x0][0x39c] ;  /* 0x0000e700ff1b7b82 */ /* 0x000e260000000800 */
[----:B--2---:R-:W-:Y:S01]  /*a3b0*/  IMAD.WIDE R6, R181, 0x2, R14 ;  /* 0x00000002b5067825 */ /* 0x004fe200078e020e */
[----:B------:R-:W-:Y:S01]  /*a3c0*/  STG.E.U16 desc[UR10][R4.64], R19 ;  /* 0x0000001304007986 */ /* 0x000fe2000c10150a */
[----:B----4-:R-:W-:-:S03]  /*a3d0*/  LEA R181, R26, R181, 0x3 ;  /* 0x000000b51ab57211 */ /* 0x010fc600078e18ff */
[----:B------:R-:W2:Y:S01]  /*a3e0*/  LDS R14, [R0+0x380] ;  /* 0x00038000000e7984 */ /* 0x000ea20000000800 */
[----:B------:R-:W4:Y:S01]  /*a3f0*/  LDC R29, c[0x0][0x39c] ;  /* 0x0000e700ff1d7b82 */ /* 0x000f220000000800 */
[----:B---3--:R-:W-:Y:S02]  /*a400*/  IMAD.WIDE R2, R25, 0x2, R6 ;  /* 0x0000000219027825 */ /* 0x008fe400078e0206 */
[----:B------:R-:W3:Y:S01]  /*a410*/  LDS R15, [R0+0x3c0] ;  /* 0x0003c000000f7984 */ /* 0x000ee20000000800 */
[----:B------:R-:W-:Y:S01]  /*a420*/  F2FP.F16.F32.PACK_AB R23, RZ, R23 ;  /* 0x00000017ff17723e */ /* 0x000fe200000000ff */
[----:B-----5:R-:W-:-:S03]  /*a430*/  IMAD.WIDE R8, R9, 0x2, R2 ;  /* 0x0000000209087825 */ /* 0x020fc600078e0202 */
[----:B------:R-:W5:Y:S01]  /*a440*/  LDC.64 R12, c[0x0][0x390] ;  /* 0x0000e400ff0c7b82 */ /* 0x000f620000000a00 */
[----:B------:R0:W-:Y:S01]  /*a450*/  STG.E.U16 desc[UR10][R6.64], R20 ;  /* 0x0000001406007986 */ /* 0x0001e2000c10150a */
[----:B------:R-:W-:Y:S02]  /*a460*/  F2FP.F16.F32.PACK_AB R16, RZ, R16 ;  /* 0x00000010ff10723e */ /* 0x000fe400000000ff */
[----:B-1----:R-:W-:Y:S01]  /*a470*/  F2FP.F16.F32.PACK_AB R17, RZ, R17 ;  /* 0x00000011ff11723e */ /* 0x002fe200000000ff */
[----:B------:R-:W1:Y:S01]  /*a480*/  LDS R19, [R0+0x2080] ;  /* 0x0020800000137984 */ /* 0x000e620000000800 */
[----:B0-----:R-:W-:Y:S02]  /*a490*/  IMAD.WIDE R10, R27, 0x2, R8 ;  /* 0x000000021b0a7825 */ /* 0x001fe400078e0208 */
[----:B------:R-:W0:Y:S01]  /*a4a0*/  LDC R25, c[0x0][0x39c] ;  /* 0x0000e700ff197b82 */ /* 0x000e220000000800 */
[----:B------:R4:W-:Y:S01]  /*a4b0*/  STG.E.U16 desc[UR10][R2.64], R21 ;  /* 0x0000001502007986 */ /* 0x0009e2000c10150a */
[----:B------:R-:W-:-:S03]  /*a4c0*/  PRMT R7, R17, 0x7610, R7 ;  /* 0x0000761011077816 */ /* 0x000fc60000000007 */
[----:B------:R-:W0:Y:S03]  /*a4d0*/  LDS R21, [R0+0x2100] ;  /* 0x0021000000157984 */ /* 0x000e260000000800 */
[----:B------:R-:W0:Y:S01]  /*a4e0*/  LDC R27, c[0x0][0x39c] ;  /* 0x0000e700ff1b7b82 */ /* 0x000e220000000800 */
[----:B------:R-:W0:Y:S01]  /*a4f0*/  LDS R20, [R0+0x20c0] ;  /* 0x0020c00000147984 */ /* 0x000e220000000800 */
[----:B------:R-:W-:Y:S01]  /*a500*/  F2FP.F16.F32.PACK_AB R18, RZ, R18 ;  /* 0x00000012ff12723e */ /* 0x000fe200000000ff */
[----:B----4-:R-:W-:Y:S02]  /*a510*/  IMAD.WIDE R2, R29, 0x2, R10 ;  /* 0x000000021d027825 */ /* 0x010fe400078e020a */
[----:B------:R5:W-:Y:S03]  /*a520*/  STG.E.U16 desc[UR10][R8.64], R22 ;  /* 0x0000001608007986 */ /* 0x000be6000c10150a */
[----:B------:R-:W4:Y:S01]  /*a530*/  LDC R17, c[0x0][0x39c] ;  /* 0x0000e700ff117b82 */ /* 0x000f220000000800 */
[----:B------:R-:W-:Y:S01]  /*a540*/  PRMT R28, R18, 0x7610, R28 ;  /* 0x00007610121c7816 */ /* 0x000fe2000000001c */
[----:B------:R-:W4:Y:S01]  /*a550*/  LDS R22, [R0+0x2140] ;  /* 0x0021400000167984 */ /* 0x000f220000000800 */
[----:B------:R-:W-:-:S03]  /*a560*/  IMAD.WIDE R4, R31, 0x2, R2 ;  /* 0x000000021f047825 */ /* 0x000fc600078e0202 */
[----:B------:R1:W-:Y:S02]  /*a570*/  STG.E.U16 desc[UR10][R10.64], R23 ;  /* 0x000000170a007986 */ /* 0x0003e4000c10150a */
[----:B------:R-:W4:Y:S01]  /*a580*/  LDC R29, c[0x0][0x39c] ;  /* 0x0000e700ff1d7b82 */ /* 0x000f220000000800 */
[----:B--2---:R-:W-:Y:S01]  /*a590*/  F2FP.F16.F32.PACK_AB R14, RZ, R14 ;  /* 0x0000000eff0e723e */ /* 0x004fe200000000ff */
[----:B-----5:R-:W-:Y:S01]  /*a5a0*/  IMAD.WIDE R8, R181, 0x2, R12 ;  /* 0x00000002b5087825 */ /* 0x020fe200078e020c */
[----:B------:R-:W-:Y:S01]  /*a5b0*/  STG.E.U16 desc[UR10][R2.64], R16 ;  /* 0x0000001002007986 */ /* 0x000fe2000c10150a */
[----:B---3--:R-:W-:Y:S02]  /*a5c0*/  F2FP.F16.F32.PACK_AB R15, RZ, R15 ;  /* 0x0000000fff0f723e */ /* 0x008fe400000000ff */
[----:B------:R-:W-:Y:S01]  /*a5d0*/  LEA R181, R30, R181, 0x3 ;  /* 0x000000b51eb57211 */ /* 0x000fe200078e18ff */
[----:B------:R0:W-:Y:S01]  /*a5e0*/  STG.E.U16 desc[UR10][R4.64], R7 ;  /* 0x0000000704007986 */ /* 0x0001e2000c10150a */
[----:B------:R-:W-:Y:S01]  /*a5f0*/  IMAD.WIDE R12, R33, 0x2, R8 ;  /* 0x00000002210c7825 */ /* 0x000fe200078e0208 */
[----:B------:R-:W2:Y:S02]  /*a600*/  LDC R31, c[0x0][0x39c] ;  /* 0x0000e700ff1f7b82 */ /* 0x000ea40000000800 */
[----:B------:R-:W3:Y:S01]  /*a610*/  LDS R23, [R0+0x2180] ;  /* 0x0021800000177984 */ /* 0x000ee20000000800 */
[----:B-1----:R-:W-:Y:S01]  /*a620*/  F2FP.F16.F32.PACK_AB R19, RZ, R19 ;  /* 0x00000013ff13723e */ /* 0x002fe200000000ff */
[----:B------:R-:W-:-:S02]  /*a630*/  IMAD.WIDE R10, R35, 0x2, R12 ;  /* 0x00000002230a7825 */ /* 0x000fc400078e020c */
[----:B------:R-:W1:Y:S02]  /*a640*/  LDS R26, [R0+0x2200] ;  /* 0x00220000001a7984 */ /* 0x000e640000000800 */
[----:B------:R-:W5:Y:S01]  /*a650*/  LDC R33, c[0x0][0x39c] ;  /* 0x0000e700ff217b82 */ /* 0x000f620000000800 */
[----:B0-----:R-:W-:Y:S01]  /*a660*/  IMAD.WIDE R6, R25, 0x2, R4 ;  /* 0x0000000219067825 */ /* 0x001fe200078e0204 */
[----:B------:R-:W-:Y:S01]  /*a670*/  PRMT R5, R14, 0x7610, R5 ;  /* 0x000076100e057816 */ /* 0x000fe20000000005 */
[----:B------:R-:W0:Y:S01]  /*a680*/  LDS R25, [R0+0x21c0] ;  /* 0x0021c00000197984 */ /* 0x000e220000000800 */
[----:B------:R-:W-:-:S03]  /*a690*/  F2FP.F16.F32.PACK_AB R21, RZ, R21 ;  /* 0x00000015ff15723e */ /* 0x000fc600000000ff */
[----:B------:R-:W5:Y:S01]  /*a6a0*/  LDS R18, [R0+0x2280] ;  /* 0x0022800000127984 */ /* 0x000f620000000800 */
[----:B------:R-:W-:Y:S01]  /*a6b0*/  IMAD.WIDE R2, R27, 0x2, R6 ;  /* 0x000000021b027825 */ /* 0x000fe200078e0206 */
[----:B------:R-:W5:Y:S01]  /*a6c0*/  LDC R35, c[0x0][0x39c] ;  /* 0x0000e700ff237b82 */ /* 0x000f620000000800 */
[----:B------:R-:W-:Y:S01]  /*a6d0*/  F2FP.F16.F32.PACK_AB R20, RZ, R20 ;  /* 0x00000014ff14723e */ /* 0x000fe200000000ff */
[----:B------:R-:W5:Y:S04]  /*a6e0*/  LDS R27, [R0+0x2240] ;  /* 0x00224000001b7984 */ /* 0x000f680000000800 */
[----:B------:R3:W-:Y:S01]  /*a6f0*/  STG.E.U16 desc[UR10][R6.64], R5 ;  /* 0x0000000506007986 */ /* 0x0007e2000c10150a */
[----:B----4-:R-:W-:-:S03]  /*a700*/  F2FP.F16.F32.PACK_AB R22, RZ, R22 ;  /* 0x00000016ff16723e */ /* 0x010fc600000000ff */
[----:B------:R4:W-:Y:S04]  /*a710*/  STG.E.U16 desc[UR10][R2.64], R15 ;  /* 0x0000000f02007986 */ /* 0x0009e8000c10150a */
[----:B------:R1:W-:Y:S01]  /*a720*/  STG.E.U16 desc[UR10][R8.64], R28 ;  /* 0x0000001c08007986 */ /* 0x0003e2000c10150a */
[----:B---3--:R-:W-:-:S03]  /*a730*/  IMAD.WIDE R4, R17, 0x2, R10 ;  /* 0x0000000211047825 */ /* 0x008fc600078e020a */
[----:B------:R3:W-:Y:S01]  /*a740*/  STG.E.U16 desc[UR10][R12.64], R24 ;  /* 0x000000180c007986 */ /* 0x0007e2000c10150a */
[----:B------:R-:W5:Y:S01]  /*a750*/  LDC.64 R16, c[0x0][0x390] ;  /* 0x0000e400ff107b82 */ /* 0x000f620000000a00 */
[----:B------:R-:W-:Y:S02]  /*a760*/  PRMT R7, R19, 0x7610, R7 ;  /* 0x0000761013077816 */ /* 0x000fe40000000007 */
[----:B------:R-:W5:Y:S01]  /*a770*/  LDS R24, [R0+0x22c0] ;  /* 0x0022c00000187984 */ /* 0x000f620000000800 */
[----:B----4-:R-:W-:Y:S01]  /*a780*/  IMAD.WIDE R14, R29, 0x2, R4 ;  /* 0x000000021d0e7825 */ /* 0x010fe200078e0204 */
[----:B------:R-:W-:Y:S02]  /*a790*/  F2FP.F16.F32.PACK_AB R23, RZ, R23 ;  /* 0x00000017ff17723e */ /* 0x000fe400000000ff */
[----:B------:R-:W4:Y:S01]  /*a7a0*/  LDS R29, [R0+0x2340] ;  /* 0x00234000001d7984 */ /* 0x000f220000000800 */
[----:B-1----:R-:W-:Y:S01]  /*a7b0*/  PRMT R9, R21, 0x7610, R9 ;  /* 0x0000761015097816 */ /* 0x002fe20000000009 */
[----:B--2---:R-:W-:Y:S01]  /*a7c0*/  IMAD.WIDE R2, R31, 0x2, R14 ;  /* 0x000000021f027825 */ /* 0x004fe200078e020e */
[----:B---3--:R-:W1:Y:S01]  /*a7d0*/  LDC R13, c[0x0][0x39c] ;  /* 0x0000e700ff0d7b82 */ /* 0x008e620000000800 */
[----:B------:R-:W2:Y:S01]  /*a7e0*/  LDS R28, [R0+0x2300] ;  /* 0x00230000001c7984 */ /* 0x000ea20000000800 */
[----:B------:R-:W-:-:S02]  /*a7f0*/  F2FP.F16.F32.PACK_AB R26, RZ, R26 ;  /* 0x0000001aff1a723e */ /* 0x000fc400000000ff */
[----:B0-----:R-:W-:Y:S01]  /*a800*/  F2FP.F16.F32.PACK_AB R25, RZ, R25 ;  /* 0x00000019ff19723e */ /* 0x001fe200000000ff */
[----:B------:R-:W0:Y:S01]  /*a810*/  LDS R19, [R0+0x2380] ;  /* 0x0023800000137984 */ /* 0x000e220000000800 */
[----:B-----5:R-:W-:Y:S02]  /*a820*/  F2FP.F16.F32.PACK_AB R18, RZ, R18 ;  /* 0x00000012ff12723e */ /* 0x020fe400000000ff */
[----:B------:R-:W3:Y:S01]  /*a830*/  LDC R21, c[0x0][0x39c] ;  /* 0x0000e700ff157b82 */ /* 0x000ee20000000800 */
[----:B------:R5:W-:Y:S01]  /*a840*/  STG.E.U16 desc[UR10][R10.64], R7 ;  /* 0x000000070a007986 */ /* 0x000be2000c10150a */
[----:B------:R-:W-:-:S03]  /*a850*/  F2FP.F16.F32.PACK_AB R27, RZ, R27 ;  /* 0x0000001bff1b723e */ /* 0x000fc600000000ff */
[----:B------:R-:W-:Y:S03]  /*a860*/  STG.E.U16 desc[UR10][R4.64], R20 ;  /* 0x0000001404007986 */ /* 0x000fe6000c10150a */
[----:B------:R-:W3:Y:S01]  /*a870*/  LDC R31, c[0x0][0x39c] ;  /* 0x0000e700ff1f7b82 */ /* 0x000ee20000000800 */
[----:B------:R4:W-:Y:S04]  /*a880*/  STG.E.U16 desc[UR10][R14.64], R9 ;  /* 0x000000090e007986 */ /* 0x0009e8000c10150a */
[----:B------:R-:W3:Y:S01]  /*a890*/  LDS R14, [R0+0x23c0] ;  /* 0x0023c000000e7984 */ /* 0x000ee20000000800 */
[----:B-----5:R-:W-:Y:S02]  /*a8a0*/  IMAD.WIDE R6, R33, 0x2, R2 ;  /* 0x0000000221067825 */ /* 0x020fe400078e0202 */
[----:B------:R-:W5:Y:S01]  /*a8b0*/  LDC R33, c[0x0][0x39c] ;  /* 0x0000e700ff217b82 */ /* 0x000f620000000800 */
[----:B------:R-:W5:Y:S01]  /*a8c0*/  LDS R15, [R0+0x4000] ;  /* 0x00400000000f7984 */ /* 0x000f620000000800 */
[----:B----4-:R-:W-:-:S03]  /*a8d0*/  IMAD.WIDE R8, R181, 0x2, R16 ;  /* 0x00000002b5087825 */ /* 0x010fc600078e0210 */
[----:B------:R4:W-:Y:S03]  /*a8e0*/  STG.E.U16 desc[UR10][R2.64], R22 ;  /* 0x0000001602007986 */ /* 0x0009e6000c10150a */
[----:B------:R-:W5:Y:S01]  /*a8f0*/  LDC R17, c[0x0][0x39c] ;  /* 0x0000e700ff117b82 */ /* 0x000f620000000800 */
[----:B------:R-:W-:Y:S01]  /*a900*/  F2FP.F16.F32.PACK_AB R24, RZ, R24 ;  /* 0x00000018ff18723e */ /* 0x000fe200000000ff */
[----:B------:R5:W-:Y:S01]  /*a910*/  STG.E.U16 desc[UR10][R6.64], R23 ;  /* 0x0000001706007986 */ /* 0x000be2000c10150a */
[----:B------:R-:W-:Y:S01]  /*a920*/  IMAD.WIDE R4, R37, 0x2, R8 ;  /* 0x0000000225047825 */ /* 0x000fe200078e0208 */
[----:B------:R-:W-:Y:S02]  /*a930*/  F2FP.F16.F32.PACK_AB R29, RZ, R29 ;  /* 0x0000001dff1d723e */ /* 0x000fe400000000ff */
[----:B------:R-:W5:Y:S02]  /*a940*/  LDS R16, [R0+0x4040] ;  /* 0x0040400000107984 */ /* 0x000f640000000800 */
[----:B------:R-:W5:Y:S01]  /*a950*/  LDC R20, c[0x0][0x39c] ;  /* 0x0000e700ff147b82 */ /* 0x000f620000000800 */
[----:B-1----:R-:W-:Y:S01]  /*a960*/  IMAD.WIDE R10, R13, 0x2, R4 ;  /* 0x000000020d0a7825 */ /* 0x002fe200078e0204 */
[----:B--2---:R-:W-:Y:S01]  /*a970*/  F2FP.F16.F32.PACK_AB R28, RZ, R28 ;  /* 0x0000001cff1c723e */ /* 0x004fe200000000ff */
[----:B------:R-:W1:Y:S02]  /*a980*/  LDS R23, [R0+0x4200] ;  /* 0x0042000000177984 */ /* 0x000e640000000800 */
[----:B----4-:R-:W-:Y:S01]  /*a990*/  IMAD.WIDE R2, R35, 0x2, R6 ;  /* 0x0000000223027825 */ /* 0x010fe200078e0206 */
[----:B0-----:R-:W-:Y:S01]  /*a9a0*/  F2FP.F16.F32.PACK_AB R19, RZ, R19 ;  /* 0x00000013ff13723e */ /* 0x001fe200000000ff */
[----:B------:R-:W0:Y:S01]  /*a9b0*/  LDS R22, [R0+0x41c0] ;  /* 0x0041c00000167984 */ /* 0x000e220000000800 */
[----:B------:R-:W2:Y:S01]  /*a9c0*/  LDC R35, c[0x0][0x39c] ;  /* 0x0000e700ff237b82 */ /* 0x000ea20000000800 */
[----:B---3--:R-:W-:-:S02]  /*a9d0*/  IMAD.WIDE R12, R21, 0x2, R10 ;  /* 0x00000002150c7825 */ /* 0x008fc400078e020a */
[----:B------:R3:W-:Y:S04]  /*a9e0*/  STG.E.U16 desc[UR10][R2.64], R25 ;  /* 0x0000001902007986 */ /* 0x0007e8000c10150a */
[----:B------:R4:W-:Y:S01]  /*a9f0*/  STG.E.U16 desc[UR10][R8.64], R26 ;  /* 0x0000001a08007986 */ /* 0x0009e2000c10150a */
[----:B-----5:R-:W-:Y:S01]  /*aa00*/  IMAD.WIDE R6, R17, 0x2, R12 ;  /* 0x0000000211067825 */ /* 0x020fe200078e020c */
[----:B------:R-:W5:Y:S02]  /*aa10*/  LDC R37, c[0x0][0x39c] ;  /* 0x0000e700ff257b82 */ /* 0x000f640000000800 */
[----:B------:R-:W-:Y:S01]  /*aa20*/  STG.E.U16 desc[UR10][R4.64], R27 ;  /* 0x0000001b04007986 */ /* 0x000fe2000c10150a */
[----:B------:R-:W-:Y:S02]  /*aa30*/  F2FP.F16.F32.PACK_AB R14, RZ, R14 ;  /* 0x0000000eff0e723e */ /* 0x000fe400000000ff */
[----:B---3--:R-:W-:Y:S01]  /*aa40*/  PRMT R3, R18, 0x7610, R3 ;  /* 0x0000761012037816 */ /* 0x008fe20000000003 */
[----:B------:R-:W3:Y:S02]  /*aa50*/  LDS R17, [R0+0x4080] ;  /* 0x0040800000117984 */ /* 0x000ee40000000800 */
[----:B------:R-:W2:Y:S01]  /*aa60*/  LDC R25, c[0x0][0x39c] ;  /* 0x0000e700ff197b82 */ /* 0x000ea20000000800 */
[----:B------:R-:W-:Y:S01]  /*aa70*/  LEA R181, R20, R181, 0x3 ;  /* 0x000000b514b57211 */ /* 0x000fe200078e18ff */
[----:B------:R1:W-:Y:S01]  /*aa80*/  STG.E.U16 desc[UR10][R10.64], R3 ;  /* 0x000000030a007986 */ /* 0x0003e2000c10150a */
[----:B----4-:R-:W-:-:S02]  /*aa90*/  PRMT R26, R19, 0x7610, R26 ;  /* 0x00007610131a7816 */ /* 0x010fc4000000001a */
[----:B------:R-:W-:Y:S01]  /*aaa0*/  F2FP.F16.F32.PACK_AB R15, RZ, R15 ;  /* 0x0000000fff0f723e */ /* 0x000fe200000000ff */
[----:B------:R-:W4:Y:S02]  /*aab0*/  LDS R18, [R0+0x40c0] ;  /* 0x0040c00000127984 */ /* 0x000f240000000800 */
[----:B------:R-:W3:Y:S02]  /*aac0*/  LDC.64 R8, c[0x0][0x390] ;  /* 0x0000e400ff087b82 */ /* 0x000ee40000000a00 */
[----:B------:R-:W-:Y:S01]  /*aad0*/  STG.E.U16 desc[UR10][R12.64], R24 ;  /* 0x000000180c007986 */ /* 0x000fe2000c10150a */
[----:B------:R-:W-:Y:S01]  /*aae0*/  F2FP.F16.F32.PACK_AB R16, RZ, R16 ;  /* 0x00000010ff10723e */ /* 0x000fe200000000ff */
[----:B-1----:R-:W-:-:S04]  /*aaf0*/  IMAD.WIDE R2, R31, 0x2, R6 ;  /* 0x000000021f027825 */ /* 0x002fc800078e0206 */
[----:B------:R-:W1:Y:S01]  /*ab00*/  LDC R11, c[0x0][0x39c] ;  /* 0x0000e700ff0b7b82 */ /* 0x000e620000000800 */
[----:B------:R-:W-:Y:S01]  /*ab10*/  PRMT R10, R29, 0x7610, R10 ;  /* 0x000076101d0a7816 */ /* 0x000fe2000000000a */
[----:B------:R-:W5:Y:S01]  /*ab20*/  LDS R21, [R0+0x4180] ;  /* 0x0041800000157984 */ /* 0x000f620000000800 */
[----:B------:R-:W-:Y:S01]  /*ab30*/  F2FP.F16.F32.PACK_AB R23, RZ, R23 ;  /* 0x00000017ff17723e */ /* 0x000fe200000000ff */
[----:B------:R-:W-:Y:S02]  /*ab40*/  IMAD.WIDE R4, R33, 0x2, R2 ;  /* 0x0000000221047825 */ /* 0x000fe400078e0202 */
[----:B------:R-:W-:Y:S01]  /*ab50*/  STG.E.U16 desc[UR10][R6.64], R28 ;  /* 0x0000001c06007986 */ /* 0x000fe2000c10150a */
[----:B0-----:R-:W-:Y:S01]  /*ab60*/  F2FP.F16.F32.PACK_AB R22, RZ, R22 ;  /* 0x00000016ff16723e */ /* 0x001fe200000000ff */
[----:B------:R-:W0:Y:S01]  /*ab70*/  LDC R27, c[0x0][0x39c] ;  /* 0x0000e700ff1b7b82 */ /* 0x000e220000000800 */
[----:B------:R-:W-:Y:S01]  /*ab80*/  PRMT R32, R23, 0x7610, R32 ;  /* 0x0000761017207816 */ /* 0x000fe20000000020 */
[----:B------:R3:W-:Y:S01]  /*ab90*/  STG.E.U16 desc[UR10][R2.64], R10 ;  /* 0x0000000a02007986 */ /* 0x0007e2000c10150a */
[----:B------:R-:W-:-:S03]  /*aba0*/  PRMT R30, R22, 0x7610, R30 ;  /* 0x00007610161e7816 */ /* 0x000fc6000000001e */
[----:B------:R-:W0:Y:S02]  /*abb0*/  LDS R19, [R0+0x4100] ;  /* 0x0041000000137984 */ /* 0x000e240000000800 */
[----:B------:R-:W0:Y:S02]  /*abc0*/  LDC R29, c[0x0][0x39c] ;  /* 0x0000e700ff1d7b82 */ /* 0x000e240000000800 */
[----:B------:R-:W0:Y:S01]  /*abd0*/  LDS R20, [R0+0x4140] ;  /* 0x0041400000147984 */ /* 0x000e220000000800 */
[----:B---3--:R-:W-:-:S03]  /*abe0*/  IMAD.WIDE R2, R181, 0x2, R8 ;  /* 0x00000002b5027825 */ /* 0x008fc600078e0208 */
[----:B------:R2:W-:Y:S02]  /*abf0*/  STG.E.U16 desc[UR10][R4.64], R26 ;  /* 0x0000001a04007986 */ /* 0x0005e4000c10150a */
[----:B------:R-:W3:Y:S01]  /*ac00*/  LDC R13, c[0x0][0x39c] ;  /* 0x0000e700ff0d7b82 */ /* 0x000ee20000000800 */
[----:B------:R-:W-:Y:S01]  /*ac10*/  PRMT R9, R14, 0x7610, R9 ;  /* 0x000076100e097816 */ /* 0x000fe20000000009 */
[----:B------:R-:W3:Y:S01]  /*ac20*/  LDS R24, [R0+0x4240] ;  /* 0x0042400000187984 */ /* 0x000ee20000000800 */
[----:B-1----:R-:W-:Y:S01]  /*ac30*/  IMAD.WIDE R6, R11, 0x2, R2 ;  /* 0x000000020b067825 */ /* 0x002fe200078e0202 */
[----:B------:R-:W-:Y:S02]  /*ac40*/  F2FP.F16.F32.PACK_AB R17, RZ, R17 ;  /* 0x00000011ff11723e */ /* 0x000fe400000000ff */
[----:B------:R-:W1:Y:S02]  /*ac50*/  LDS R26, [R0+0x42c0] ;  /* 0x0042c000001a7984 */ /* 0x000e640000000800 */
[----:B------:R-:W1:Y:S01]  /*ac60*/  LDC R31, c[0x0][0x39c] ;  /* 0x0000e700ff1f7b82 */ /* 0x000e620000000800 */
[----:B----4-:R-:W-:Y:S01]  /*ac70*/  F2FP.F16.F32.PACK_AB R18, RZ, R18 ;  /* 0x00000012ff12723e */ /* 0x010fe200000000ff */
[----:B--2---:R-:W-:Y:S01]  /*ac80*/  IMAD.WIDE R4, R25, 0x2, R4 ;  /* 0x0000000219047825 */ /* 0x004fe200078e0204 */
[----:B------:R-:W2:Y:S05]  /*ac90*/  LDS R28, [R0+0x6000] ;  /* 0x00600000001c7984 */ /* 0x000eaa0000000800 */
[----:B------:R-:W4:Y:S01]  /*aca0*/  LDC R12, c[0x0][0x39c] ;  /* 0x0000e700ff0c7b82 */ /* 0x000f220000000800 */
[----:B------:R0:W-:Y:S01]  /*acb0*/  STG.E.U16 desc[UR10][R4.64], R9 ;  /* 0x0000000904007986 */ /* 0x0001e2000c10150a */
[----:B-----5:R-:W-:-:S03]  /*acc0*/  F2FP.F16.F32.PACK_AB R21, RZ, R21 ;  /* 0x00000015ff15723e */ /* 0x020fc600000000ff */
[----:B------:R5:W-:Y:S03]  /*acd0*/  STG.E.U16 desc[UR10][R2.64], R15 ;  /* 0x0000000f02007986 */ /* 0x000be6000c10150a */
[----:B------:R-:W2:Y:S01]  /*ace0*/  LDC R33, c[0x0][0x39c] ;  /* 0x0000e700ff217b82 */ /* 0x000ea20000000800 */
[----:B------:R-:W2:Y:S01]  /*acf0*/  LDS R25, [R0+0x4280] ;  /* 0x0042800000197984 */ /* 0x000ea20000000800 */
[----:B0-----:R-:W-:Y:S01]  /*ad00*/  IMAD.WIDE R8, R27, 0x2, R6 ;  /* 0x000000021b087825 */ /* 0x001fe200078e0206 */
[----:B------:R-:W-:-:S05]  /*ad10*/  PRMT R5, R16, 0x7610, R5 ;  /* 0x0000761010057816 */ /* 0x000fca0000000005 */
[----:B------:R-:W0:Y:S01]  /*ad20*/  LDC R27, c[0x0][0x39c] ;  /* 0x0000e700ff1b7b82 */ /* 0x000e220000000800 */
[----:B------:R-:W0:Y:S01]  /*ad30*/  LDS R16, [R0+0x4300] ;  /* 0x0043000000107984 */ /* 0x000e220000000800 */
[----:B------:R-:W-:Y:S01]  /*ad40*/  F2FP.F16.F32.PACK_AB R19, RZ, R19 ;  /* 0x00000013ff13723e */ /* 0x000fe200000000ff */
[----:B------:R-:W-:Y:S01]  /*ad50*/  IMAD.WIDE R10, R29, 0x2, R8 ;  /* 0x000000021d0a7825 */ /* 0x000fe200078e0208 */
[----:B------:R-:W-:Y:S01]  /*ad60*/  F2FP.F16.F32.PACK_AB R20, RZ, R20 ;  /* 0x00000014ff14723e */ /* 0x000fe200000000ff */
[----:B------:R1:W-:Y:S03]  /*ad70*/  STG.E.U16 desc[UR10][R6.64], R5 ;  /* 0x0000000506007986 */ /* 0x0003e6000c10150a */
[----:B-----5:R-:W5:Y:S01]  /*ad80*/  LDC.64 R14, c[0x0][0x390] ;  /* 0x0000e400ff0e7b82 */ /* 0x020f620000000a00 */
[----:B---3--:R-:W-:Y:S01]  /*ad90*/  IMAD.WIDE R2, R13, 0x2, R10 ;  /* 0x000000020d027825 */ /* 0x008fe200078e020a */
[----:B----4-:R-:W-:Y:S01]  /*ada0*/  LEA R181, R12, R181, 0x3 ;  /* 0x000000b50cb57211 */ /* 0x010fe200078e18ff */
[----:B------:R-:W-:Y:S01]  /*adb0*/  STG.E.U16 desc[UR10][R8.64], R17 ;  /* 0x0000001108007986 */ /* 0x000fe2000c10150a */
[----:B------:R-:W-:-:S03]  /*adc0*/  F2FP.F16.F32.PACK_AB R24, RZ, R24 ;  /* 0x00000018ff18723e */ /* 0x000fc600000000ff */
[----:B------:R-:W3:Y:S01]  /*add0*/  LDS R17, [R0+0x4340] ;  /* 0x0043400000117984 */ /* 0x000ee20000000800 */
[----:B------:R-:W4:Y:S01]  /*ade0*/  LDC R29, c[0x0][0x39c] ;  /* 0x0000e700ff1d7b82 */ /* 0x000f220000000800 */
[----:B-1----:R-:W-:Y:S01]  /*adf0*/  IMAD.WIDE R4, R31, 0x2, R2 ;  /* 0x000000021f047825 */ /* 0x002fe200078e0202 */
[----:B------:R-:W-:Y:S01]  /*ae00*/  F2FP.F16.F32.PACK_AB R26, RZ, R26 ;  /* 0x0000001aff1a723e */ /* 0x000fe200000000ff */
[----:B------:R1:W-:Y:S01]  /*ae10*/  STG.E.U16 desc[UR10][R10.64], R18 ;  /* 0x000000120a007986 */ /* 0x0003e2000c10150a */
[----:B--2---:R-:W-:-:S03]  /*ae20*/  F2FP.F16.F32.PACK_AB R28, RZ, R28 ;  /* 0x0000001cff1c723e */ /* 0x004fc600000000ff */
[----:B------:R-:W2:Y:S01]  /*ae30*/  LDS R18, [R0+0x4380] ;  /* 0x0043800000127984 */ /* 0x000ea20000000800 */
[----:B------:R-:W3:Y:S01]  /*ae40*/  LDC R31, c[0x0][0x39c] ;  /* 0x0000e700ff1f7b82 */ /* 0x000ee20000000800 */
[----:B0-----:R-:W-:Y:S02]  /*ae50*/  IMAD.WIDE R12, R27, 0x2, R4 ;  /* 0x000000021b0c7825 */ /* 0x001fe400078e0204 */
[----:B------:R-:W-:Y:S01]  /*ae60*/  STG.E.U16 desc[UR10][R2.64], R19 ;  /* 0x0000001302007986 */ /* 0x000fe2000c10150a */
[----:B-1----:R-:W-:Y:S01]  /*ae70*/  PRMT R11, R21, 0x7610, R11 ;  /* 0x00007610150b7816 */ /* 0x002fe2000000000b */
[----:B-----5:R-:W-:-:S03]  /*ae80*/  IMAD.WIDE R14, R181, 0x2, R14 ;  /* 0x00000002b50e7825 */ /* 0x020fc600078e020e */
[----:B------:R-:W0:Y:S01]  /*ae90*/  LDC R21, c[0x0][0x39c] ;  /* 0x0000e700ff157b82 */ /* 0x000e220000000800 */
[----:B------:R-:W-:Y:S01]  /*aea0*/  STG.E.U16 desc[UR10][R4.64], R20 ;  /* 0x0000001404007986 */ /* 0x000fe2000c10150a */
[----:B------:R-:W-:Y:S01]  /*aeb0*/  F2FP.F16.F32.PACK_AB R25, RZ, R25 ;  /* 0x00000019ff19723e */ /* 0x000fe200000000ff */
[----:B------:R-:W-:Y:S02]  /*aec0*/  IMAD.WIDE R6, R33, 0x2, R12 ;  /* 0x0000000221067825 */ /* 0x000fe400078e020c */
[----:B------:R4:W-:Y:S02]  /*aed0*/  STG.E.U16 desc[UR10][R12.64], R11 ;  /* 0x0000000b0c007986 */ /* 0x0009e4000c10150a */
[----:B------:R-:W-:Y:S01]  /*aee0*/  IMAD.WIDE R8, R35, 0x2, R14 ;  /* 0x0000000223087825 */ /* 0x000fe200078e020e */
[----:B------:R-:W1:Y:S01]  /*aef0*/  LDC R23, c[0x0][0x39c] ;  /* 0x0000e700ff177b82 */ /* 0x000e620000000800 */
[----:B------:R-:W5:Y:S01]  /*af00*/  LDS R27, [R0+0x43c0] ;  /* 0x0043c000001b7984 */ /* 0x000f620000000800 */
[----:B------:R-:W-:-:S03]  /*af10*/  F2FP.F16.F32.PACK_AB R16, RZ, R16 ;  /* 0x00000010ff10723e */ /* 0x000fc600000000ff */
[----:B------:R2:W-:Y:S03]  /*af20*/  STG.E.U16 desc[UR10][R6.64], R30 ;  /* 0x0000001e06007986 */ /* 0x0005e6000c10150a */
[----:B------:R-:W0:Y:S01]  /*af30*/  LDC R22, c[0x0][0x39c] ;  /* 0x0000e700ff167b82 */ /* 0x000e220000000800 */
[----:B----4-:R-:W-:Y:S01]  /*af40*/  IMAD.WIDE R10, R29, 0x2, R8 ;  /* 0x000000021d0a7825 */ /* 0x010fe200078e0208 */
[----:B------:R-:W4:Y:S04]  /*af50*/  LDS R19, [R0+0x60c0] ;  /* 0x0060c00000137984 */ /* 0x000f280000000800 */
[----:B------:R-:W-:Y:S01]  /*af60*/  STG.E.U16 desc[UR10][R14.64], R32 ;  /* 0x000000200e007986 */ /* 0x000fe2000c10150a */
[----:B---3--:R-:W-:Y:S01]  /*af70*/  IMAD.WIDE R2, R31, 0x2, R10 ;  /* 0x000000021f027825 */ /* 0x008fe200078e020a */
[----:B------:R-:W3:Y:S01]  /*af80*/  LDC.64 R12, c[0x0][0x390] ;  /* 0x0000e400ff0c7b82 */ /* 0x000ee20000000a00 */
[----:B--2---:R-:W-:Y:S01]  /*af90*/  PRMT R7, R25, 0x7610, R7 ;  /* 0x0000761019077816 */ /* 0x004fe20000000007 */
[----:B------:R-:W2:Y:S01]  /*afa0*/  LDS R20, [R0+0x6100] ;  /* 0x0061000000147984 */ /* 0x000ea20000000800 */
[----:B------:R-:W-:Y:S01]  /*afb0*/  F2FP.F16.F32.PACK_AB R17, RZ, R17 ;  /* 0x00000011ff11723e */ /* 0x000fe200000000ff */
[----:B------:R-:W-:-:S02]  /*afc0*/  IMAD.WIDE R4, R37, 0x2, R2 ;  /* 0x0000000225047825 */ /* 0x000fc400078e0202 */
[----:B------:R-:W-:Y:S01]  /*afd0*/  LDS R14, [R0+0x6040] ;  /* 0x00604000000e7984 */ /* 0x000fe20000000800 */
[----:B------:R-:W-:Y:S01]  /*afe0*/  F2FP.F16.F32.PACK_AB R18, RZ, R18 ;  /* 0x00000012ff12723e */ /* 0x000fe200000000ff */
[----:B------:R-:W2:Y:S02]  /*aff0*/  LDC R25, c[0x0][0x39c] ;  /* 0x0000e700ff197b82 */ /* 0x000ea40000000800 */
[----:B------:R-:W2:Y:S04]  /*b000*/  LDS R15, [R0+0x6080] ;  /* 0x00608000000f7984 */ /* 0x000ea80000000800 */
[----:B------:R-:W-:Y:S02]  /*b010*/  STG.E.U16 desc[UR10][R8.64], R24 ;  /* 0x0000001808007986 */ /* 0x000fe4000c10150a */
[----:B------:R-:W2:Y:S01]  /*b020*/  LDC R29, c[0x0][0x39c] ;  /* 0x0000e700ff1d7b82 */ /* 0x000ea20000000800 */
[----:B0-----:R-:W-:Y:S01]  /*b030*/  LEA R181, R22, R181, 0x3 ;  /* 0x000000b516b57211 */ /* 0x001fe200078e18ff */
[----:B------:R0:W-:Y:S04]  /*b040*/  STG.E.U16 desc[UR10][R10.64], R7 ;  /* 0x000000070a007986 */ /* 0x0001e8000c10150a */
[----:B------:R3:W-:Y:S02]  /*b050*/  STG.E.U16 desc[UR10][R2.64], R26 ;  /* 0x0000001a02007986 */ /* 0x0007e4000c10150a */
[----:B------:R-:W2:Y:S01]  /*b060*/  LDC R31, c[0x0][0x39c] ;  /* 0x0000e700ff1f7b82 */ /* 0x000ea20000000800 */
[----:B-----5:R-:W-:Y:S01]  /*b070*/  F2FP.F16.F32.PACK_AB R27, RZ, R27 ;  /* 0x0000001bff1b723e */ /* 0x020fe200000000ff */
[----:B------:R5:W-:Y:S01]  /*b080*/  STG.E.U16 desc[UR10][R4.64], R16 ;  /* 0x0000001004007986 */ /* 0x000be2000c10150a */
[----:B0-----:R-:W-:-:S03]  /*b090*/  IMAD.WIDE R6, R21, 0x2, R4 ;  /* 0x0000000215067825 */ /* 0x001fc600078e0204 */
[----:B------:R-:W0:Y:S01]  /*b0a0*/  LDS R16, [R0+0x6140] ;  /* 0x0061400000107984 */ /* 0x000e220000000800 */
[----:B------:R-:W-:Y:S01]  /*b0b0*/  PRMT R11, R17, 0x7610, R11 ;  /* 0x00007610110b7816 */ /* 0x000fe2000000000b */
[----:B------:R-:W0:Y:S01]  /*b0c0*/  LDC R33, c[0x0][0x39c] ;  /* 0x0000e700ff217b82 */ /* 0x000e220000000800 */
[----:B----4-:R-:W-:Y:S01]  /*b0d0*/  F2FP.F16.F32.PACK_AB R19, RZ, R19 ;  /* 0x00000013ff13723e */ /* 0x010fe200000000ff */
[----:B------:R-:W4:Y:S01]  /*b0e0*/  LDS R17, [R0+0x61c0] ;  /* 0x0061c00000117984 */ /* 0x000f220000000800 */
[----:B-1----:R-:W-:Y:S02]  /*b0f0*/  IMAD.WIDE R8, R23, 0x2, R6 ;  /* 0x0000000217087825 */ /* 0x002fe400078e0206 */
[----:B---3--:R-:W-:Y:S01]  /*b100*/  PRMT R26, R19, 0x7610, R26 ;  /* 0x00007610131a7816 */ /* 0x008fe2000000001a */
[----:B------:R1:W-:Y:S01]  /*b110*/  STG.E.U16 desc[UR10][R6.64], R11 ;  /* 0x0000000b06007986 */ /* 0x0003e2000c10150a */
[----:B-----5:R-:W-:Y:S01]  /*b120*/  IMAD.WIDE R4, R181, 0x2, R12 ;  /* 0x00000002b5047825 */ /* 0x020fe200078e020c */
[----:B------:R-:W3:Y:S01]  /*b130*/  LDC R23, c[0x0][0x39c] ;  /* 0x0000e700ff177b82 */ /* 0x000ee20000000800 */
[----:B------:R-:W-:Y:S01]  /*b140*/  PRMT R13, R18, 0x7610, R13 ;  /* 0x00007610120d7816 */ /* 0x000fe2000000000d */
[----:B------:R-:W5:Y:S01]  /*b150*/  LDS R21, [R0+0x6180] ;  /* 0x0061800000157984 */ /* 0x000f620000000800 */
[----:B--2---:R-:W-:Y:S01]  /*b160*/  IMAD.WIDE R2, R29, 0x2, R8 ;  /* 0x000000021d027825 */ /* 0x004fe200078e0208 */
[----:B------:R-:W-:-:S02]  /*b170*/  F2FP.F16.F32.PACK_AB R20, RZ, R20 ;  /* 0x00000014ff14723e */ /* 0x000fc400000000ff */
[----:B------:R2:W-:Y:S02]  /*b180*/  STG.E.U16 desc[UR10][R8.64], R13 ;  /* 0x0000000d08007986 */ /* 0x0005e4000c10150a */
[----:B------:R-:W4:Y:S01]  /*b190*/  LDC R24, c[0x0][0x39c] ;  /* 0x0000e700ff187b82 */ /* 0x000f220000000800 */
[----:B-1----:R-:W-:Y:S01]  /*b1a0*/  IMAD.WIDE R10, R25, 0x2, R4 ;  /* 0x00000002190a7825 */ /* 0x002fe200078e0204 */
[----:B------:R3:W-:Y:S01]  /*b1b0*/  STG.E.U16 desc[UR10][R2.64], R27 ;  /* 0x0000001b02007986 */ /* 0x0007e2000c10150a */
[----:B------:R-:W-:-:S03]  /*b1c0*/  F2FP.F16.F32.PACK_AB R7, RZ, R15 ;  /* 0x0000000fff07723e */ /* 0x000fc600000000ff */
[----:B------:R1:W-:Y:S02]  /*b1d0*/  STG.E.U16 desc[UR10][R4.64], R28 ;  /* 0x0000001c04007986 */ /* 0x0003e4000c10150a */
[----:B------:R-:W5:Y:S01]  /*b1e0*/  LDC R25, c[0x0][0x39c] ;  /* 0x0000e700ff197b82 */ /* 0x000f620000000800 */
[----:B--2---:R-:W-:Y:S01]  /*b1f0*/  IMAD.WIDE R12, R31, 0x2, R10 ;  /* 0x000000021f0c7825 */ /* 0x004fe200078e020a */
[----:B------:R-:W2:Y:S04]  /*b200*/  LDS R18, [R0+0x6200] ;  /* 0x0062000000127984 */ /* 0x000ea80000000800 */
[----:B------:R-:W2:Y:S02]  /*b210*/  LDS R22, [R0+0x6240] ;  /* 0x0062400000167984 */ /* 0x000ea40000000800 */
[----:B------:R-:W2:Y:S01]  /*b220*/  LDC R9, c[0x0][0x39c] ;  /* 0x0000e700ff097b82 */ /* 0x000ea20000000800 */
[----:B---3--:R-:W-:-:S02]  /*b230*/  IMAD.WIDE R2, R23, 0x2, R12 ;  /* 0x0000000217027825 */ /* 0x008fc400078e020c */
[----:B------:R-:W3:Y:S01]  /*b240*/  LDS R23, [R0+0x6280] ;  /* 0x0062800000177984 */ /* 0x000ee20000000800 */
[----:B-1----:R-:W-:Y:S02]  /*b250*/  F2FP.F16.F32.PACK_AB R5, RZ, R14 ;  /* 0x0000000eff05723e */ /* 0x002fe400000000ff */
[----:B------:R-:W-:Y:S01]  /*b260*/  PRMT R28, R20, 0x7610, R28 ;  /* 0x00007610141c7816 */ /* 0x000fe2000000001c */
[----:B------:R-:W1:Y:S01]  /*b270*/  LDS R19, [R0+0x62c0] ;  /* 0x0062c00000137984 */ /* 0x000e620000000800 */
[----:B------:R-:W3:Y:S01]  /*b280*/  LDC R27, c[0x0][0x39c] ;  /* 0x0000e700ff1b7b82 */ /* 0x000ee20000000800 */
[----:B------:R-:W-:Y:S01]  /*b290*/  PRMT R8, R5, 0x7610, R8 ;  /* 0x0000761005087816 */ /* 0x000fe20000000008 */
[----:B0-----:R-:W-:Y:S01]  /*b2a0*/  IMAD.WIDE R4, R33, 0x2, R2 ;  /* 0x0000000221047825 */ /* 0x001fe200078e0202 */
[----:B------:R-:W0:Y:S01]  /*b2b0*/  LDS R20, [R0+0x6300] ;  /* 0x0063000000147984 */ /* 0x000e220000000800 */
[----:B------:R-:W-:Y:S02]  /*b2c0*/  F2FP.F16.F32.PACK_AB R16, RZ, R16 ;  /* 0x00000010ff10723e */ /* 0x000fe400000000ff */
[----:B----4-:R-:W-:Y:S01]  /*b2d0*/  LEA R181, R24, R181, 0x3 ;  /* 0x000000b518b57211 */ /* 0x010fe200078e18ff */
[----:B------:R4:W-:Y:S01]  /*b2e0*/  STG.E.U16 desc[UR10][R10.64], R8 ;  /* 0x000000080a007986 */ /* 0x0009e2000c10150a */
[----:B------:R-:W0:Y:S01]  /*b2f0*/  LDC.64 R14, c[0x0][0x390] ;  /* 0x0000e400ff0e7b82 */ /* 0x000e220000000a00 */
[----:B------:R-:W-:-:S02]  /*b300*/  F2FP.F16.F32.PACK_AB R17, RZ, R17 ;  /* 0x00000011ff11723e */ /* 0x000fc400000000ff */
[----:B------:R4:W-:Y:S01]  /*b310*/  STG.E.U16 desc[UR10][R12.64], R7 ;  /* 0x000000070c007986 */ /* 0x0009e2000c10150a */
[----:B-----5:R-:W-:-:S03]  /*b320*/  F2FP.F16.F32.PACK_AB R21, RZ, R21 ;  /* 0x00000015ff15723e */ /* 0x020fc600000000ff */
[----:B------:R-:W-:Y:S01]  /*b330*/  STG.E.U16 desc[UR10][R2.64], R26 ;  /* 0x0000001a02007986 */ /* 0x000fe2000c10150a */
[----:B------:R-:W5:Y:S03]  /*b340*/  LDC R29, c[0x0][0x39c] ;  /* 0x0000e700ff1d7b82 */ /* 0x000f660000000800 */
[----:B------:R2:W-:Y:S01]  /*b350*/  STG.E.U16 desc[UR10][R4.64], R28 ;  /* 0x0000001c04007986 */ /* 0x0005e2000c10150a */
[----:B----4-:R-:W-:Y:S01]  /*b360*/  PRMT R11, R17, 0x7610, R11 ;  /* 0x00007610110b7816 */ /* 0x010fe2000000000b */
[----:B------:R-:W-:-:S03]  /*b370*/  IMAD.WIDE R6, R25, 0x2, R4 ;  /* 0x0000000219067825 */ /* 0x000fc600078e0204 */
[----:B------:R-:W4:Y:S01]  /*b380*/  LDC R31, c[0x0][0x39c] ;  /* 0x0000e700ff1f7b82 */ /* 0x000f220000000800 */
[----:B------:R-:W4:Y:S01]  /*b390*/  LDS R24, [R0+0x6340] ;  /* 0x0063400000187984 */ /* 0x000f220000000800 */
[----:B--2---:R-:W-:Y:S01]  /*b3a0*/  F2FP.F16.F32.PACK_AB R18, RZ, R18 ;  /* 0x00000012ff12723e */ /* 0x004fe200000000ff */
[----:B------:R-:W-:Y:S02]  /*b3b0*/  IMAD.WIDE R8, R9, 0x2, R6 ;  /* 0x0000000209087825 */ /* 0x000fe400078e0206 */
[----:B------:R-:W2:Y:S01]  /*b3c0*/  LDS R17, [R0+0x8040] ;  /* 0x0080400000117984 */ /* 0x000ea20000000800 */
[----:B------:R-:W-:Y:S02]  /*b3d0*/  PRMT R5, R16, 0x7610, R5 ;  /* 0x0000761010057816 */ /* 0x000fe40000000005 */
[----:B------:R-:W2:Y:S01]  /*b3e0*/  LDC R25, c[0x0][0x39c] ;  /* 0x0000e700ff197b82 */ /* 0x000ea20000000800 */
[----:B------:R-:W-:Y:S01]  /*b3f0*/  F2FP.F16.F32.PACK_AB R22, RZ, R22 ;  /* 0x00000016ff16723e */ /* 0x000fe200000000ff */
[----:B------:R-:W4:Y:S01]  /*b400*/  LDS R16, [R0+0x8000] ;  /* 0x0080000000107984 */ /* 0x000f220000000800 */
[----:B---3--:R-:W-:Y:S01]  /*b410*/  IMAD.WIDE R2, R27, 0x2, R8 ;  /* 0x000000021b027825 */ /* 0x008fe200078e0208 */
[----:B------:R-:W-:-:S02]  /*b420*/  F2FP.F16.F32.PACK_AB R23, RZ, R23 ;  /* 0x00000017ff17723e */ /* 0x000fc400000000ff */
[----:B------:R3:W-:Y:S01]  /*b430*/  STG.E.U16 desc[UR10][R6.64], R5 ;  /* 0x0000000506007986 */ /* 0x0007e2000c10150a */
[----:B-1----:R-:W-:Y:S01]  /*b440*/  F2FP.F16.F32.PACK_AB R19, RZ, R19 ;  /* 0x00000013ff13723e */ /* 0x002fe200000000ff */
[----:B------:R-:W1:Y:S02]  /*b450*/  LDC R27, c[0x0][0x39c] ;  /* 0x0000e700ff1b7b82 */ /* 0x000e640000000800 */
[----:B------:R5:W-:Y:S01]  /*b460*/  STG.E.U16 desc[UR10][R8.64], R21 ;  /* 0x0000001508007986 */ /* 0x000be2000c10150a */
[----:B0-----:R-:W-:-:S03]  /*b470*/  F2FP.F16.F32.PACK_AB R20, RZ, R20 ;  /* 0x00000014ff14723e */ /* 0x001fc600000000ff */
[----:B------:R0:W-:Y:S02]  /*b480*/  STG.E.U16 desc[UR10][R2.64], R11 ;  /* 0x0000000b02007986 */ /* 0x0001e4000c10150a */
[----:B------:R-:W1:Y:S01]  /*b490*/  LDC R26, c[0x0][0x39c] ;  /* 0x0000e700ff1a7b82 */ /* 0x000e620000000800 */
[----:B---3--:R-:W-:Y:S01]  /*b4a0*/  IMAD.WIDE R4, R181, 0x2, R14 ;  /* 0x00000002b5047825 */ /* 0x008fe200078e020e */
[----:B------:R-:W3:Y:S01]  /*b4b0*/  LDS R21, [R0+0x8080] ;  /* 0x0080800000157984 */ /* 0x000ee20000000800 */
[----:B-----5:R-:W-:-:S03]  /*b4c0*/  PRMT R9, R23, 0x7610, R9 ;  /* 0x0000761017097816 */ /* 0x020fc60000000009 */
[----:B------:R-:W5:Y:S02]  /*b4d0*/  LDS R14, [R0+0x6380] ;  /* 0x00638000000e7984 */ /* 0x000f640000000800 */
[----:B------:R-:W5:Y:S01]  /*b4e0*/  LDC.64 R12, c[0x0][0x390] ;  /* 0x0000e400ff0c7b82 */ /* 0x000f620000000a00 */
[----:B0-----:R-:W-:Y:S01]  /*b4f0*/  IMAD.WIDE R10, R29, 0x2, R4 ;  /* 0x000000021d0a7825 */ /* 0x001fe200078e0204 */
[----:B------:R-:W0:Y:S04]  /*b500*/  LDS R15, [R0+0x63c0] ;  /* 0x0063c000000f7984 */ /* 0x000e280000000800 */
[----:B------:R-:W-:Y:S02]  /*b510*/  STG.E.U16 desc[UR10][R4.64], R18 ;  /* 0x0000001204007986 */ /* 0x000fe4000c10150a */
[----:B------:R-:W3:Y:S01]  /*b520*/  LDC R33, c[0x0][0x39c] ;  /* 0x0000e700ff217b82 */ /* 0x000ee20000000800 */
[----:B--2---:R-:W-:Y:S01]  /*b530*/  IMAD.WIDE R2, R25, 0x2, R10 ;  /* 0x0000000219027825 */ /* 0x004fe200078e020a */
[----:B----4-:R-:W-:Y:S01]  /*b540*/  F2FP.F16.F32.PACK_AB R24, RZ, R24 ;  /* 0x00000018ff18723e */ /* 0x010fe200000000ff */
[----:B------:R2:W-:Y:S01]  /*b550*/  STG.E.U16 desc[UR10][R10.64], R22 ;  /* 0x000000160a007986 */ /* 0x0005e2000c10150a */
[----:B------:R-:W-:Y:S01]  /*b560*/  F2FP.F16.F32.PACK_AB R17, RZ, R17 ;  /* 0x00000011ff11723e */ /* 0x000fe200000000ff */
[----:B------:R-:W-:-:S03]  /*b570*/  IMAD.WIDE R6, R31, 0x2, R2 ;  /* 0x000000021f067825 */ /* 0x000fc600078e0202 */
[----:B------:R-:W4:Y:S01]  /*b580*/  LDC R29, c[0x0][0x39c] ;  /* 0x0000e700ff1d7b82 */ /* 0x000f220000000800 */
[----:B------:R2:W-:Y:S01]  /*b590*/  STG.E.U16 desc[UR10][R2.64], R9 ;  /* 0x0000000902007986 */ /* 0x0005e2000c10150a */
[----:B-1----:R-:W-:Y:S02]  /*b5a0*/  LEA R181, R26, R181, 0x3 ;  /* 0x000000b51ab57211 */ /* 0x002fe400078e18ff */
[----:B------:R-:W-:Y:S01]  /*b5b0*/  F2FP.F16.F32.PACK_AB R16, RZ, R16 ;  /* 0x00000010ff10723e */ /* 0x000fe200000000ff */
[----:B------:R-:W1:Y:S01]  /*b5c0*/  LDS R18, [R0+0x80c0] ;  /* 0x0080c00000127984 */ /* 0x000e620000000800 */
[----:B--2---:R-:W-:Y:S02]  /*b5d0*/  PRMT R11, R20, 0x7610, R11 ;  /* 0x00007610140b7816 */ /* 0x004fe4000000000b */
[----:B------:R-:W2:Y:S01]  /*b5e0*/  LDC R23, c[0x0][0x39c] ;  /* 0x0000e700ff177b82 */ /* 0x000ea20000000800 */
[----:B------:R-:W1:Y:S01]  /*b5f0*/  LDS R22, [R0+0x8100] ;  /* 0x0081000000167984 */ /* 0x000e620000000800 */
[----:B------:R-:W-:Y:S01]  /*b600*/  PRMT R3, R19, 0x7610, R3 ;  /* 0x0000761013037816 */ /* 0x000fe20000000003 */
[----:B------:R-:W-:-:S02]  /*b610*/  IMAD.WIDE R8, R27, 0x2, R6 ;  /* 0x000000021b087825 */ /* 0x000fc400078e0206 */
[----:B------:R-:W1:Y:S03]  /*b620*/  LDS R19, [R0+0x8140] ;  /* 0x0081400000137984 */ /* 0x000e660000000800 */
[----:B------:R-:W4:Y:S01]  /*b630*/  LDC R25, c[0x0][0x39c] ;  /* 0x0000e700ff197b82 */ /* 0x000f220000000800 */
[----:B------:R2:W-:Y:S01]  /*b640*/  STG.E.U16 desc[UR10][R6.64], R3 ;  /* 0x0000000306007986 */ /* 0x0005e2000c10150a */
[----:B---3--:R-:W-:Y:S01]  /*b650*/  IMAD.WIDE R4, R33, 0x2, R8 ;  /* 0x0000000221047825 */ /* 0x008fe200078e0208 */
[----:B------:R-:W-:Y:S02]  /*b660*/  F2FP.F16.F32.PACK_AB R21, RZ, R21 ;  /* 0x00000015ff15723e */ /* 0x000fe400000000ff */
[----:B------:R3:W-:Y:S03]  /*b670*/  STG.E.U16 desc[UR10][R8.64], R11 ;  /* 0x0000000b08007986 */ /* 0x0007e6000c10150a */
[----:B------:R-:W1:Y:S01]  /*b680*/  LDC R27, c[0x0][0x39c] ;  /* 0x0000e700ff1b7b82 */ /* 0x000e620000000800 */
[----:B-----5:R-:W-:Y:S01]  /*b690*/  F2FP.F16.F32.PACK_AB R14, RZ, R14 ;  /* 0x0000000eff0e723e */ /* 0x020fe200000000ff */
[----:B------:R4:W-:Y:S01]  /*b6a0*/  STG.E.U16 desc[UR10][R4.64], R24 ;  /* 0x0000001804007986 */ /* 0x0009e2000c10150a */
[----:B0-----:R-:W-:-:S03]  /*b6b0*/  F2FP.F16.F32.PACK_AB R15, RZ, R15 ;  /* 0x0000000fff0f723e */ /* 0x001fc600000000ff */
[----:B------:R-:W0:Y:S02]  /*b6c0*/  LDS R24, [R0+0x8200] ;  /* 0x0082000000187984 */ /* 0x000e240000000800 */
[----:B------:R-:W5:Y:S01]  /*b6d0*/  LDC R31, c[0x0][0x39c] ;  /* 0x0000e700ff1f7b82 */ /* 0x000f620000000800 */
[----:B--2---:R-:W-:Y:S01]  /*b6e0*/  IMAD.WIDE R2, R23, 0x2, R4 ;  /* 0x0000000217027825 */ /* 0x004fe200078e0204 */
[----:B---3--:R-:W-:Y:S01]  /*b6f0*/  PRMT R9, R16, 0x7610, R9 ;  /* 0x0000761010097816 */ /* 0x008fe20000000009 */
[----:B------:R-:W2:Y:S02]  /*b700*/  LDS R20, [R0+0x8180] ;  /* 0x0081800000147984 */ /* 0x000ea40000000800 */
[----:B------:R-:W-:-:S03]  /*b710*/  IMAD.WIDE R10, R181, 0x2, R12 ;  /* 0x00000002b50a7825 */ /* 0x000fc600078e020c */
[----:B------:R-:W3:Y:S01]  /*b720*/  LDC R33, c[0x0][0x39c] ;  /* 0x0000e700ff217b82 */ /* 0x000ee20000000800 */
[----:B----4-:R-:W-:Y:S01]  /*b730*/  IMAD.WIDE R4, R25, 0x2, R2 ;  /* 0x0000000219047825 */ /* 0x010fe200078e0202 */
[----:B------:R-:W4:Y:S03]  /*b740*/  LDS R23, [R0+0x81c0] ;  /* 0x0081c00000177984 */ /* 0x000f260000000800 */
[----:B------:R-:W-:Y:S01]  /*b750*/  IMAD.WIDE R12, R29, 0x2, R10 ;  /* 0x000000021d0c7825 */ /* 0x000fe200078e020a */
[----:B------:R0:W-:Y:S01]  /*b760*/  STG.E.U16 desc[UR10][R2.64], R14 ;  /* 0x0000000e02007986 */ /* 0x0001e2000c10150a */
[----:B-1----:R-:W-:Y:S01]  /*b770*/  F2FP.F16.F32.PACK_AB R18, RZ, R18 ;  /* 0x00000012ff12723e */ /* 0x002fe200000000ff */
[----:B------:R-:W1:Y:S01]  /*b780*/  LDC R29, c[0x0][0x39c] ;  /* 0x0000e700ff1d7b82 */ /* 0x000e620000000800 */
[----:B------:R-:W-:Y:S01]  /*b790*/  F2FP.F16.F32.PACK_AB R22, RZ, R22 ;  /* 0x00000016ff16723e */ /* 0x000fe200000000ff */
[----:B------:R-:W3:Y:S01]  /*b7a0*/  LDS R25, [R0+0x8240] ;  /* 0x0082400000197984 */ /* 0x000ee20000000800 */
[----:B------:R-:W-:-:S03]  /*b7b0*/  IMAD.WIDE R6, R27, 0x2, R12 ;  /* 0x000000021b067825 */ /* 0x000fc600078e020c */
[----:B------:R-:W-:Y:S01]  /*b7c0*/  STG.E.U16 desc[UR10][R4.64], R15 ;  /* 0x0000000f04007986 */ /* 0x000fe2000c10150a */
[----:B------:R-:W-:Y:S01]  /*b7d0*/  F2FP.F16.F32.PACK_AB R19, RZ, R19 ;  /* 0x00000013ff13723e */ /* 0x000fe200000000ff */
[----:B------:R-:W3:Y:S02]  /*b7e0*/  LDC R35, c[0x0][0x39c] ;  /* 0x0000e700ff237b82 */ /* 0x000ee40000000800 */
[----:B------:R5:W-:Y:S01]  /*b7f0*/  STG.E.U16 desc[UR10][R10.64], R9 ;  /* 0x000000090a007986 */ /* 0x000be2000c10150a */
[----:B0-----:R-:W-:-:S03]  /*b800*/  PRMT R3, R17, 0x7610, R3 ;  /* 0x0000761011037816 */ /* 0x001fc60000000003 */
[----:B------:R-:W0:Y:S02]  /*b810*/  LDS R16, [R0+0x8280] ;  /* 0x0082800000107984 */ /* 0x000e240000000800 */
[----:B------:R-:W0:Y:S02]  /*b820*/  LDC R27, c[0x0][0x39c] ;  /* 0x0000e700ff1b7b82 */ /* 0x000e240000000800 */
[----:B------:R1:W-:Y:S01]  /*b830*/  STG.E.U16 desc[UR10][R12.64], R3 ;  /* 0x000000030c007986 */ /* 0x0003e2000c10150a */
[----:B-----5:R-:W-:-:S03]  /*b840*/  IMAD.WIDE R8, R31, 0x2, R6 ;  /* 0x000000021f087825 */ /* 0x020fc600078e0206 */
[----:B------:R5:W-:Y:S02]  /*b850*/  STG.E.U16 desc[UR10][R6.64], R21 ;  /* 0x0000001506007986 */ /* 0x000be4000c10150a */
[----:B------:R-:W0:Y:S01]  /*b860*/  LDC R28, c[0x0][0x39c] ;  /* 0x0000e700ff1c7b82 */ /* 0x000e220000000800 */
[----:B------:R-:W-:Y:S01]  /*b870*/  F2FP.F16.F32.PACK_AB R24, RZ, R24 ;  /* 0x00000018ff18723e */ /* 0x000fe200000000ff */
[----:B------:R-:W0:Y:S01]  /*b880*/  LDS R17, [R0+0x82c0] ;  /* 0x0082c00000117984 */ /* 0x000e220000000800 */
[----:B--2---:R-:W-:Y:S01]  /*b890*/  F2FP.F16.F32.PACK_AB R20, RZ, R20 ;  /* 0x00000014ff14723e */ /* 0x004fe200000000ff */
[----:B-1----:R-:W-:Y:S02]  /*b8a0*/  IMAD.WIDE R2, R29, 0x2, R8 ;  /* 0x000000021d027825 */ /* 0x002fe400078e0208 */
[----:B------:R-:W1:Y:S02]  /*b8b0*/  LDS R21, [R0+0x8300] ;  /* 0x0083000000157984 */ /* 0x000e640000000800 */
[----:B------:R-:W2:Y:S01]  /*b8c0*/  LDC.64 R14, c[0x0][0x390] ;  /* 0x0000e400ff0e7b82 */ /* 0x000ea20000000a00 */
[----:B----4-:R-:W-:Y:S01]  /*b8d0*/  F2FP.F16.F32.PACK_AB R23, RZ, R23 ;  /* 0x00000017ff17723e */ /* 0x010fe200000000ff */
[----:B------:R2:W-:Y:S01]  /*b8e0*/  STG.E.U16 desc[UR10][R8.64], R18 ;  /* 0x0000001208007986 */ /* 0x0005e2000c10150a */
[----:B---3--:R-:W-:-:S03]  /*b8f0*/  IMAD.WIDE R4, R33, 0x2, R2 ;  /* 0x0000000221047825 */ /* 0x008fc600078e0202 */
[----:B------:R-:W3:Y:S02]  /*b900*/  LDS R26, [R0+0x8340] ;  /* 0x00834000001a7984 */ /* 0x000ee40000000800 */
[----:B------:R-:W4:Y:S01]  /*b910*/  LDC R13, c[0x0][0x39c] ;  /* 0x0000e700ff0d7b82 */ /* 0x000f220000000800 */
[----:B-----5:R-:W-:Y:S01]  /*b920*/  IMAD.WIDE R6, R35, 0x2, R4 ;  /* 0x0000000223067825 */ /* 0x020fe200078e0204 */
[----:B------:R-:W-:Y:S01]  /*b930*/  STG.E.U16 desc[UR10][R2.64], R22 ;  /* 0x0000001602007986 */ /* 0x000fe2000c10150a */
[----:B------:R-:W-:-:S03]  /*b940*/  F2FP.F16.F32.PACK_AB R25, RZ, R25 ;  /* 0x00000019ff19723e */ /* 0x000fc600000000ff */
[----:B------:R5:W-:Y:S02]  /*b950*/  STG.E.U16 desc[UR10][R4.64], R19 ;  /* 0x0000001304007986 */ /* 0x000be4000c10150a */
[----:B------:R-:W3:Y:S01]  /*b960*/  LDC R29, c[0x0][0x39c] ;  /* 0x0000e700ff1d7b82 */ /* 0x000ee20000000800 */
[----:B0-----:R-:W-:Y:S01]  /*b970*/  IMAD.WIDE R10, R27, 0x2, R6 ;  /* 0x000000021b0a7825 */ /* 0x001fe200078e0206 */
[----:B------:R-:W-:Y:S01]  /*b980*/  LEA R181, R28, R181, 0x3 ;  /* 0x000000b51cb57211 */ /* 0x000fe200078e18ff */
[----:B------:R-:W0:Y:S01]  /*b990*/  LDS R18, [R0+0xa000] ;  /* 0x00a0000000127984 */ /* 0x000e220000000800 */
[----:B------:R-:W-:-:S03]  /*b9a0*/  F2FP.F16.F32.PACK_AB R16, RZ, R16 ;  /* 0x00000010ff10723e */ /* 0x000fc600000000ff */
[----:B------:R1:W-:Y:S01]  /*b9b0*/  STG.E.U16 desc[UR10][R6.64], R20 ;  /* 0x0000001406007986 */ /* 0x0003e2000c10150a */
[----:B------:R-:W0:Y:S01]  /*b9c0*/  LDC R27, c[0x0][0x39c] ;  /* 0x0000e700ff1b7b82 */ /* 0x000e220000000800 */
[----:B--2---:R-:W-:Y:S02]  /*b9d0*/  IMAD.WIDE R8, R181, 0x2, R14 ;  /* 0x00000002b5087825 */ /* 0x004fe400078e020e */
[----:B------:R-:W2:Y:S01]  /*b9e0*/  LDS R14, [R0+0x8380] ;  /* 0x00838000000e7984 */ /* 0x000ea20000000800 */
[----:B-----5:R-:W-:-:S03]  /*b9f0*/  PRMT R5, R24, 0x7610, R5 ;  /* 0x0000761018057816 */ /* 0x020fc60000000005 */
[----:B------:R-:W5:Y:S01]  /*ba00*/  LDS R15, [R0+0x83c0] ;  /* 0x0083c000000f7984 */ /* 0x000f620000000800 */
[----:B------:R-:W2:Y:S01]  /*ba10*/  LDC R31, c[0x0][0x39c] ;  /* 0x0000e700ff1f7b82 */ /* 0x000ea20000000800 */
[----:B----4-:R-:W-:Y:S02]  /*ba20*/  IMAD.WIDE R2, R13, 0x2, R8 ;  /* 0x000000020d027825 */ /* 0x010fe400078e0208 */
[----:B------:R-:W-:Y:S01]  /*ba30*/  STG.E.U16 desc[UR10][R10.64], R23 ;  /* 0x000000170a007986 */ /* 0x000fe2000c10150a */
[----:B-1----:R-:W-:Y:S02]  /*ba40*/  PRMT R7, R25, 0x7610, R7 ;  /* 0x0000761019077816 */ /* 0x002fe40000000007 */
[----:B------:R-:W-:Y:S01]  /*ba50*/  F2FP.F16.F32.PACK_AB R17, RZ, R17 ;  /* 0x00000011ff11723e */ /* 0x000fe200000000ff */
[----:B------:R1:W-:Y:S01]  /*ba60*/  STG.E.U16 desc[UR10][R8.64], R5 ;  /* 0x0000000508007986 */ /* 0x0003e2000c10150a */
[----:B------:R-:W4:Y:S01]  /*ba70*/  LDC R33, c[0x0][0x39c] ;  /* 0x0000e700ff217b82 */ /* 0x000f220000000800 */
[----:B------:R-:W-:-:S02]  /*ba80*/  F2FP.F16.F32.PACK_AB R21, RZ, R21 ;  /* 0x00000015ff15723e */ /* 0x000fc400000000ff */
[----:B------:R-:W4:Y:S04]  /*ba90*/  LDS R19, [R0+0xa040] ;  /* 0x00a0400000137984 */ /* 0x000f280000000800 */
[----:B------:R0:W-:Y:S01]  /*baa0*/  STG.E.U16 desc[UR10][R2.64], R7 ;  /* 0x0000000702007986 */ /* 0x0001e2000c10150a */
[----:B------:R-:W4:Y:S01]  /*bab0*/  LDC R24, c[0x0][0x39c] ;  /* 0x0000e700ff187b82 */ /* 0x000f220000000800 */
[----:B---3--:R-:W-:Y:S01]  /*bac0*/  F2FP.F16.F32.PACK_AB R26, RZ, R26 ;  /* 0x0000001aff1a723e */ /* 0x008fe200000000ff */
[----:B-1----:R-:W-:Y:S01]  /*bad0*/  IMAD.WIDE R4, R29, 0x2, R2 ;  /* 0x000000021d047825 */ /* 0x002fe200078e0202 */
[----:B------:R-:W1:Y:S01]  /*bae0*/  LDS R23, [R0+0xa140] ;  /* 0x00a1400000177984 */ /* 0x000e620000000800 */
[----:B------:R-:W-:-:S04]  /*baf0*/  PRMT R9, R16, 0x7610, R9 ;  /* 0x0000761010097816 */ /* 0x000fc80000000009 */
[----:B------:R-:W3:Y:S01]  /*bb00*/  LDC R25, c[0x0][0x39c] ;  /* 0x0000e700ff197b82 */ /* 0x000ee20000000800 */
[----:B------:R-:W1:Y:S01]  /*bb10*/  LDS R20, [R0+0xa080] ;  /* 0x00a0800000147984 */ /* 0x000e620000000800 */
[----:B0-----:R-:W-:Y:S01]  /*bb20*/  IMAD.WIDE R6, R27, 0x2, R4 ;  /* 0x000000021b067825 */ /* 0x001fe200078e0204 */
[----:B------:R-:W-:Y:S02]  /*bb30*/  F2FP.F16.F32.PACK_AB R18, RZ, R18 ;  /* 0x00000012ff12723e */ /* 0x000fe400000000ff */
[----:B------:R-:W0:Y:S03]  /*bb40*/  LDS R22, [R0+0xa0c0] ;  /* 0x00a0c00000167984 */ /* 0x000e260000000800 */
[----:B------:R-:W0:Y:S01]  /*bb50*/  LDC.64 R12, c[0x0][0x390] ;  /* 0x0000e400ff0c7b82 */ /* 0x000e220000000a00 */
[----:B--2---:R-:W-:Y:S01]  /*bb60*/  IMAD.WIDE R2, R31, 0x2, R6 ;  /* 0x000000021f027825 */ /* 0x004fe200078e0206 */
[----:B------:R-:W2:Y:S01]  /*bb70*/  LDS R16, [R0+0xa100] ;  /* 0x00a1000000107984 */ /* 0x000ea20000000800 */
[----:B------:R-:W-:-:S03]  /*bb80*/  F2FP.F16.F32.PACK_AB R14, RZ, R14 ;  /* 0x0000000eff0e723e */ /* 0x000fc600000000ff */
[----:B------:R1:W-:Y:S01]  /*bb90*/  STG.E.U16 desc[UR10][R4.64], R9 ;  /* 0x0000000904007986 */ /* 0x0003e2000c10150a */
[----:B-----5:R-:W-:Y:S01]  /*bba0*/  F2FP.F16.F32.PACK_AB R15, RZ, R15 ;  /* 0x0000000fff0f723e */ /* 0x020fe200000000ff */
[----:B------:R-:W5:Y:S01]  /*bbb0*/  LDC R27, c[0x0][0x39c] ;  /* 0x0000e700ff1b7b82 */ /* 0x000f620000000800 */
[----:B----4-:R-:W-:Y:S01]  /*bbc0*/  LEA R181, R24, R181, 0x3 ;  /* 0x000000b518b57211 */ /* 0x010fe200078e18ff */
[----:B------:R-:W-:Y:S04]  /*bbd0*/  STG.E.U16 desc[UR10][R6.64], R17 ;  /* 0x0000001106007986 */ /* 0x000fe8000c10150a */
[----:B------:R-:W4:Y:S02]  /*bbe0*/  LDS R17, [R0+0xa180] ;  /* 0x00a1800000117984 */ /* 0x000f240000000800 */
[----:B------:R-:W2:Y:S01]  /*bbf0*/  LDC R29, c[0x0][0x39c] ;  /* 0x0000e700ff1d7b82 */ /* 0x000ea20000000800 */
[----:B-1----:R-:W-:Y:S01]  /*bc00*/  IMAD.WIDE R8, R33, 0x2, R2 ;  /* 0x0000000221087825 */ /* 0x002fe200078e0202 */
[----:B------:R5:W-:Y:S01]  /*bc10*/  STG.E.U16 desc[UR10][R2.64], R21 ;  /* 0x0000001502007986 */ /* 0x000be2000c10150a */
[----:B------:R-:W-:-:S03]  /*bc20*/  F2FP.F16.F32.PACK_AB R19, RZ, R19 ;  /* 0x00000013ff13723e */ /* 0x000fc600000000ff */
[----:B------:R-:W1:Y:S02]  /*bc30*/  LDS R21, [R0+0xa1c0] ;  /* 0x00a1c00000157984 */ /* 0x000e640000000800 */
[----:B------:R-:W4:Y:S01]  /*bc40*/  LDC R31, c[0x0][0x39c] ;  /* 0x0000e700ff1f7b82 */ /* 0x000f220000000800 */
[----:B---3--:R-:W-:Y:S02]  /*bc50*/  IMAD.WIDE R10, R25, 0x2, R8 ;  /* 0x00000002190a7825 */ /* 0x008fe400078e0208 */
[----:B------:R-:W3:Y:S01]  /*bc60*/  LDS R25, [R0+0xa240] ;  /* 0x00a2400000197984 */ /* 0x000ee20000000800 */
[----:B------:R-:W-:Y:S01]  /*bc70*/  F2FP.F16.F32.PACK_AB R23, RZ, R23 ;  /* 0x00000017ff17723e */ /* 0x000fe200000000ff */
[----:B0-----:R-:W-:Y:S02]  /*bc80*/  IMAD.WIDE R12, R181, 0x2, R12 ;  /* 0x00000002b50c7825 */ /* 0x001fe400078e020c */
[----:B------:R-:W0:Y:S01]  /*bc90*/  LDS R24, [R0+0xa200] ;  /* 0x00a2000000187984 */ /* 0x000e220000000800 */
[----:B------:R-:W1:Y:S01]  /*bca0*/  LDC R33, c[0x0][0x39c] ;  /* 0x0000e700ff217b82 */ /* 0x000e620000000800 */
[----:B-----5:R-:W-:Y:S01]  /*bcb0*/  IMAD.WIDE R2, R27, 0x2, R10 ;  /* 0x000000021b027825 */ /* 0x020fe200078e020a */
[----:B------:R-:W-:Y:S01]  /*bcc0*/  F2FP.F16.F32.PACK_AB R20, RZ, R20 ;  /* 0x00000014ff14723e */ /* 0x000fe200000000ff */
[----:B------:R-:W-:Y:S01]  /*bcd0*/  STG.E.U16 desc[UR10][R8.64], R26 ;  /* 0x0000001a08007986 */ /* 0x000fe2000c10150a */
[----:B------:R-:W-:-:S03]  /*bce0*/  F2FP.F16.F32.PACK_AB R22, RZ, R22 ;  /* 0x00000016ff16723e */ /* 0x000fc600000000ff */
[----:B------:R5:W-:Y:S01]  /*bcf0*/  STG.E.U16 desc[UR10][R10.64], R14 ;  /* 0x0000000e0a007986 */ /* 0x000be2000c10150a */
[----:B------:R-:W3:Y:S01]  /*bd00*/  LDC R35, c[0x0][0x39c] ;  /* 0x0000e700ff237b82 */ /* 0x000ee20000000800 */
[----:B--2---:R-:W-:Y:S01]  /*bd10*/  IMAD.WIDE R4, R29, 0x2, R12 ;  /* 0x000000021d047825 */ /* 0x004fe200078e020c */
[----:B------:R-:W-:Y:S01]  /*bd20*/  F2FP.F16.F32.PACK_AB R16, RZ, R16 ;  /* 0x00000010ff10723e */ /* 0x000fe200000000ff */
[----:B------:R3:W-:Y:S04]  /*bd30*/  STG.E.U16 desc[UR10][R2.64], R15 ;  /* 0x0000000f02007986 */ /* 0x0007e8000c10150a */
[----:B------:R2:W-:Y:S01]  /*bd40*/  STG.E.U16 desc[UR10][R12.64], R18 ;  /* 0x000000120c007986 */ /* 0x0005e2000c10150a */
[----:B------:R-:W0:Y:S01]  /*bd50*/  LDC R27, c[0x0][0x39c] ;  /* 0x0000e700ff1b7b82 */ /* 0x000e220000000800 */
[----:B----4-:R-:W-:-:S02]  /*bd60*/  IMAD.WIDE R6, R31, 0x2, R4 ;  /* 0x000000021f067825 */ /* 0x010fc400078e0204 */
[----:B------:R0:W-:Y:S01]  /*bd70*/  STG.E.U16 desc[UR10][R4.64], R19 ;  /* 0x0000001304007986 */ /* 0x0001e2000c10150a */
[----:B-----5:R-:W-:Y:S02]  /*bd80*/  PRMT R11, R23, 0x7610, R11 ;  /* 0x00007610170b7816 */ /* 0x020fe4000000000b */
[----:B------:R-:W-:Y:S01]  /*bd90*/  F2FP.F16.F32.PACK_AB R17, RZ, R17 ;  /* 0x00000011ff11723e */ /* 0x000fe200000000ff */
[----:B------:R-:W4:Y:S01]  /*bda0*/  LDS R19, [R0+0xa340] ;  /* 0x00a3400000137984 */ /* 0x000f220000000800 */
[----:B------:R-:W5:Y:S01]  /*bdb0*/  LDC R26, c[0x0][0x39c] ;  /* 0x0000e700ff1a7b82 */ /* 0x000f620000000800 */
[----:B-1----:R-:W-:Y:S02]  /*bdc0*/  IMAD.WIDE R8, R33, 0x2, R6 ;  /* 0x0000000221087825 */ /* 0x002fe400078e0206 */
[----:B------:R-:W1:Y:S04]  /*bdd0*/  LDS R14, [R0+0xa280] ;  /* 0x00a28000000e7984 */ /* 0x000e680000000800 */
[----:B------:R-:W-:Y:S01]  /*bde0*/  STG.E.U16 desc[UR10][R6.64], R20 ;  /* 0x0000001406007986 */ /* 0x000fe2000c10150a */
[----:B------:R-:W4:Y:S01]  /*bdf0*/  LDC R29, c[0x0][0x39c] ;  /* 0x0000e700ff1d7b82 */ /* 0x000f220000000800 */
[----:B---3--:R-:W-:Y:S01]  /*be00*/  IMAD.WIDE R2, R35, 0x2, R8 ;  /* 0x0000000223027825 */ /* 0x008fe200078e0208 */
[----:B------:R-:W-:Y:S01]  /*be10*/  F2FP.F16.F32.PACK_AB R21, RZ, R21 ;  /* 0x00000015ff15723e */ /* 0x000fe200000000ff */
[----:B------:R3:W-:Y:S01]  /*be20*/  STG.E.U16 desc[UR10][R8.64], R22 ;  /* 0x0000001608007986 */ /* 0x0007e2000c10150a */
[----:B------:R-:W-:-:S03]  /*be30*/  F2FP.F16.F32.PACK_AB R25, RZ, R25 ;  /* 0x00000019ff19723e */ /* 0x000fc600000000ff */
[----:B------:R-:W1:Y:S01]  /*be40*/  LDS R15, [R0+0xa2c0] ;  /* 0x00a2c000000f7984 */ /* 0x000e620000000800 */
[----:B--2---:R-:W2:Y:S01]  /*be50*/  LDC.64 R12, c[0x0][0x390] ;  /* 0x0000e400ff0c7b82 */ /* 0x004ea20000000a00 */
[----:B0-----:R-:W-:Y:S01]  /*be60*/  IMAD.WIDE R4, R27, 0x2, R2 ;  /* 0x000000021b047825 */ /* 0x001fe200078e0202 */
[----:B------:R-:W-:Y:S01]  /*be70*/  F2FP.F16.F32.PACK_AB R24, RZ, R24 ;  /* 0x00000018ff18723e */ /* 0x000fe200000000ff */
[----:B------:R-:W-:Y:S04]  /*be80*/  STG.E.U16 desc[UR10][R2.64], R16 ;  /* 0x0000001002007986 */ /* 0x000fe8000c10150a */
[----:B------:R4:W-:Y:S01]  /*be90*/  STG.E.U16 desc[UR10][R4.64], R11 ;  /* 0x0000000b04007986 */ /* 0x0009e2000c10150a */
[----:B------:R-:W0:Y:S01]  /*bea0*/  LDC R31, c[0x0][0x39c] ;  /* 0x0000e700ff1f7b82 */ /* 0x000e220000000800 */
[----:B-----5:R-:W-:-:S02]  /*beb0*/  LEA R181, R26, R181, 0x3 ;  /* 0x000000b51ab57211 */ /* 0x020fc400078e18ff */
[----:B------:R-:W5:Y:S01]  /*bec0*/  LDS R18, [R0+0xa300] ;  /* 0x00a3000000127984 */ /* 0x000f620000000800 */
[----:B---3--:R-:W-:-:S03]  /*bed0*/  PRMT R9, R17, 0x7610, R9 ;  /* 0x0000761011097816 */ /* 0x008fc60000000009 */
[----:B------:R-:W3:Y:S01]  /*bee0*/  LDS R16, [R0+0xa380] ;  /* 0x00a3800000107984 */ /* 0x000ee20000000800 */
[----:B------:R-:W5:Y:S01]  /*bef0*/  LDC R33, c[0x0][0x39c] ;  /* 0x0000e700ff217b82 */ /* 0x000f620000000800 */
[----:B----4-:R-:W-:Y:S02]  /*bf00*/  IMAD.WIDE R10, R29, 0x2, R4 ;  /* 0x000000021d0a7825 */ /* 0x010fe400078e0204 */
[----:B------:R-:W4:Y:S01]  /*bf10*/  LDS R20, [R0+0xa3c0] ;  /* 0x00a3c00000147984 */ /* 0x000f220000000800 */
[----:B------:R-:W-:-:S04]  /*bf20*/  F2FP.F16.F32.PACK_AB R19, RZ, R19 ;  /* 0x00000013ff13723e */ /* 0x000fc800000000ff */
[----:B------:R-:W3:Y:S01]  /*bf30*/  LDC R23, c[0x0][0x39c] ;  /* 0x0000e700ff177b82 */ /* 0x000ee20000000800 */
[----:B--2---:R-:W-:Y:S01]  /*bf40*/  IMAD.WIDE R6, R181, 0x2, R12 ;  /* 0x00000002b5067825 */ /* 0x004fe200078e020c */
[----:B------:R3:W-:Y:S01]  /*bf50*/  STG.E.U16 desc[UR10][R10.64], R9 ;  /* 0x000000090a007986 */ /* 0x0007e2000c10150a */
[----:B------:R-:W-:Y:S02]  /*bf60*/  PRMT R13, R24, 0x7610, R13 ;  /* 0x00007610180d7816 */ /* 0x000fe4000000000d */
[----:B-1----:R-:W-:Y:S01]  /*bf70*/  F2FP.F16.F32.PACK_AB R14, RZ, R14 ;  /* 0x0000000eff0e723e */ /* 0x002fe200000000ff */
[----:B------:R-:W1:Y:S01]  /*bf80*/  LDS R17, [R0+0xc000] ;  /* 0x00c0000000117984 */ /* 0x000e620000000800 */
[----:B------:R-:W-:Y:S01]  /*bf90*/  PRMT R28, R19, 0x7610, R28 ;  /* 0x00007610131c7816 */ /* 0x000fe2000000001c */
[----:B------:R-:W2:Y:S01]  /*bfa0*/  LDC R27, c[0x0][0x39c] ;  /* 0x0000e700ff1b7b82 */ /* 0x000ea20000000800 */
[----:B0-----:R-:W-:Y:S01]  /*bfb0*/  IMAD.WIDE R2, R31, 0x2, R10 ;  /* 0x000000021f027825 */ /* 0x001fe200078e020a */
[----:B------:R-:W0:Y:S04]  /*bfc0*/  LDS R22, [R0+0xc080] ;  /* 0x00c0800000167984 */ /* 0x000e280000000800 */
[----:B------:R4:W-:Y:S01]  /*bfd0*/  STG.E.U16 desc[UR10][R2.64], R21 ;  /* 0x0000001502007986 */ /* 0x0009e2000c10150a */
[----:B------:R-:W-:Y:S01]  /*bfe0*/  F2FP.F16.F32.PACK_AB R15, RZ, R15 ;  /* 0x0000000fff0f723e */ /* 0x000fe200000000ff */
[----:B------:R-:W1:Y:S01]  /*bff0*/  LDC R29, c[0x0][0x39c] ;  /* 0x0000e700ff1d7b82 */ /* 0x000e620000000800 */
[----:B-----5:R-:W-:Y:S01]  /*c000*/  IMAD.WIDE R4, R33, 0x2, R6 ;  /* 0x0000000221047825 */ /* 0x020fe200078e0206 */
[----:B------:R5:W-:Y:S01]  /*c010*/  STG.E.U16 desc[UR10][R6.64], R13 ;  /* 0x0000000d06007986 */ /* 0x000be2000c10150a */
[----:B------:R-:W-:-:S03]  /*c020*/  PRMT R26, R15, 0x7610, R26 ;  /* 0x000076100f1a7816 */ /* 0x000fc6000000001a */
[----:B------:R-:W0:Y:S02]  /*c030*/  LDS R21, [R0+0xc040] ;  /* 0x00c0400000157984 */ /* 0x000e240000000800 */
[----:B------:R-:W0:Y:S01]  /*c040*/  LDC R35, c[0x0][0x39c] ;  /* 0x0000e700ff237b82 */ /* 0x000e220000000800 */
[----:B---3--:R-:W-:Y:S01]  /*c050*/  IMAD.WIDE R8, R23, 0x2, R4 ;  /* 0x0000000217087825 */ /* 0x008fe200078e0204 */
[----:B----4-:R-:W-:Y:S01]  /*c060*/  PRMT R3, R25, 0x7610, R3 ;  /* 0x0000761019037816 */ /* 0x010fe20000000003 */
[----:B------:R-:W3:Y:S01]  /*c070*/  LDS R23, [R0+0xc0c0] ;  /* 0x00c0c00000177984 */ /* 0x000ee20000000800 */
[----:B------:R-:W-:Y:S02]  /*c080*/  F2FP.F16.F32.PACK_AB R18, RZ, R18 ;  /* 0x00000012ff12723e */ /* 0x000fe400000000ff */
[----:B-----5:R-:W-:Y:S01]  /*c090*/  PRMT R7, R14, 0x7610, R7 ;  /* 0x000076100e077816 */ /* 0x020fe20000000007 */
[----:B------:R1:W-:Y:S01]  /*c0a0*/  STG.E.U16 desc[UR10][R4.64], R3 ;  /* 0x0000000304007986 */ /* 0x0003e2000c10150a */
[----:B------:R-:W4:Y:S01]  /*c0b0*/  LDC R25, c[0x0][0x39c] ;  /* 0x0000e700ff197b82 */ /* 0x000f220000000800 */
[----:B--2---:R-:W-:Y:S01]  /*c0c0*/  IMAD.WIDE R12, R27, 0x2, R8 ;  /* 0x000000021b0c7825 */ /* 0x004fe200078e0208 */
[----:B------:R-:W-:Y:S01]  /*c0d0*/  F2FP.F16.F32.PACK_AB R16, RZ, R16 ;  /* 0x00000010ff10723e */ /* 0x000fe200000000ff */
[----:B------:R4:W-:Y:S01]  /*c0e0*/  STG.E.U16 desc[UR10][R8.64], R7 ;  /* 0x0000000708007986 */ /* 0x0009e2000c10150a */
[----:B------:R-:W-:-:S03]  /*c0f0*/  F2FP.F16.F32.PACK_AB R20, RZ, R20 ;  /* 0x00000014ff14723e */ /* 0x000fc600000000ff */
[----:B------:R-:W2:Y:S01]  /*c100*/  LDS R14, [R0+0xc100] ;  /* 0x00c10000000e7984 */ /* 0x000ea20000000800 */
[----:B------:R-:W5:Y:S01]  /*c110*/  LDC R24, c[0x0][0x39c] ;  /* 0x0000e700ff187b82 */ /* 0x000f620000000800 */
[----:B-1----:R-:W-:Y:S02]  /*c120*/  IMAD.WIDE R2, R29, 0x2, R12 ;  /* 0x000000021d027825 */ /* 0x002fe400078e020c */
[----:B------:R-:W-:Y:S01]  /*c130*/  STG.E.U16 desc[UR10][R12.64], R26 ;  /* 0x0000001a0c007986 */ /* 0x000fe2000c10150a */
[----:B------:R-:W-:-:S04]  /*c140*/  F2FP.F16.F32.PACK_AB R17, RZ, R17 ;  /* 0x00000011ff11723e */ /* 0x000fc800000000ff */
[----:B------:R-:W1:Y:S01]  /*c150*/  LDC R27, c[0x0][0x39c] ;  /* 0x0000e700ff1b7b82 */ /* 0x000e620000000800 */
[----:B0-----:R-:W-:Y:S01]  /*c160*/  IMAD.WIDE R4, R35, 0x2, R2 ;  /* 0x0000000223047825 */ /* 0x001fe200078e0202 */
[----:B------:R1:W-:Y:S01]  /*c170*/  STG.E.U16 desc[UR10][R2.64], R18 ;  /* 0x0000001202007986 */ /* 0x0003e2000c10150a */
[----:B------:R-:W-:-:S03]  /*c180*/  F2FP.F16.F32.PACK_AB R22, RZ, R22 ;  /* 0x00000016ff16723e */ /* 0x000fc600000000ff */
[----:B------:R-:W0:Y:S02]  /*c190*/  LDS R12, [R0+0xc180] ;  /* 0x00c18000000c7984 */ /* 0x000e240000000800 */
[----:B------:R-:W0:Y:S01]  /*c1a0*/  LDC.64 R10, c[0x0][0x390] ;  /* 0x0000e400ff0a7b82 */ /* 0x000e220000000a00 */
[----:B----4-:R-:W-:Y:S01]  /*c1b0*/  IMAD.WIDE R6, R25, 0x2, R4 ;  /* 0x0000000219067825 */ /* 0x010fe200078e0204 */
[----:B------:R0:W-:Y:S04]  /*c1c0*/  STG.E.U16 desc[UR10][R4.64], R28 ;  /* 0x0000001c04007986 */ /* 0x0001e8000c10150a */
[----:B------:R-:W4:Y:S01]  /*c1d0*/  LDS R15, [R0+0xc140] ;  /* 0x00c14000000f7984 */ /* 0x000f220000000800 */
[----:B------:R-:W-:Y:S01]  /*c1e0*/  F2FP.F16.F32.PACK_AB R21, RZ, R21 ;  /* 0x00000015ff15723e */ /* 0x000fe200000000ff */
[----:B------:R-:W4:Y:S01]  /*c1f0*/  LDC R19, c[0x0][0x39c] ;  /* 0x0000e700ff137b82 */ /* 0x000f220000000800 */
[----:B-----5:R-:W-:Y:S01]  /*c200*/  LEA R181, R24, R181, 0x3 ;  /* 0x000000b518b57211 */ /* 0x020fe200078e18ff */
[----:B------:R-:W5:Y:S01]  /*c210*/  LDS R13, [R0+0xc1c0] ;  /* 0x00c1c000000d7984 */ /* 0x000f620000000800 */
[----:B---3--:R-:W-:-:S03]  /*c220*/  F2FP.F16.F32.PACK_AB R23, RZ, R23 ;  /* 0x00000017ff17723e */ /* 0x008fc600000000ff */
[----:B------:R-:W3:Y:S02]  /*c230*/  LDS R18, [R0+0xc200] ;  /* 0x00c2000000127984 */ /* 0x000ee40000000800 */
[----:B------:R-:W5:Y:S01]  /*c240*/  LDC R25, c[0x0][0x39c] ;  /* 0x0000e700ff197b82 */ /* 0x000f620000000800 */
[----:B-1----:R-:W-:Y:S01]  /*c250*/  IMAD.WIDE R2, R27, 0x2, R6 ;  /* 0x000000021b027825 */ /* 0x002fe200078e0206 */
[----:B------:R5:W-:Y:S04]  /*c260*/  STG.E.U16 desc[UR10][R6.64], R16 ;  /* 0x0000001006007986 */ /* 0x000be8000c10150a */
[----:B------:R1:W-:Y:S01]  /*c270*/  STG.E.U16 desc[UR10][R2.64], R20 ;  /* 0x0000001402007986 */ /* 0x0003e2000c10150a */
[----:B--2---:R-:W-:Y:S01]  /*c280*/  F2FP.F16.F32.PACK_AB R14, RZ, R14 ;  /* 0x0000000eff0e723e */ /* 0x004fe200000000ff */
[----:B------:R-:W1:Y:S01]  /*c290*/  LDC R29, c[0x0][0x39c] ;  /* 0x0000e700ff1d7b82 */ /* 0x000e620000000800 */
[----:B0-----:R-:W-:Y:S01]  /*c2a0*/  IMAD.WIDE R4, R181, 0x2, R10 ;  /* 0x00000002b5047825 */ /* 0x001fe200078e020a */
[----:B------:R-:W0:Y:S04]  /*c2b0*/  LDS R16, [R0+0xc240] ;  /* 0x00c2400000107984 */ /* 0x000e280000000800 */
[----:B------:R2:W-:Y:S02]  /*c2c0*/  STG.E.U16 desc[UR10][R4.64], R17 ;  /* 0x0000001104007986 */ /* 0x0005e4000c10150a */
[----:B------:R-:W2:Y:S01]  /*c2d0*/  LDC R27, c[0x0][0x39c] ;  /* 0x0000e700ff1b7b82 */ /* 0x000ea20000000800 */
[----:B----4-:R-:W-:Y:S01]  /*c2e0*/  IMAD.WIDE R8, R19, 0x2, R4 ;  /* 0x0000000213087825 */ /* 0x010fe200078e0204 */
[----:B------:R-:W4:Y:S04]  /*c2f0*/  LDS R17, [R0+0xc280] ;  /* 0x00c2800000117984 */ /* 0x000f280000000800 */
[----:B------:R-:W4:Y:S01]  /*c300*/  LDS R19, [R0+0xc2c0] ;  /* 0x00c2c00000137984 */ /* 0x000f220000000800 */
[----:B------:R-:W-:Y:S01]  /*c310*/  F2FP.F16.F32.PACK_AB R12, RZ, R12 ;  /* 0x0000000cff0c723e */ /* 0x000fe200000000ff */
[----:B------:R-:W0:Y:S01]  /*c320*/  LDC R31, c[0x0][0x39c] ;  /* 0x0000e700ff1f7b82 */ /* 0x000e220000000800 */
[----:B-----5:R-:W-:Y:S01]  /*c330*/  IMAD.WIDE R6, R25, 0x2, R8 ;  /* 0x0000000219067825 */ /* 0x020fe200078e0208 */
[----:B------:R-:W-:Y:S01]  /*c340*/  STG.E.U16 desc[UR10][R8.64], R21 ;  /* 0x0000001508007986 */ /* 0x000fe2000c10150a */
[----:B------:R-:W-:-:S03]  /*c350*/  PRMT R26, R12, 0x7610, R26 ;  /* 0x000076100c1a7816 */ /* 0x000fc6000000001a */
[----:B------:R-:W5:Y:S01]  /*c360*/  LDS R20, [R0+0xc300] ;  /* 0x00c3000000147984 */ /* 0x000f620000000800 */
[----:B------:R-:W-:Y:S01]  /*c370*/  F2FP.F16.F32.PACK_AB R15, RZ, R15 ;  /* 0x0000000fff0f723e */ /* 0x000fe200000000ff */
[----:B------:R-:W4:Y:S01]  /*c380*/  LDC R33, c[0x0][0x39c] ;  /* 0x0000e700ff217b82 */ /* 0x000f220000000800 */
[----:B-1----:R-:W-:Y:S01]  /*c390*/  IMAD.WIDE R2, R29, 0x2, R6 ;  /* 0x000000021d027825 */ /* 0x002fe200078e0206 */
[----:B------:R0:W-:Y:S01]  /*c3a0*/  STG.E.U16 desc[UR10][R6.64], R22 ;  /* 0x0000001606007986 */ /* 0x0001e2000c10150a */
[----:B------:R-:W-:-:S03]  /*c3b0*/  F2FP.F16.F32.PACK_AB R13, RZ, R13 ;  /* 0x0000000dff0d723e */ /* 0x000fc600000000ff */
[----:B------:R-:W1:Y:S01]  /*c3c0*/  LDS R21, [R0+0xc340] ;  /* 0x00c3400000157984 */ /* 0x000e620000000800 */
[----:B---3--:R-:W-:Y:S01]  /*c3d0*/  F2FP.F16.F32.PACK_AB R18, RZ, R18 ;  /* 0x00000012ff12723e */ /* 0x008fe200000000ff */
[----:B------:R-:W3:Y:S01]  /*c3e0*/  LDC R24, c[0x0][0x39c] ;  /* 0x0000e700ff187b82 */ /* 0x000ee20000000800 */
[----:B--2---:R-:W-:Y:S01]  /*c3f0*/  IMAD.WIDE R4, R27, 0x2, R2 ;  /* 0x000000021b047825 */ /* 0x004fe200078e0202 */
[----:B------:R4:W-:Y:S04]  /*c400*/  STG.E.U16 desc[UR10][R2.64], R23 ;  /* 0x0000001702007986 */ /* 0x0009e8000c10150a */
[----:B------:R-:W2:Y:S02]  /*c410*/  LDS R23, [R0+0xc3c0] ;  /* 0x00c3c00000177984 */ /* 0x000ea40000000800 */
[----:B------:R-:W1:Y:S01]  /*c420*/  LDC.64 R10, c[0x0][0x390] ;  /* 0x0000e400ff0a7b82 */ /* 0x000e620000000a00 */
[----:B0-----:R-:W-:Y:S01]  /*c430*/  IMAD.WIDE R6, R31, 0x2, R4 ;  /* 0x000000021f067825 */ /* 0x001fe200078e0204 */
[----:B------:R-:W0:Y:S01]  /*c440*/  LDS R22, [R0+0xc380] ;  /* 0x00c3800000167984 */ /* 0x000e220000000800 */
[----:B------:R-:W-:-:S05]  /*c450*/  F2FP.F16.F32.PACK_AB R16, RZ, R16 ;  /* 0x00000010ff10723e */ /* 0x000fca00000000ff */
[----:B------:R-:W2:Y:S01]  /*c460*/  LDC R25, c[0x0][0x39c] ;  /* 0x0000e700ff197b82 */ /* 0x000ea20000000800 */
[----:B----4-:R-:W-:Y:S01]  /*c470*/  IMAD.WIDE R2, R33, 0x2, R6 ;  /* 0x0000000221027825 */ /* 0x010fe200078e0206 */
[----:B------:R-:W-:Y:S02]  /*c480*/  F2FP.F16.F32.PACK_AB R17, RZ, R17 ;  /* 0x00000011ff11723e */ /* 0x000fe400000000ff */
[----:B------:R-:W-:-:S04]  /*c490*/  F2FP.F16.F32.PACK_AB R19, RZ, R19 ;  /* 0x00000013ff13723e */ /* 0x000fc800000000ff */
[----:B------:R-:W4:Y:S01]  /*c4a0*/  LDC R27, c[0x0][0x39c] ;  /* 0x0000e700ff1b7b82 */ /* 0x000f220000000800 */
[----:B---3--:R-:W-:Y:S02]  /*c4b0*/  LEA R181, R24, R181, 0x3 ;  /* 0x000000b518b57211 */ /* 0x008fe400078e18ff */
[----:B------:R-:W-:Y:S02]  /*c4c0*/  PRMT R24, R14, 0x7610, R24 ;  /* 0x000076100e187816 */ /* 0x000fe40000000018 */
[----:B------:R-:W3:Y:S01]  /*c4d0*/  LDS R14, [R0+0xe000] ;  /* 0x00e00000000e7984 */ /* 0x000ee20000000800 */
[----:B-----5:R-:W-:Y:S02]  /*c4e0*/  F2FP.F16.F32.PACK_AB R20, RZ, R20 ;  /* 0x00000014ff14723e */ /* 0x020fe400000000ff */
[----:B------:R-:W5:Y:S01]  /*c4f0*/  LDC R29, c[0x0][0x39c] ;  /* 0x0000e700ff1d7b82 */ /* 0x000f620000000800 */
[----:B-1----:R-:W-:Y:S01]  /*c500*/  IMAD.WIDE R10, R181, 0x2, R10 ;  /* 0x00000002b50a7825 */ /* 0x002fe200078e020a */
[----:B------:R1:W-:Y:S01]  /*c510*/  STG.E.U16 desc[UR10][R4.64], R24 ;  /* 0x0000001804007986 */ /* 0x0003e2000c10150a */
[----:B------:R-:W-:-:S03]  /*c520*/  PRMT R28, R20, 0x7610, R28 ;  /* 0x00007610141c7816 */ /* 0x000fc6000000001c */
[----:B------:R-:W-:Y:S01]  /*c530*/  STG.E.U16 desc[UR10][R6.64], R15 ;  /* 0x0000000f06007986 */ /* 0x000fe2000c10150a */
[----:B------:R-:W-:Y:S01]  /*c540*/  F2FP.F16.F32.PACK_AB R21, RZ, R21 ;  /* 0x00000015ff15723e */ /* 0x000fe200000000ff */
[----:B------:R-:W3:Y:S01]  /*c550*/  LDC R31, c[0x0][0x39c] ;  /* 0x0000e700ff1f7b82 */ /* 0x000ee20000000800 */
[----:B--2---:R-:W-:Y:S01]  /*c560*/  IMAD.WIDE R8, R25, 0x2, R2 ;  /* 0x0000000219087825 */ /* 0x004fe200078e0202 */
[----:B------:R-:W-:Y:S04]  /*c570*/  STG.E.U16 desc[UR10][R2.64], R26 ;  /* 0x0000001a02007986 */ /* 0x000fe8000c10150a */
[----:B------:R4:W-:Y:S01]  /*c580*/  STG.E.U16 desc[UR10][R8.64], R13 ;  /* 0x0000000d08007986 */ /* 0x0009e2000c10150a */
[----:B-1----:R-:W-:Y:S01]  /*c590*/  PRMT R5, R18, 0x7610, R5 ;  /* 0x0000761012057816 */ /* 0x002fe20000000005 */
[----:B------:R-:W1:Y:S01]  /*c5a0*/  LDC R35, c[0x0][0x39c] ;  /* 0x0000e700ff237b82 */ /* 0x000e620000000800 */
[----:B------:R-:W-:Y:S01]  /*c5b0*/  F2FP.F16.F32.PACK_AB R23, RZ, R23 ;  /* 0x00000017ff17723e */ /* 0x000fe200000000ff */
[----:B------:R-:W2:Y:S01]  /*c5c0*/  LDS R15, [R0+0xe040] ;  /* 0x00e04000000f7984 */ /* 0x000ea20000000800 */
[----:B0-----:R-:W-:-:S03]  /*c5d0*/  F2FP.F16.F32.PACK_AB R22, RZ, R22 ;  /* 0x00000016ff16723e */ /* 0x001fc600000000ff */
[----:B------:R5:W-:Y:S02]  /*c5e0*/  STG.E.U16 desc[UR10][R10.64], R5 ;  /* 0x000000050a007986 */ /* 0x000be4000c10150a */
[----:B------:R-:W0:Y:S01]  /*c5f0*/  LDC R25, c[0x0][0x39c] ;  /* 0x0000e700ff197b82 */ /* 0x000e220000000800 */
[----:B----4-:R-:W-:Y:S01]  /*c600*/  IMAD.WIDE R12, R27, 0x2, R10 ;  /* 0x000000021b0c7825 */ /* 0x010fe200078e020a */
[----:B------:R-:W-:Y:S01]  /*c610*/  PRMT R9, R17, 0x7610, R9 ;  /* 0x0000761011097816 */ /* 0x000fe20000000009 */
[----:B------:R-:W4:Y:S05]  /*c620*/  LDS R18, [R0+0xe080] ;  /* 0x00e0800000127984 */ /* 0x000f2a0000000800 */
[----:B------:R-:W4:Y:S01]  /*c630*/  LDC R27, c[0x0][0x39c] ;  /* 0x0000e700ff1b7b82 */ /* 0x000f220000000800 */
[----:B------:R-:W-:Y:S01]  /*c640*/  STG.E.U16 desc[UR10][R12.64], R16 ;  /* 0x000000100c007986 */ /* 0x000fe2000c10150a */
[----:B-----5:R-:W-:Y:S01]  /*c650*/  IMAD.WIDE R4, R29, 0x2, R12 ;  /* 0x000000021d047825 */ /* 0x020fe200078e020c */
[----:B------:R-:W-:-:S02]  /*c660*/  PRMT R11, R19, 0x7610, R11 ;  /* 0x00007610130b7816 */ /* 0x000fc4000000000b */
[----:B------:R-:W-:Y:S01]  /*c670*/  LDS R19, [R0+0xe0c0] ;  /* 0x00e0c00000137984 */ /* 0x000fe20000000800 */
[----:B---3--:R-:W-:Y:S01]  /*c680*/  F2FP.F16.F32.PACK_AB R14, RZ, R14 ;  /* 0x0000000eff0e723e */ /* 0x008fe200000000ff */
[----:B------:R-:W-:Y:S01]  /*c690*/  IMAD.WIDE R2, R31, 0x2, R4 ;  /* 0x000000021f027825 */ /* 0x000fe200078e0204 */
[----:B------:R-:W3:Y:S01]  /*c6a0*/  LDC R26, c[0x0][0x39c] ;  /* 0x0000e700ff1a7b82 */ /* 0x000ee20000000800 */
[----:B------:R0:W-:Y:S04]  /*c6b0*/  STG.E.U16 desc[UR10][R4.64], R9 ;  /* 0x0000000904007986 */ /* 0x0001e8000c10150a */
[----:B------:R4:W-:Y:S01]  /*c6c0*/  STG.E.U16 desc[UR10][R2.64], R11 ;  /* 0x0000000b02007986 */ /* 0x0009e2000c10150a */
[----:B-1----:R-:W-:Y:S02]  /*c6d0*/  IMAD.WIDE R6, R35, 0x2, R2 ;  /* 0x0000000223067825 */ /* 0x002fe400078e0202 */
[----:B------:R-:W1:Y:S01]  /*c6e0*/  LDC R29, c[0x0][0x39c] ;  /* 0x0000e700ff1d7b82 */ /* 0x000e620000000800 */
[----:B------:R-:W-:Y:S01]  /*c6f0*/  LDS R20, [R0+0xe100] ;  /* 0x00e1000000147984 */ /* 0x000fe20000000800 */
[----:B0-----:R-:W-:Y:S01]  /*c700*/  IMAD.WIDE R8, R25, 0x2, R6 ;  /* 0x0000000219087825 */ /* 0x001fe200078e0206 */
[----:B------:R-:W-:-:S02]  /*c710*/  PRMT R5, R21, 0x7610, R5 ;  /* 0x0000761015057816 */ /* 0x000fc40000000005 */
[----:B------:R0:W-:Y:S03]  /*c720*/  STG.E.U16 desc[UR10][R6.64], R28 ;  /* 0x0000001c06007986 */ /* 0x0001e6000c10150a */
[----:B------:R-:W5:Y:S01]  /*c730*/  LDC R17, c[0x0][0x39c] ;  /* 0x0000e700ff117b82 */ /* 0x000f620000000800 */
[----:B--2---:R-:W-:Y:S01]  /*c740*/  F2FP.F16.F32.PACK_AB R15, RZ, R15 ;  /* 0x0000000fff0f723e */ /* 0x004fe200000000ff */
[----:B----4-:R-:W-:Y:S01]  /*c750*/  IMAD.WIDE R2, R27, 0x2, R8 ;  /* 0x000000021b027825 */ /* 0x010fe200078e0208 */
[----:B------:R2:W-:Y:S05]  /*c760*/  STG.E.U16 desc[UR10][R8.64], R5 ;  /* 0x0000000508007986 */ /* 0x0005ea000c10150a */
[----:B------:R-:W4:Y:S01]  /*c770*/  LDC.64 R10, c[0x0][0x390] ;  /* 0x0000e400ff0a7b82 */ /* 0x000f220000000a00 */
[----:B---3--:R-:W-:Y:S01]  /*c780*/  LEA R181, R26, R181, 0x3 ;  /* 0x000000b51ab57211 */ /* 0x008fe200078e18ff */
[----:B------:R-:W3:Y:S01]  /*c790*/  LDS R24, [R0+0xe140] ;  /* 0x00e1400000187984 */ /* 0x000ee20000000800 */
[----:B0-----:R-:W-:-:S03]  /*c7a0*/  PRMT R7, R22, 0x7610, R7 ;  /* 0x0000761016077816 */ /* 0x001fc60000000007 */
[----:B------:R-:W0:Y:S02]  /*c7b0*/  LDS R16, [R0+0xe200] ;  /* 0x00e2000000107984 */ /* 0x000e240000000800 */
[----:B------:R-:W3:Y:S01]  /*c7c0*/  LDC R21, c[0x0][0x39c] ;  /* 0x0000e700ff157b82 */ /* 0x000ee20000000800 */
[----:B--2---:R-:W-:Y:S01]  /*c7d0*/  PRMT R9, R23, 0x7610, R9 ;  /* 0x0000761017097816 */ /* 0x004fe20000000009 */
[----:B------:R2:W-:Y:S01]  /*c7e0*/  STG.E.U16 desc[UR10][R2.64], R7 ;  /* 0x0000000702007986 */ /* 0x0005e2000c10150a */
[----:B-1----:R-:W-:-:S03]  /*c7f0*/  IMAD.WIDE R4, R29, 0x2, R2 ;  /* 0x000000021d047825 */ /* 0x002fc600078e0202 */
[----:B------:R-:W1:Y:S02]  /*c800*/  LDS R25, [R0+0xe180] ;  /* 0x00e1800000197984 */ /* 0x000e640000000800 */
[----:B------:R-:W1:Y:S02]  /*c810*/  LDC R23, c[0x0][0x39c] ;  /* 0x0000e700ff177b82 */ /* 0x000e640000000800 */
[----:B------:R5:W-:Y:S04]  /*c820*/  STG.E.U16 desc[UR10][R4.64], R9 ;  /* 0x0000000904007986 */ /* 0x000be8000c10150a */
[----:B------:R-:W1:Y:S01]  /*c830*/  LDS R26, [R0+0xe1c0] ;  /* 0x00e1c000001a7984 */ /* 0x000e620000000800 */
[----:B--2---:R-:W-:Y:S01]  /*c840*/  F2FP.F16.F32.PACK_AB R3, RZ, R18 ;  /* 0x00000012ff03723e */ /* 0x004fe200000000ff */
[----:B------:R-:W2:Y:S01]  /*c850*/  LDC R22, c[0x0][0x39c] ;  /* 0x0000e700ff167b82 */ /* 0x000ea20000000800 */
[----:B----4-:R-:W-:Y:S01]  /*c860*/  IMAD.WIDE R6, R181, 0x2, R10 ;  /* 0x00000002b5067825 */ /* 0x010fe200078e020a */
[----:B------:R-:W-:Y:S01]  /*c870*/  PRMT R11, R15, 0x7610, R11 ;  /* 0x000076100f0b7816 */ /* 0x000fe2000000000b */
[----:B------:R-:W4:Y:S02]  /*c880*/  LDS R18, [R0+0xe280] ;  /* 0x00e2800000127984 */ /* 0x000f240000000800 */
[----:B-----5:R-:W-:-:S03]  /*c890*/  IMAD.WIDE R8, R17, 0x2, R6 ;  /* 0x0000000211087825 */ /* 0x020fc600078e0206 */
[----:B------:R-:W5:Y:S01]  /*c8a0*/  LDC R27, c[0x0][0x39c] ;  /* 0x0000e700ff1b7b82 */ /* 0x000f620000000800 */
[----:B------:R-:W4:Y:S01]  /*c8b0*/  LDS R17, [R0+0xe240] ;  /* 0x00e2400000117984 */ /* 0x000f220000000800 */
[----:B---3--:R-:W-:-:S03]  /*c8c0*/  IMAD.WIDE R4, R21, 0x2, R8 ;  /* 0x0000000215047825 */ /* 0x008fc600078e0208 */
[----:B------:R3:W-:Y:S01]  /*c8d0*/  STG.E.U16 desc[UR10][R6.64], R14 ;  /* 0x0000000e06007986 */ /* 0x0007e2000c10150a */
[----:B------:R-:W-:Y:S02]  /*c8e0*/  PRMT R21, R3, 0x7610, R21 ;  /* 0x0000761003157816 */ /* 0x000fe40000000015 */
[----:B------:R-:W4:Y:S01]  /*c8f0*/  LDC.64 R12, c[0x0][0x390] ;  /* 0x0000e400ff0c7b82 */ /* 0x000f220000000a00 */
[----:B------:R1:W-:Y:S01]  /*c900*/  STG.E.U16 desc[UR10][R8.64], R11 ;  /* 0x0000000b08007986 */ /* 0x0003e2000c10150a */
[----:B------:R-:W-:-:S03]  /*c910*/  F2FP.F16.F32.PACK_AB R24, RZ, R24 ;  /* 0x00000018ff18723e */ /* 0x000fc600000000ff */
[----:B------:R1:W-:Y:S01]  /*c920*/  STG.E.U16 desc[UR10][R4.64], R21 ;  /* 0x0000001504007986 */ /* 0x0003e2000c10150a */
[----:B0-----:R-:W-:Y:S02]  /*c930*/  F2FP.F16.F32.PACK_AB R16, RZ, R16 ;  /* 0x00000010ff10723e */ /* 0x001fe400000000ff */
[----:B------:R-:W0:Y:S01]  /*c940*/  LDC R15, c[0x0][0x39c] ;  /* 0x0000e700ff0f7b82 */ /* 0x000e220000000800 */
[----:B--2---:R-:W-:Y:S01]  /*c950*/  LEA R3, R22, R181, 0x3 ;  /* 0x000000b516037211 */ /* 0x004fe200078e18ff */
[----:B------:R-:W2:Y:S01]  /*c960*/  LDS R21, [R0+0xe340] ;  /* 0x00e3400000157984 */ /* 0x000ea20000000800 */
[----:B---3--:R-:W-:Y:S01]  /*c970*/  F2FP.F16.F32.PACK_AB R7, RZ, R20 ;  /* 0x00000014ff07723e */ /* 0x008fe200000000ff */
[----:B-1----:R-:W-:Y:S02]  /*c980*/  IMAD.WIDE R10, R23, 0x2, R4 ;  /* 0x00000002170a7825 */ /* 0x002fe400078e0204 */
[----:B------:R-:W1:Y:S02]  /*c990*/  LDS R20, [R0+0xe300] ;  /* 0x00e3000000147984 */ /* 0x000e640000000800 */
[----:B------:R-:W3:Y:S01]  /*c9a0*/  LDC R31, c[0x0][0x39c] ;  /* 0x0000e700ff1f7b82 */ /* 0x000ee20000000800 */
[----:B------:R-:W-:-:S02]  /*c9b0*/  F2FP.F16.F32.PACK_AB R25, RZ, R25 ;  /* 0x00000019ff19723e */ /* 0x000fc400000000ff */
[----:B------:R-:W-:Y:S01]  /*c9c0*/  F2FP.F16.F32.PACK_AB R5, RZ, R19 ;  /* 0x00000013ff05723e */ /* 0x000fe200000000ff */
[----:B-----5:R-:W-:Y:S01]  /*c9d0*/  IMAD.WIDE R8, R27, 0x2, R10 ;  /* 0x000000021b087825 */ /* 0x020fe200078e020a */
[----:B------:R-:W5:Y:S01]  /*c9e0*/  LDS R19, [R0+0xe2c0] ;  /* 0x00e2c00000137984 */ /* 0x000f620000000800 */
[----:B------:R-:W-:Y:S02]  /*c9f0*/  F2FP.F16.F32.PACK_AB R26, RZ, R26 ;  /* 0x0000001aff1a723e */ /* 0x000fe400000000ff */
[----:B------:R-:W2:Y:S01]  /*ca00*/  LDC R29, c[0x0][0x39c] ;  /* 0x0000e700ff1d7b82 */ /* 0x000ea20000000800 */
[----:B----4-:R-:W-:Y:S01]  /*ca10*/  IMAD.WIDE R2, R3, 0x2, R12 ;  /* 0x0000000203027825 */ /* 0x010fe200078e020c */
[----:B------:R-:W4:Y:S01]  /*ca20*/  LDS R22, [R0+0xe380] ;  /* 0x00e3800000167984 */ /* 0x000f220000000800 */
[----:B------:R-:W-:-:S03]  /*ca30*/  F2FP.F16.F32.PACK_AB R18, RZ, R18 ;  /* 0x00000012ff12723e */ /* 0x000fc600000000ff */
[----:B------:R1:W4:Y:S02]  /*ca40*/  LDS R23, [R0+0xe3c0] ;  /* 0x00e3c00000177984 */ /* 0x0003240000000800 */
[----:B------:R-:W5:Y:S01]  /*ca50*/  LDC R33, c[0x0][0x39c] ;  /* 0x0000e700ff217b82 */ /* 0x000f620000000800 */
[----:B0-----:R-:W-:Y:S01]  /*ca60*/  IMAD.WIDE R12, R15, 0x2, R8 ;  /* 0x000000020f0c7825 */ /* 0x001fe200078e0208 */
[----:B------:R3:W-:Y:S04]  /*ca70*/  STG.E.U16 desc[UR10][R10.64], R5 ;  /* 0x000000050a007986 */ /* 0x0007e8000c10150a */
[----:B------:R-:W-:Y:S01]  /*ca80*/  STG.E.U16 desc[UR10][R8.64], R7 ;  /* 0x0000000708007986 */ /* 0x000fe2000c10150a */
[----:B-1----:R-:W-:Y:S01]  /*ca90*/  F2FP.F16.F32.PACK_AB R0, RZ, R17 ;  /* 0x00000011ff00723e */ /* 0x002fe200000000ff */
[----:B------:R-:W0:Y:S02]  /*caa0*/  LDC R35, c[0x0][0x39c] ;  /* 0x0000e700ff237b82 */ /* 0x000e240000000800 */
[----:B------:R1:W-:Y:S01]  /*cab0*/  STG.E.U16 desc[UR10][R12.64], R24 ;  /* 0x000000180c007986 */ /* 0x0003e2000c10150a */
[----:B---3--:R-:W-:-:S05]  /*cac0*/  IMAD.WIDE R4, R31, 0x2, R2 ;  /* 0x000000021f047825 */ /* 0x008fca00078e0202 */
[----:B------:R-:W3:Y:S01]  /*cad0*/  LDC R27, c[0x0][0x39c] ;  /* 0x0000e700ff1b7b82 */ /* 0x000ee20000000800 */
[----:B--2---:R-:W-:Y:S01]  /*cae0*/  IMAD.WIDE R14, R29, 0x2, R12 ;  /* 0x000000021d0e7825 */ /* 0x004fe200078e020c */
[----:B------:R-:W-:Y:S02]  /*caf0*/  F2FP.F16.F32.PACK_AB R21, RZ, R21 ;  /* 0x00000015ff15723e */ /* 0x000fe400000000ff */
[----:B-1----:R-:W-:Y:S02]  /*cb00*/  PRMT R13, R16, 0x7610, R13 ;  /* 0x00007610100d7816 */ /* 0x002fe4000000000d */
[----:B------:R-:W-:Y:S02]  /*cb10*/  STG.E.U16 desc[UR10][R14.64], R25 ;  /* 0x000000190e007986 */ /* 0x000fe4000c10150a */
[----:B------:R-:W1:Y:S01]  /*cb20*/  LDC R37, c[0x0][0x39c] ;  /* 0x0000e700ff257b82 */ /* 0x000e620000000800 */
[----:B-----5:R-:W-:Y:S01]  /*cb30*/  IMAD.WIDE R6, R33, 0x2, R4 ;  /* 0x0000000221067825 */ /* 0x020fe200078e0204 */
[----:B------:R-:W-:-:S02]  /*cb40*/  F2FP.F16.F32.PACK_AB R20, RZ, R20 ;  /* 0x00000014ff14723e */ /* 0x000fc400000000ff */
[----:B------:R-:W-:-:S04]  /*cb50*/  F2FP.F16.F32.PACK_AB R19, RZ, R19 ;  /* 0x00000013ff13723e */ /* 0x000fc800000000ff */
[----:B------:R-:W2:Y:S01]  /*cb60*/  LDC R29, c[0x0][0x39c] ;  /* 0x0000e700ff1d7b82 */ /* 0x000ea20000000800 */
[----:B0-----:R-:W-:Y:S01]  /*cb70*/  IMAD.WIDE R8, R35, 0x2, R6 ;  /* 0x0000000223087825 */ /* 0x001fe200078e0206 */
[----:B----4-:R-:W-:Y:S02]  /*cb80*/  F2FP.F16.F32.PACK_AB R22, RZ, R22 ;  /* 0x00000016ff16723e */ /* 0x010fe400000000ff */
[----:B------:R-:W-:-:S04]  /*cb90*/  F2FP.F16.F32.PACK_AB R23, RZ, R23 ;  /* 0x00000017ff17723e */ /* 0x000fc800000000ff */
[----:B------:R-:W0:Y:S01]  /*cba0*/  LDC R31, c[0x0][0x39c] ;  /* 0x0000e700ff1f7b82 */ /* 0x000e220000000800 */
[----:B---3--:R-:W-:-:S05]  /*cbb0*/  IMAD.WIDE R16, R27, 0x2, R14 ;  /* 0x000000021b107825 */ /* 0x008fca00078e020e */
[----:B------:R-:W-:Y:S01]  /*cbc0*/  STG.E.U16 desc[UR10][R16.64], R26 ;  /* 0x0000001a10007986 */ /* 0x000fe2000c10150a */
[----:B-1----:R-:W-:-:S03]  /*cbd0*/  IMAD.WIDE R10, R37, 0x2, R8 ;  /* 0x00000002250a7825 */ /* 0x002fc600078e0208 */
[----:B------:R1:W-:Y:S04]  /*cbe0*/  STG.E.U16 desc[UR10][R2.64], R13 ;  /* 0x0000000d02007986 */ /* 0x0003e8000c10150a */
[----:B------:R-:W-:Y:S04]  /*cbf0*/  STG.E.U16 desc[UR10][R4.64], R0 ;  /* 0x0000000004007986 */ /* 0x000fe8000c10150a */
[----:B------:R-:W-:Y:S01]  /*cc00*/  STG.E.U16 desc[UR10][R6.64], R18 ;  /* 0x0000001206007986 */ /* 0x000fe2000c10150a */
[----:B-1----:R-:W-:-:S03]  /*cc10*/  IMAD.WIDE R12, R39, 0x2, R10 ;  /* 0x00000002270c7825 */ /* 0x002fc600078e020a */
[----:B------:R-:W-:Y:S04]  /*cc20*/  STG.E.U16 desc[UR10][R8.64], R19 ;  /* 0x0000001308007986 */ /* 0x000fe8000c10150a */
[----:B------:R-:W-:Y:S01]  /*cc30*/  STG.E.U16 desc[UR10][R10.64], R20 ;  /* 0x000000140a007986 */ /* 0x000fe2000c10150a */
[----:B--2---:R-:W-:-:S03]  /*cc40*/  IMAD.WIDE R14, R29, 0x2, R12 ;  /* 0x000000021d0e7825 */ /* 0x004fc600078e020c */
[----:B------:R-:W-:Y:S01]  /*cc50*/  STG.E.U16 desc[UR10][R12.64], R21 ;  /* 0x000000150c007986 */ /* 0x000fe2000c10150a */
[----:B0-----:R-:W-:-:S03]  /*cc60*/  IMAD.WIDE R2, R31, 0x2, R14 ;  /* 0x000000021f027825 */ /* 0x001fc600078e020e */
[----:B------:R-:W-:Y:S04]  /*cc70*/  STG.E.U16 desc[UR10][R14.64], R22 ;  /* 0x000000160e007986 */ /* 0x000fe8000c10150a */
[----:B------:R-:W-:Y:S01]  /*cc80*/  STG.E.U16 desc[UR10][R2.64], R23 ;  /* 0x0000001702007986 */ /* 0x000fe2000c10150a */
[----:B------:R-:W-:Y:S05]  /*cc90*/  EXIT ;  /* 0x000000000000794d */ /* 0x000fea0003800000 */
.L_x_6:
[----:B------:R-:W-:-:S00]  /*cca0*/  BRA `(.L_x_6) ;  /* 0xfffffffc00fc7947 */ /* 0x000fc0000383ffff */
[----:B------:R-:W-:-:S00]  /*ccb0*/  NOP ;  /* 0x0000000000007918 */ /* 0x000fc00000000000 */
        /* <DEDUP_REMOVED lines=12> */
.L_x_7:


//--------------------- .nv.shared._Z6matmulP6__halfS0_S0_iiiff --------------------------
	.section	.nv.shared._Z6matmulP6__halfS0_S0_iiiff,"aw",@nobits
	.sectionflags	@""
	.align	16
	.zero		1024


//--------------------- .nv.shared.reserved.0     --------------------------
	.section	.nv.shared.reserved.0,"aw",@nobits
	.weak		__nv_reservedSMEM_offset_0_alias
	.size		__nv_reservedSMEM_offset_0_alias, 0, 64
	.other		__nv_reservedSMEM_offset_0_alias,@"STO_CUDA_RESERVED_SHARED STV_DEFAULT"
__nv_reservedSMEM_offset_0_alias:
	.zero		0
	.zero		64


//--------------------- .nv.constant0._Z6matmulP6__halfS0_S0_iiiff --------------------------
	.section	.nv.constant0._Z6matmulP6__halfS0_S0_iiiff,"a",@progbits
	.sectionflags	@""
	.align	4
.nv.constant0._Z6matmulP6__halfS0_S0_iiiff:
	.zero		940


//--------------------- SYMBOLS --------------------------

	.type		.nv.reservedSmem.offset0,@object
	.size		.nv.reservedSmem.offset0,0x4
	.type		.nv.reservedSmem.cap,@object
	.size		.nv.reservedSmem.cap,0x4
